//
// Generated by NVIDIA NVVM Compiler
//
// Compiler Build ID: CL-36424714
// Cuda compilation tools, release 13.0, V13.0.88
// Based on NVVM 20.0.0
//

.version 9.0
.target sm_100
.address_size 64

	// .globl	_Z14RgbToLabKernelPK3rgbP3labii
.global .align 1 .b8 _ZN34_INTERNAL_df4f2287_4_k_cu_c165e5594cuda3std3__45__cpo5beginE[1];
.global .align 1 .b8 _ZN34_INTERNAL_df4f2287_4_k_cu_c165e5594cuda3std3__45__cpo3endE[1];
.global .align 1 .b8 _ZN34_INTERNAL_df4f2287_4_k_cu_c165e5594cuda3std3__45__cpo6cbeginE[1];
.global .align 1 .b8 _ZN34_INTERNAL_df4f2287_4_k_cu_c165e5594cuda3std3__45__cpo4cendE[1];
.global .align 1 .b8 _ZN34_INTERNAL_df4f2287_4_k_cu_c165e5594cuda3std3__45__cpo6rbeginE[1];
.global .align 1 .b8 _ZN34_INTERNAL_df4f2287_4_k_cu_c165e5594cuda3std3__45__cpo4rendE[1];
.global .align 1 .b8 _ZN34_INTERNAL_df4f2287_4_k_cu_c165e5594cuda3std3__45__cpo7crbeginE[1];
.global .align 1 .b8 _ZN34_INTERNAL_df4f2287_4_k_cu_c165e5594cuda3std3__45__cpo5crendE[1];
.global .align 1 .b8 _ZN34_INTERNAL_df4f2287_4_k_cu_c165e5594cuda3std3__436_GLOBAL__N__df4f2287_4_k_cu_c165e5596ignoreE[1];
.global .align 1 .b8 _ZN34_INTERNAL_df4f2287_4_k_cu_c165e5594cuda3std3__419piecewise_constructE[1];
.global .align 1 .b8 _ZN34_INTERNAL_df4f2287_4_k_cu_c165e5594cuda3std3__48in_placeE[1];
.global .align 1 .b8 _ZN34_INTERNAL_df4f2287_4_k_cu_c165e5594cuda3std3__420unreachable_sentinelE[1];
.global .align 1 .b8 _ZN34_INTERNAL_df4f2287_4_k_cu_c165e5594cuda3std3__47nulloptE[1];
.global .align 1 .b8 _ZN34_INTERNAL_df4f2287_4_k_cu_c165e5594cuda3std3__48unexpectE[1];
.global .align 1 .b8 _ZN34_INTERNAL_df4f2287_4_k_cu_c165e5594cuda3std6ranges3__45__cpo4swapE[1];
.global .align 1 .b8 _ZN34_INTERNAL_df4f2287_4_k_cu_c165e5594cuda3std6ranges3__45__cpo9iter_moveE[1];
.global .align 1 .b8 _ZN34_INTERNAL_df4f2287_4_k_cu_c165e5594cuda3std6ranges3__45__cpo5beginE[1];
.global .align 1 .b8 _ZN34_INTERNAL_df4f2287_4_k_cu_c165e5594cuda3std6ranges3__45__cpo3endE[1];
.global .align 1 .b8 _ZN34_INTERNAL_df4f2287_4_k_cu_c165e5594cuda3std6ranges3__45__cpo6cbeginE[1];
.global .align 1 .b8 _ZN34_INTERNAL_df4f2287_4_k_cu_c165e5594cuda3std6ranges3__45__cpo4cendE[1];
.global .align 1 .b8 _ZN34_INTERNAL_df4f2287_4_k_cu_c165e5594cuda3std6ranges3__45__cpo7advanceE[1];
.global .align 1 .b8 _ZN34_INTERNAL_df4f2287_4_k_cu_c165e5594cuda3std6ranges3__45__cpo9iter_swapE[1];
.global .align 1 .b8 _ZN34_INTERNAL_df4f2287_4_k_cu_c165e5594cuda3std6ranges3__45__cpo4nextE[1];
.global .align 1 .b8 _ZN34_INTERNAL_df4f2287_4_k_cu_c165e5594cuda3std6ranges3__45__cpo4prevE[1];
.global .align 1 .b8 _ZN34_INTERNAL_df4f2287_4_k_cu_c165e5594cuda3std6ranges3__45__cpo4dataE[1];
.global .align 1 .b8 _ZN34_INTERNAL_df4f2287_4_k_cu_c165e5594cuda3std6ranges3__45__cpo5cdataE[1];
.global .align 1 .b8 _ZN34_INTERNAL_df4f2287_4_k_cu_c165e5594cuda3std6ranges3__45__cpo4sizeE[1];
.global .align 1 .b8 _ZN34_INTERNAL_df4f2287_4_k_cu_c165e5594cuda3std6ranges3__45__cpo5ssizeE[1];
.global .align 1 .b8 _ZN34_INTERNAL_df4f2287_4_k_cu_c165e5594cuda3std6ranges3__45__cpo8distanceE[1];
.global .align 1 .b8 _ZN34_INTERNAL_df4f2287_4_k_cu_c165e5596thrust24THRUST_300001_SM_1000_NS8cuda_cub3parE[1];
.global .align 1 .b8 _ZN34_INTERNAL_df4f2287_4_k_cu_c165e5596thrust24THRUST_300001_SM_1000_NS8cuda_cub10par_nosyncE[1];
.global .align 1 .b8 _ZN34_INTERNAL_df4f2287_4_k_cu_c165e5596thrust24THRUST_300001_SM_1000_NS6system6detail10sequential3seqE[1];
.global .align 1 .b8 _ZN34_INTERNAL_df4f2287_4_k_cu_c165e5596thrust24THRUST_300001_SM_1000_NS6system3cpp3parE[1];
.global .align 1 .b8 _ZN34_INTERNAL_df4f2287_4_k_cu_c165e5596thrust24THRUST_300001_SM_1000_NS12placeholders2_1E[1];
.global .align 1 .b8 _ZN34_INTERNAL_df4f2287_4_k_cu_c165e5596thrust24THRUST_300001_SM_1000_NS12placeholders2_2E[1];
.global .align 1 .b8 _ZN34_INTERNAL_df4f2287_4_k_cu_c165e5596thrust24THRUST_300001_SM_1000_NS12placeholders2_3E[1];
.global .align 1 .b8 _ZN34_INTERNAL_df4f2287_4_k_cu_c165e5596thrust24THRUST_300001_SM_1000_NS12placeholders2_4E[1];
.global .align 1 .b8 _ZN34_INTERNAL_df4f2287_4_k_cu_c165e5596thrust24THRUST_300001_SM_1000_NS12placeholders2_5E[1];
.global .align 1 .b8 _ZN34_INTERNAL_df4f2287_4_k_cu_c165e5596thrust24THRUST_300001_SM_1000_NS12placeholders2_6E[1];
.global .align 1 .b8 _ZN34_INTERNAL_df4f2287_4_k_cu_c165e5596thrust24THRUST_300001_SM_1000_NS12placeholders2_7E[1];
.global .align 1 .b8 _ZN34_INTERNAL_df4f2287_4_k_cu_c165e5596thrust24THRUST_300001_SM_1000_NS12placeholders2_8E[1];
.global .align 1 .b8 _ZN34_INTERNAL_df4f2287_4_k_cu_c165e5596thrust24THRUST_300001_SM_1000_NS12placeholders2_9E[1];
.global .align 1 .b8 _ZN34_INTERNAL_df4f2287_4_k_cu_c165e5596thrust24THRUST_300001_SM_1000_NS12placeholders3_10E[1];
.global .align 1 .b8 _ZN34_INTERNAL_df4f2287_4_k_cu_c165e5596thrust24THRUST_300001_SM_1000_NS3seqE[1];
.global .align 1 .b8 _ZN34_INTERNAL_df4f2287_4_k_cu_c165e5596thrust24THRUST_300001_SM_1000_NS6deviceE[1];
.extern .shared .align 16 .b8 _ZN6thrust24THRUST_300001_SM_1000_NS8cuda_cub4core6detail5shmemE[];

.visible .entry _Z14RgbToLabKernelPK3rgbP3labii(
	.param .u64 .ptr .align 1 _Z14RgbToLabKernelPK3rgbP3labii_param_0,
	.param .u64 .ptr .align 1 _Z14RgbToLabKernelPK3rgbP3labii_param_1,
	.param .u32 _Z14RgbToLabKernelPK3rgbP3labii_param_2,
	.param .u32 _Z14RgbToLabKernelPK3rgbP3labii_param_3
)
{
	.reg .pred 	%p<58>;
	.reg .b16 	%rs<4>;
	.reg .b32 	%r<80>;
	.reg .b32 	%f<414>;
	.reg .b64 	%rd<9>;

	ld.param.u64 	%rd2, [_Z14RgbToLabKernelPK3rgbP3labii_param_0];
	ld.param.u64 	%rd3, [_Z14RgbToLabKernelPK3rgbP3labii_param_1];
	ld.param.u32 	%r2, [_Z14RgbToLabKernelPK3rgbP3labii_param_2];
	ld.param.u32 	%r3, [_Z14RgbToLabKernelPK3rgbP3labii_param_3];
	mov.u32 	%r5, %ctaid.x;
	mov.u32 	%r6, %ntid.x;
	mov.u32 	%r7, %tid.x;
	mad.lo.s32 	%r8, %r5, %r6, %r7;
	mov.u32 	%r9, %ctaid.y;
	mov.u32 	%r10, %ntid.y;
	mov.u32 	%r11, %tid.y;
	mad.lo.s32 	%r12, %r9, %r10, %r11;
	mad.lo.s32 	%r1, %r2, %r12, %r8;
	setp.ge.s32 	%p1, %r8, %r2;
	setp.ge.s32 	%p2, %r12, %r3;
	or.pred  	%p3, %p1, %p2;
	@%p3 bra 	$L__BB0_44;
	cvta.to.global.u64 	%rd4, %rd2;
	mul.wide.s32 	%rd5, %r1, 3;
	add.s64 	%rd1, %rd4, %rd5;
	ld.global.u8 	%rs1, [%rd1];
	cvt.rn.f32.u16 	%f48, %rs1;
	div.rn.f32 	%f1, %f48, 0f437F0000;
	setp.gtu.f32 	%p4, %f1, 0f3D25AEE6;
	@%p4 bra 	$L__BB0_3;
	div.rn.f32 	%f408, %f1, 0f414EB852;
	bra.uni 	$L__BB0_8;
$L__BB0_3:
	add.f32 	%f50, %f1, 0f3D6147AE;
	div.rn.f32 	%f3, %f50, 0f3F870A3D;
	abs.f32 	%f4, %f3;
	setp.eq.f32 	%p5, %f3, 0f3F800000;
	mov.f32 	%f408, 0f3F800000;
	@%p5 bra 	$L__BB0_8;
	setp.num.f32 	%p6, %f4, %f4;
	@%p6 bra 	$L__BB0_6;
	mov.f32 	%f106, 0f4019999A;
	add.rn.f32 	%f408, %f3, %f106;
	bra.uni 	$L__BB0_8;
$L__BB0_6:
	setp.lt.f32 	%p7, %f4, 0f00800000;
	mul.f32 	%f51, %f4, 0f4B800000;
	selp.f32 	%f52, %f51, %f4, %p7;
	mov.b32 	%r14, %f52;
	add.s32 	%r15, %r14, -1060439283;
	and.b32  	%r16, %r15, -8388608;
	sub.s32 	%r17, %r14, %r16;
	mov.b32 	%f53, %r17;
	cvt.rn.f32.s32 	%f54, %r16;
	selp.f32 	%f55, 0fC1C00000, 0f00000000, %p7;
	fma.rn.f32 	%f56, %f54, 0f34000000, %f55;
	add.f32 	%f57, %f53, 0fBF800000;
	add.f32 	%f58, %f53, 0f3F800000;
	rcp.approx.ftz.f32 	%f59, %f58;
	add.f32 	%f60, %f57, %f57;
	mul.f32 	%f61, %f60, %f59;
	mul.f32 	%f62, %f61, %f61;
	neg.f32 	%f63, %f61;
	sub.f32 	%f64, %f57, %f61;
	add.f32 	%f65, %f64, %f64;
	fma.rn.f32 	%f66, %f63, %f57, %f65;
	mul.rn.f32 	%f67, %f59, %f66;
	fma.rn.f32 	%f68, %f62, 0f3A2C32E4, 0f3B52E7DB;
	fma.rn.f32 	%f69, %f68, %f62, 0f3C93BB73;
	fma.rn.f32 	%f70, %f69, %f62, 0f3DF6384F;
	mul.rn.f32 	%f71, %f70, %f62;
	fma.rn.f32 	%f72, %f61, 0f3FB8AA3B, %f56;
	mul.f32 	%f73, %f71, 0f40400000;
	sub.f32 	%f74, %f56, %f72;
	fma.rn.f32 	%f75, %f61, 0f3FB8AA3B, %f74;
	fma.rn.f32 	%f76, %f67, 0f3FB8AA3B, %f75;
	fma.rn.f32 	%f77, %f61, 0f32A55E34, %f76;
	fma.rn.f32 	%f78, %f73, %f67, %f77;
	fma.rn.f32 	%f79, %f71, %f61, %f78;
	add.rn.f32 	%f80, %f72, %f79;
	mov.f32 	%f81, 0f4019999A;
	mul.rn.f32 	%f82, %f80, %f81;
	cvt.rni.f32.f32 	%f83, %f82;
	sub.f32 	%f84, %f82, %f83;
	neg.f32 	%f85, %f82;
	fma.rn.f32 	%f86, %f80, 0f4019999A, %f85;
	neg.f32 	%f87, %f72;
	add.rn.f32 	%f88, %f80, %f87;
	neg.f32 	%f89, %f88;
	add.rn.f32 	%f90, %f79, %f89;
	fma.rn.f32 	%f91, %f90, 0f4019999A, %f86;
	add.f32 	%f92, %f84, %f91;
	setp.gt.f32 	%p8, %f83, 0f00000000;
	selp.b32 	%r18, 0, -2097152000, %p8;
	setp.neu.f32 	%p9, %f3, 0f00000000;
	setp.neu.f32 	%p10, %f4, 0f7F800000;
	setp.lt.f32 	%p11, %f82, 0f00000000;
	selp.f32 	%f93, 0f00000000, 0f7F800000, %p11;
	abs.f32 	%f94, %f82;
	setp.gt.f32 	%p12, %f94, 0f43180000;
	cvt.rzi.s32.f32 	%r19, %f83;
	shl.b32 	%r20, %r19, 23;
	sub.s32 	%r21, %r20, %r18;
	mov.b32 	%f95, %r21;
	add.s32 	%r22, %r18, 2130706432;
	mov.b32 	%f96, %r22;
	fma.rn.f32 	%f97, %f92, 0f391FCB8E, 0f3AAF85ED;
	fma.rn.f32 	%f98, %f97, %f92, 0f3C1D9856;
	fma.rn.f32 	%f99, %f98, %f92, 0f3D6357BB;
	fma.rn.f32 	%f100, %f99, %f92, 0f3E75FDEC;
	fma.rn.f32 	%f101, %f100, %f92, 0f3F317218;
	fma.rn.f32 	%f102, %f101, %f92, 0f3F800000;
	mul.f32 	%f103, %f102, %f96;
	mul.f32 	%f104, %f103, %f95;
	selp.f32 	%f408, %f93, %f104, %p12;
	and.pred  	%p13, %p9, %p10;
	@%p13 bra 	$L__BB0_8;
	add.f32 	%f105, %f3, %f3;
	mov.b32 	%r23, %f105;
	and.b32  	%r24, %r23, 2147483647;
	mov.b32 	%f408, %r24;
$L__BB0_8:
	ld.global.u8 	%rs2, [%rd1+1];
	cvt.rn.f32.u16 	%f107, %rs2;
	div.rn.f32 	%f9, %f107, 0f437F0000;
	setp.gtu.f32 	%p14, %f9, 0f3D25AEE6;
	@%p14 bra 	$L__BB0_10;
	div.rn.f32 	%f409, %f9, 0f414EB852;
	bra.uni 	$L__BB0_15;
$L__BB0_10:
	add.f32 	%f109, %f9, 0f3D6147AE;
	div.rn.f32 	%f11, %f109, 0f3F870A3D;
	abs.f32 	%f12, %f11;
	setp.eq.f32 	%p15, %f11, 0f3F800000;
	mov.f32 	%f409, 0f3F800000;
	@%p15 bra 	$L__BB0_15;
	setp.num.f32 	%p16, %f12, %f12;
	@%p16 bra 	$L__BB0_13;
	mov.f32 	%f165, 0f4019999A;
	add.rn.f32 	%f409, %f11, %f165;
	bra.uni 	$L__BB0_15;
$L__BB0_13:
	setp.lt.f32 	%p17, %f12, 0f00800000;
	mul.f32 	%f110, %f12, 0f4B800000;
	selp.f32 	%f111, %f110, %f12, %p17;
	mov.b32 	%r25, %f111;
	add.s32 	%r26, %r25, -1060439283;
	and.b32  	%r27, %r26, -8388608;
	sub.s32 	%r28, %r25, %r27;
	mov.b32 	%f112, %r28;
	cvt.rn.f32.s32 	%f113, %r27;
	selp.f32 	%f114, 0fC1C00000, 0f00000000, %p17;
	fma.rn.f32 	%f115, %f113, 0f34000000, %f114;
	add.f32 	%f116, %f112, 0fBF800000;
	add.f32 	%f117, %f112, 0f3F800000;
	rcp.approx.ftz.f32 	%f118, %f117;
	add.f32 	%f119, %f116, %f116;
	mul.f32 	%f120, %f119, %f118;
	mul.f32 	%f121, %f120, %f120;
	neg.f32 	%f122, %f120;
	sub.f32 	%f123, %f116, %f120;
	add.f32 	%f124, %f123, %f123;
	fma.rn.f32 	%f125, %f122, %f116, %f124;
	mul.rn.f32 	%f126, %f118, %f125;
	fma.rn.f32 	%f127, %f121, 0f3A2C32E4, 0f3B52E7DB;
	fma.rn.f32 	%f128, %f127, %f121, 0f3C93BB73;
	fma.rn.f32 	%f129, %f128, %f121, 0f3DF6384F;
	mul.rn.f32 	%f130, %f129, %f121;
	fma.rn.f32 	%f131, %f120, 0f3FB8AA3B, %f115;
	mul.f32 	%f132, %f130, 0f40400000;
	sub.f32 	%f133, %f115, %f131;
	fma.rn.f32 	%f134, %f120, 0f3FB8AA3B, %f133;
	fma.rn.f32 	%f135, %f126, 0f3FB8AA3B, %f134;
	fma.rn.f32 	%f136, %f120, 0f32A55E34, %f135;
	fma.rn.f32 	%f137, %f132, %f126, %f136;
	fma.rn.f32 	%f138, %f130, %f120, %f137;
	add.rn.f32 	%f139, %f131, %f138;
	mov.f32 	%f140, 0f4019999A;
	mul.rn.f32 	%f141, %f139, %f140;
	cvt.rni.f32.f32 	%f142, %f141;
	sub.f32 	%f143, %f141, %f142;
	neg.f32 	%f144, %f141;
	fma.rn.f32 	%f145, %f139, 0f4019999A, %f144;
	neg.f32 	%f146, %f131;
	add.rn.f32 	%f147, %f139, %f146;
	neg.f32 	%f148, %f147;
	add.rn.f32 	%f149, %f138, %f148;
	fma.rn.f32 	%f150, %f149, 0f4019999A, %f145;
	add.f32 	%f151, %f143, %f150;
	setp.gt.f32 	%p18, %f142, 0f00000000;
	selp.b32 	%r29, 0, -2097152000, %p18;
	setp.neu.f32 	%p19, %f11, 0f00000000;
	setp.neu.f32 	%p20, %f12, 0f7F800000;
	setp.lt.f32 	%p21, %f141, 0f00000000;
	selp.f32 	%f152, 0f00000000, 0f7F800000, %p21;
	abs.f32 	%f153, %f141;
	setp.gt.f32 	%p22, %f153, 0f43180000;
	cvt.rzi.s32.f32 	%r30, %f142;
	shl.b32 	%r31, %r30, 23;
	sub.s32 	%r32, %r31, %r29;
	mov.b32 	%f154, %r32;
	add.s32 	%r33, %r29, 2130706432;
	mov.b32 	%f155, %r33;
	fma.rn.f32 	%f156, %f151, 0f391FCB8E, 0f3AAF85ED;
	fma.rn.f32 	%f157, %f156, %f151, 0f3C1D9856;
	fma.rn.f32 	%f158, %f157, %f151, 0f3D6357BB;
	fma.rn.f32 	%f159, %f158, %f151, 0f3E75FDEC;
	fma.rn.f32 	%f160, %f159, %f151, 0f3F317218;
	fma.rn.f32 	%f161, %f160, %f151, 0f3F800000;
	mul.f32 	%f162, %f161, %f155;
	mul.f32 	%f163, %f162, %f154;
	selp.f32 	%f409, %f152, %f163, %p22;
	and.pred  	%p23, %p19, %p20;
	@%p23 bra 	$L__BB0_15;
	add.f32 	%f164, %f11, %f11;
	mov.b32 	%r34, %f164;
	and.b32  	%r35, %r34, 2147483647;
	mov.b32 	%f409, %r35;
$L__BB0_15:
	ld.global.u8 	%rs3, [%rd1+2];
	cvt.rn.f32.u16 	%f166, %rs3;
	div.rn.f32 	%f17, %f166, 0f437F0000;
	setp.gtu.f32 	%p24, %f17, 0f3D25AEE6;
	@%p24 bra 	$L__BB0_17;
	div.rn.f32 	%f410, %f17, 0f414EB852;
	bra.uni 	$L__BB0_22;
$L__BB0_17:
	add.f32 	%f168, %f17, 0f3D6147AE;
	div.rn.f32 	%f19, %f168, 0f3F870A3D;
	abs.f32 	%f20, %f19;
	setp.eq.f32 	%p25, %f19, 0f3F800000;
	mov.f32 	%f410, 0f3F800000;
	@%p25 bra 	$L__BB0_22;
	setp.num.f32 	%p26, %f20, %f20;
	@%p26 bra 	$L__BB0_20;
	mov.f32 	%f224, 0f4019999A;
	add.rn.f32 	%f410, %f19, %f224;
	bra.uni 	$L__BB0_22;
$L__BB0_20:
	setp.lt.f32 	%p27, %f20, 0f00800000;
	mul.f32 	%f169, %f20, 0f4B800000;
	selp.f32 	%f170, %f169, %f20, %p27;
	mov.b32 	%r36, %f170;
	add.s32 	%r37, %r36, -1060439283;
	and.b32  	%r38, %r37, -8388608;
	sub.s32 	%r39, %r36, %r38;
	mov.b32 	%f171, %r39;
	cvt.rn.f32.s32 	%f172, %r38;
	selp.f32 	%f173, 0fC1C00000, 0f00000000, %p27;
	fma.rn.f32 	%f174, %f172, 0f34000000, %f173;
	add.f32 	%f175, %f171, 0fBF800000;
	add.f32 	%f176, %f171, 0f3F800000;
	rcp.approx.ftz.f32 	%f177, %f176;
	add.f32 	%f178, %f175, %f175;
	mul.f32 	%f179, %f178, %f177;
	mul.f32 	%f180, %f179, %f179;
	neg.f32 	%f181, %f179;
	sub.f32 	%f182, %f175, %f179;
	add.f32 	%f183, %f182, %f182;
	fma.rn.f32 	%f184, %f181, %f175, %f183;
	mul.rn.f32 	%f185, %f177, %f184;
	fma.rn.f32 	%f186, %f180, 0f3A2C32E4, 0f3B52E7DB;
	fma.rn.f32 	%f187, %f186, %f180, 0f3C93BB73;
	fma.rn.f32 	%f188, %f187, %f180, 0f3DF6384F;
	mul.rn.f32 	%f189, %f188, %f180;
	fma.rn.f32 	%f190, %f179, 0f3FB8AA3B, %f174;
	mul.f32 	%f191, %f189, 0f40400000;
	sub.f32 	%f192, %f174, %f190;
	fma.rn.f32 	%f193, %f179, 0f3FB8AA3B, %f192;
	fma.rn.f32 	%f194, %f185, 0f3FB8AA3B, %f193;
	fma.rn.f32 	%f195, %f179, 0f32A55E34, %f194;
	fma.rn.f32 	%f196, %f191, %f185, %f195;
	fma.rn.f32 	%f197, %f189, %f179, %f196;
	add.rn.f32 	%f198, %f190, %f197;
	mov.f32 	%f199, 0f4019999A;
	mul.rn.f32 	%f200, %f198, %f199;
	cvt.rni.f32.f32 	%f201, %f200;
	sub.f32 	%f202, %f200, %f201;
	neg.f32 	%f203, %f200;
	fma.rn.f32 	%f204, %f198, 0f4019999A, %f203;
	neg.f32 	%f205, %f190;
	add.rn.f32 	%f206, %f198, %f205;
	neg.f32 	%f207, %f206;
	add.rn.f32 	%f208, %f197, %f207;
	fma.rn.f32 	%f209, %f208, 0f4019999A, %f204;
	add.f32 	%f210, %f202, %f209;
	setp.gt.f32 	%p28, %f201, 0f00000000;
	selp.b32 	%r40, 0, -2097152000, %p28;
	setp.neu.f32 	%p29, %f19, 0f00000000;
	setp.neu.f32 	%p30, %f20, 0f7F800000;
	setp.lt.f32 	%p31, %f200, 0f00000000;
	selp.f32 	%f211, 0f00000000, 0f7F800000, %p31;
	abs.f32 	%f212, %f200;
	setp.gt.f32 	%p32, %f212, 0f43180000;
	cvt.rzi.s32.f32 	%r41, %f201;
	shl.b32 	%r42, %r41, 23;
	sub.s32 	%r43, %r42, %r40;
	mov.b32 	%f213, %r43;
	add.s32 	%r44, %r40, 2130706432;
	mov.b32 	%f214, %r44;
	fma.rn.f32 	%f215, %f210, 0f391FCB8E, 0f3AAF85ED;
	fma.rn.f32 	%f216, %f215, %f210, 0f3C1D9856;
	fma.rn.f32 	%f217, %f216, %f210, 0f3D6357BB;
	fma.rn.f32 	%f218, %f217, %f210, 0f3E75FDEC;
	fma.rn.f32 	%f219, %f218, %f210, 0f3F317218;
	fma.rn.f32 	%f220, %f219, %f210, 0f3F800000;
	mul.f32 	%f221, %f220, %f214;
	mul.f32 	%f222, %f221, %f213;
	selp.f32 	%f410, %f211, %f222, %p32;
	and.pred  	%p33, %p29, %p30;
	@%p33 bra 	$L__BB0_22;
	add.f32 	%f223, %f19, %f19;
	mov.b32 	%r45, %f223;
	and.b32  	%r46, %r45, 2147483647;
	mov.b32 	%f410, %r46;
$L__BB0_22:
	mul.f32 	%f225, %f409, 0f3EB71437;
	fma.rn.f32 	%f226, %f408, 0f3ED32D7C, %f225;
	fma.rn.f32 	%f227, %f410, 0f3E38C49C, %f226;
	mul.f32 	%f228, %f409, 0f3F371437;
	fma.rn.f32 	%f229, %f408, 0f3E59C6ED, %f228;
	fma.rn.f32 	%f25, %f410, 0f3D93D07D, %f229;
	mul.f32 	%f230, %f409, 0f3DF41AEF;
	fma.rn.f32 	%f231, %f408, 0f3C9E6221, %f230;
	fma.rn.f32 	%f26, %f410, 0f3F734721, %f231;
	div.rn.f32 	%f27, %f227, 0f42BE1810;
	setp.leu.f32 	%p34, %f27, 0f3C1118C2;
	@%p34 bra 	$L__BB0_28;
	abs.f32 	%f28, %f27;
	setp.eq.f32 	%p35, %f27, 0f3F800000;
	mov.f32 	%f411, 0f3F800000;
	@%p35 bra 	$L__BB0_29;
	setp.num.f32 	%p36, %f28, %f28;
	@%p36 bra 	$L__BB0_26;
	mov.f32 	%f288, 0f3EAAAAAB;
	add.rn.f32 	%f411, %f27, %f288;
	bra.uni 	$L__BB0_29;
$L__BB0_26:
	setp.lt.f32 	%p37, %f28, 0f00800000;
	mul.f32 	%f233, %f28, 0f4B800000;
	selp.f32 	%f234, %f233, %f28, %p37;
	mov.b32 	%r47, %f234;
	add.s32 	%r48, %r47, -1060439283;
	and.b32  	%r49, %r48, -8388608;
	sub.s32 	%r50, %r47, %r49;
	mov.b32 	%f235, %r50;
	cvt.rn.f32.s32 	%f236, %r49;
	selp.f32 	%f237, 0fC1C00000, 0f00000000, %p37;
	fma.rn.f32 	%f238, %f236, 0f34000000, %f237;
	add.f32 	%f239, %f235, 0fBF800000;
	add.f32 	%f240, %f235, 0f3F800000;
	rcp.approx.ftz.f32 	%f241, %f240;
	add.f32 	%f242, %f239, %f239;
	mul.f32 	%f243, %f242, %f241;
	mul.f32 	%f244, %f243, %f243;
	neg.f32 	%f245, %f243;
	sub.f32 	%f246, %f239, %f243;
	add.f32 	%f247, %f246, %f246;
	fma.rn.f32 	%f248, %f245, %f239, %f247;
	mul.rn.f32 	%f249, %f241, %f248;
	fma.rn.f32 	%f250, %f244, 0f3A2C32E4, 0f3B52E7DB;
	fma.rn.f32 	%f251, %f250, %f244, 0f3C93BB73;
	fma.rn.f32 	%f252, %f251, %f244, 0f3DF6384F;
	mul.rn.f32 	%f253, %f252, %f244;
	fma.rn.f32 	%f254, %f243, 0f3FB8AA3B, %f238;
	mul.f32 	%f255, %f253, 0f40400000;
	sub.f32 	%f256, %f238, %f254;
	fma.rn.f32 	%f257, %f243, 0f3FB8AA3B, %f256;
	fma.rn.f32 	%f258, %f249, 0f3FB8AA3B, %f257;
	fma.rn.f32 	%f259, %f243, 0f32A55E34, %f258;
	fma.rn.f32 	%f260, %f255, %f249, %f259;
	fma.rn.f32 	%f261, %f253, %f243, %f260;
	add.rn.f32 	%f262, %f254, %f261;
	mov.f32 	%f263, 0f3EAAAAAB;
	mul.rn.f32 	%f264, %f262, %f263;
	cvt.rni.f32.f32 	%f265, %f264;
	sub.f32 	%f266, %f264, %f265;
	neg.f32 	%f267, %f264;
	fma.rn.f32 	%f268, %f262, 0f3EAAAAAB, %f267;
	neg.f32 	%f269, %f254;
	add.rn.f32 	%f270, %f262, %f269;
	neg.f32 	%f271, %f270;
	add.rn.f32 	%f272, %f261, %f271;
	fma.rn.f32 	%f273, %f272, 0f3EAAAAAB, %f268;
	add.f32 	%f274, %f266, %f273;
	setp.gt.f32 	%p38, %f265, 0f00000000;
	selp.b32 	%r51, 0, -2097152000, %p38;
	setp.neu.f32 	%p39, %f28, 0f7F800000;
	setp.lt.f32 	%p40, %f264, 0f00000000;
	selp.f32 	%f275, 0f00000000, 0f7F800000, %p40;
	abs.f32 	%f276, %f264;
	setp.gt.f32 	%p41, %f276, 0f43180000;
	cvt.rzi.s32.f32 	%r52, %f265;
	shl.b32 	%r53, %r52, 23;
	sub.s32 	%r54, %r53, %r51;
	mov.b32 	%f277, %r54;
	add.s32 	%r55, %r51, 2130706432;
	mov.b32 	%f278, %r55;
	fma.rn.f32 	%f279, %f274, 0f391FCB8E, 0f3AAF85ED;
	fma.rn.f32 	%f280, %f279, %f274, 0f3C1D9856;
	fma.rn.f32 	%f281, %f280, %f274, 0f3D6357BB;
	fma.rn.f32 	%f282, %f281, %f274, 0f3E75FDEC;
	fma.rn.f32 	%f283, %f282, %f274, 0f3F317218;
	fma.rn.f32 	%f284, %f283, %f274, 0f3F800000;
	mul.f32 	%f285, %f284, %f278;
	mul.f32 	%f286, %f285, %f277;
	selp.f32 	%f411, %f275, %f286, %p41;
	@%p39 bra 	$L__BB0_29;
	add.f32 	%f287, %f27, %f27;
	mov.b32 	%r56, %f287;
	and.b32  	%r57, %r56, 2147483647;
	mov.b32 	%f411, %r57;
	bra.uni 	$L__BB0_29;
$L__BB0_28:
	fma.rn.f32 	%f411, %f27, 0f40F92F1B, 0f3E0D3DCB;
$L__BB0_29:
	div.rn.f32 	%f34, %f25, 0f42C80000;
	setp.leu.f32 	%p42, %f34, 0f3C1118C2;
	@%p42 bra 	$L__BB0_35;
	abs.f32 	%f35, %f34;
	setp.eq.f32 	%p43, %f34, 0f3F800000;
	mov.f32 	%f412, 0f3F800000;
	@%p43 bra 	$L__BB0_36;
	setp.num.f32 	%p44, %f35, %f35;
	@%p44 bra 	$L__BB0_33;
	mov.f32 	%f345, 0f3EAAAAAB;
	add.rn.f32 	%f412, %f34, %f345;
	bra.uni 	$L__BB0_36;
$L__BB0_33:
	setp.lt.f32 	%p45, %f35, 0f00800000;
	mul.f32 	%f290, %f35, 0f4B800000;
	selp.f32 	%f291, %f290, %f35, %p45;
	mov.b32 	%r58, %f291;
	add.s32 	%r59, %r58, -1060439283;
	and.b32  	%r60, %r59, -8388608;
	sub.s32 	%r61, %r58, %r60;
	mov.b32 	%f292, %r61;
	cvt.rn.f32.s32 	%f293, %r60;
	selp.f32 	%f294, 0fC1C00000, 0f00000000, %p45;
	fma.rn.f32 	%f295, %f293, 0f34000000, %f294;
	add.f32 	%f296, %f292, 0fBF800000;
	add.f32 	%f297, %f292, 0f3F800000;
	rcp.approx.ftz.f32 	%f298, %f297;
	add.f32 	%f299, %f296, %f296;
	mul.f32 	%f300, %f299, %f298;
	mul.f32 	%f301, %f300, %f300;
	neg.f32 	%f302, %f300;
	sub.f32 	%f303, %f296, %f300;
	add.f32 	%f304, %f303, %f303;
	fma.rn.f32 	%f305, %f302, %f296, %f304;
	mul.rn.f32 	%f306, %f298, %f305;
	fma.rn.f32 	%f307, %f301, 0f3A2C32E4, 0f3B52E7DB;
	fma.rn.f32 	%f308, %f307, %f301, 0f3C93BB73;
	fma.rn.f32 	%f309, %f308, %f301, 0f3DF6384F;
	mul.rn.f32 	%f310, %f309, %f301;
	fma.rn.f32 	%f311, %f300, 0f3FB8AA3B, %f295;
	mul.f32 	%f312, %f310, 0f40400000;
	sub.f32 	%f313, %f295, %f311;
	fma.rn.f32 	%f314, %f300, 0f3FB8AA3B, %f313;
	fma.rn.f32 	%f315, %f306, 0f3FB8AA3B, %f314;
	fma.rn.f32 	%f316, %f300, 0f32A55E34, %f315;
	fma.rn.f32 	%f317, %f312, %f306, %f316;
	fma.rn.f32 	%f318, %f310, %f300, %f317;
	add.rn.f32 	%f319, %f311, %f318;
	mov.f32 	%f320, 0f3EAAAAAB;
	mul.rn.f32 	%f321, %f319, %f320;
	cvt.rni.f32.f32 	%f322, %f321;
	sub.f32 	%f323, %f321, %f322;
	neg.f32 	%f324, %f321;
	fma.rn.f32 	%f325, %f319, 0f3EAAAAAB, %f324;
	neg.f32 	%f326, %f311;
	add.rn.f32 	%f327, %f319, %f326;
	neg.f32 	%f328, %f327;
	add.rn.f32 	%f329, %f318, %f328;
	fma.rn.f32 	%f330, %f329, 0f3EAAAAAB, %f325;
	add.f32 	%f331, %f323, %f330;
	setp.gt.f32 	%p46, %f322, 0f00000000;
	selp.b32 	%r62, 0, -2097152000, %p46;
	setp.neu.f32 	%p47, %f35, 0f7F800000;
	setp.lt.f32 	%p48, %f321, 0f00000000;
	selp.f32 	%f332, 0f00000000, 0f7F800000, %p48;
	abs.f32 	%f333, %f321;
	setp.gt.f32 	%p49, %f333, 0f43180000;
	cvt.rzi.s32.f32 	%r63, %f322;
	shl.b32 	%r64, %r63, 23;
	sub.s32 	%r65, %r64, %r62;
	mov.b32 	%f334, %r65;
	add.s32 	%r66, %r62, 2130706432;
	mov.b32 	%f335, %r66;
	fma.rn.f32 	%f336, %f331, 0f391FCB8E, 0f3AAF85ED;
	fma.rn.f32 	%f337, %f336, %f331, 0f3C1D9856;
	fma.rn.f32 	%f338, %f337, %f331, 0f3D6357BB;
	fma.rn.f32 	%f339, %f338, %f331, 0f3E75FDEC;
	fma.rn.f32 	%f340, %f339, %f331, 0f3F317218;
	fma.rn.f32 	%f341, %f340, %f331, 0f3F800000;
	mul.f32 	%f342, %f341, %f335;
	mul.f32 	%f343, %f342, %f334;
	selp.f32 	%f412, %f332, %f343, %p49;
	@%p47 bra 	$L__BB0_36;
	add.f32 	%f344, %f34, %f34;
	mov.b32 	%r67, %f344;
	and.b32  	%r68, %r67, 2147483647;
	mov.b32 	%f412, %r68;
	bra.uni 	$L__BB0_36;
$L__BB0_35:
	fma.rn.f32 	%f412, %f34, 0f40F92F1B, 0f3E0D3DCB;
$L__BB0_36:
	div.rn.f32 	%f41, %f26, 0f42D9C419;
	setp.leu.f32 	%p50, %f41, 0f3C1118C2;
	@%p50 bra 	$L__BB0_42;
	abs.f32 	%f42, %f41;
	setp.eq.f32 	%p51, %f41, 0f3F800000;
	mov.f32 	%f413, 0f3F800000;
	@%p51 bra 	$L__BB0_43;
	setp.num.f32 	%p52, %f42, %f42;
	@%p52 bra 	$L__BB0_40;
	mov.f32 	%f402, 0f3EAAAAAB;
	add.rn.f32 	%f413, %f41, %f402;
	bra.uni 	$L__BB0_43;
$L__BB0_40:
	setp.lt.f32 	%p53, %f42, 0f00800000;
	mul.f32 	%f347, %f42, 0f4B800000;
	selp.f32 	%f348, %f347, %f42, %p53;
	mov.b32 	%r69, %f348;
	add.s32 	%r70, %r69, -1060439283;
	and.b32  	%r71, %r70, -8388608;
	sub.s32 	%r72, %r69, %r71;
	mov.b32 	%f349, %r72;
	cvt.rn.f32.s32 	%f350, %r71;
	selp.f32 	%f351, 0fC1C00000, 0f00000000, %p53;
	fma.rn.f32 	%f352, %f350, 0f34000000, %f351;
	add.f32 	%f353, %f349, 0fBF800000;
	add.f32 	%f354, %f349, 0f3F800000;
	rcp.approx.ftz.f32 	%f355, %f354;
	add.f32 	%f356, %f353, %f353;
	mul.f32 	%f357, %f356, %f355;
	mul.f32 	%f358, %f357, %f357;
	neg.f32 	%f359, %f357;
	sub.f32 	%f360, %f353, %f357;
	add.f32 	%f361, %f360, %f360;
	fma.rn.f32 	%f362, %f359, %f353, %f361;
	mul.rn.f32 	%f363, %f355, %f362;
	fma.rn.f32 	%f364, %f358, 0f3A2C32E4, 0f3B52E7DB;
	fma.rn.f32 	%f365, %f364, %f358, 0f3C93BB73;
	fma.rn.f32 	%f366, %f365, %f358, 0f3DF6384F;
	mul.rn.f32 	%f367, %f366, %f358;
	fma.rn.f32 	%f368, %f357, 0f3FB8AA3B, %f352;
	mul.f32 	%f369, %f367, 0f40400000;
	sub.f32 	%f370, %f352, %f368;
	fma.rn.f32 	%f371, %f357, 0f3FB8AA3B, %f370;
	fma.rn.f32 	%f372, %f363, 0f3FB8AA3B, %f371;
	fma.rn.f32 	%f373, %f357, 0f32A55E34, %f372;
	fma.rn.f32 	%f374, %f369, %f363, %f373;
	fma.rn.f32 	%f375, %f367, %f357, %f374;
	add.rn.f32 	%f376, %f368, %f375;
	mov.f32 	%f377, 0f3EAAAAAB;
	mul.rn.f32 	%f378, %f376, %f377;
	cvt.rni.f32.f32 	%f379, %f378;
	sub.f32 	%f380, %f378, %f379;
	neg.f32 	%f381, %f378;
	fma.rn.f32 	%f382, %f376, 0f3EAAAAAB, %f381;
	neg.f32 	%f383, %f368;
	add.rn.f32 	%f384, %f376, %f383;
	neg.f32 	%f385, %f384;
	add.rn.f32 	%f386, %f375, %f385;
	fma.rn.f32 	%f387, %f386, 0f3EAAAAAB, %f382;
	add.f32 	%f388, %f380, %f387;
	setp.gt.f32 	%p54, %f379, 0f00000000;
	selp.b32 	%r73, 0, -2097152000, %p54;
	setp.neu.f32 	%p55, %f42, 0f7F800000;
	setp.lt.f32 	%p56, %f378, 0f00000000;
	selp.f32 	%f389, 0f00000000, 0f7F800000, %p56;
	abs.f32 	%f390, %f378;
	setp.gt.f32 	%p57, %f390, 0f43180000;
	cvt.rzi.s32.f32 	%r74, %f379;
	shl.b32 	%r75, %r74, 23;
	sub.s32 	%r76, %r75, %r73;
	mov.b32 	%f391, %r76;
	add.s32 	%r77, %r73, 2130706432;
	mov.b32 	%f392, %r77;
	fma.rn.f32 	%f393, %f388, 0f391FCB8E, 0f3AAF85ED;
	fma.rn.f32 	%f394, %f393, %f388, 0f3C1D9856;
	fma.rn.f32 	%f395, %f394, %f388, 0f3D6357BB;
	fma.rn.f32 	%f396, %f395, %f388, 0f3E75FDEC;
	fma.rn.f32 	%f397, %f396, %f388, 0f3F317218;
	fma.rn.f32 	%f398, %f397, %f388, 0f3F800000;
	mul.f32 	%f399, %f398, %f392;
	mul.f32 	%f400, %f399, %f391;
	selp.f32 	%f413, %f389, %f400, %p57;
	@%p55 bra 	$L__BB0_43;
	add.f32 	%f401, %f41, %f41;
	mov.b32 	%r78, %f401;
	and.b32  	%r79, %r78, 2147483647;
	mov.b32 	%f413, %r79;
	bra.uni 	$L__BB0_43;
$L__BB0_42:
	fma.rn.f32 	%f413, %f41, 0f40F92F1B, 0f3E0D3DCB;
$L__BB0_43:
	fma.rn.f32 	%f403, %f412, 0f42E80000, 0fC1800000;
	sub.f32 	%f404, %f411, %f412;
	mul.f32 	%f405, %f404, 0f43FA0000;
	sub.f32 	%f406, %f412, %f413;
	mul.f32 	%f407, %f406, 0f43480000;
	cvta.to.global.u64 	%rd6, %rd3;
	mul.wide.s32 	%rd7, %r1, 12;
	add.s64 	%rd8, %rd6, %rd7;
	st.global.f32 	[%rd8], %f403;
	st.global.f32 	[%rd8+4], %f405;
	st.global.f32 	[%rd8+8], %f407;
$L__BB0_44:
	ret;

}
	// .globl	_Z21ComputeResidualKernelPK3labS1_Pfii
.visible .entry _Z21ComputeResidualKernelPK3labS1_Pfii(
	.param .u64 .ptr .align 1 _Z21ComputeResidualKernelPK3labS1_Pfii_param_0,
	.param .u64 .ptr .align 1 _Z21ComputeResidualKernelPK3labS1_Pfii_param_1,
	.param .u64 .ptr .align 1 _Z21ComputeResidualKernelPK3labS1_Pfii_param_2,
	.param .u32 _Z21ComputeResidualKernelPK3labS1_Pfii_param_3,
	.param .u32 _Z21ComputeResidualKernelPK3labS1_Pfii_param_4
)
{
	.reg .pred 	%p<4>;
	.reg .b32 	%r<14>;
	.reg .b32 	%f<14>;
	.reg .b64 	%rd<12>;

	ld.param.u64 	%rd1, [_Z21ComputeResidualKernelPK3labS1_Pfii_param_0];
	ld.param.u64 	%rd2, [_Z21ComputeResidualKernelPK3labS1_Pfii_param_1];
	ld.param.u64 	%rd3, [_Z21ComputeResidualKernelPK3labS1_Pfii_param_2];
	ld.param.u32 	%r2, [_Z21ComputeResidualKernelPK3labS1_Pfii_param_3];
	ld.param.u32 	%r3, [_Z21ComputeResidualKernelPK3labS1_Pfii_param_4];
	mov.u32 	%r5, %ctaid.x;
	mov.u32 	%r6, %ntid.x;
	mov.u32 	%r7, %tid.x;
	mad.lo.s32 	%r8, %r5, %r6, %r7;
	mov.u32 	%r9, %ctaid.y;
	mov.u32 	%r10, %ntid.y;
	mov.u32 	%r11, %tid.y;
	mad.lo.s32 	%r12, %r9, %r10, %r11;
	mad.lo.s32 	%r1, %r2, %r12, %r8;
	setp.ge.s32 	%p1, %r8, %r2;
	setp.ge.s32 	%p2, %r12, %r3;
	or.pred  	%p3, %p1, %p2;
	@%p3 bra 	$L__BB1_2;
	cvta.to.global.u64 	%rd4, %rd1;
	cvta.to.global.u64 	%rd5, %rd2;
	cvta.to.global.u64 	%rd6, %rd3;
	mul.wide.s32 	%rd7, %r1, 12;
	add.s64 	%rd8, %rd4, %rd7;
	add.s64 	%rd9, %rd5, %rd7;
	ld.global.f32 	%f1, [%rd8];
	ld.global.f32 	%f2, [%rd9];
	sub.f32 	%f3, %f1, %f2;
	ld.global.f32 	%f4, [%rd8+4];
	ld.global.f32 	%f5, [%rd9+4];
	sub.f32 	%f6, %f4, %f5;
	mul.f32 	%f7, %f6, %f6;
	fma.rn.f32 	%f8, %f3, %f3, %f7;
	ld.global.f32 	%f9, [%rd8+8];
	ld.global.f32 	%f10, [%rd9+8];
	sub.f32 	%f11, %f9, %f10;
	fma.rn.f32 	%f12, %f11, %f11, %f8;
	sqrt.rn.f32 	%f13, %f12;
	mul.wide.s32 	%rd10, %r1, 4;
	add.s64 	%rd11, %rd6, %rd10;
	st.global.f32 	[%rd11], %f13;
$L__BB1_2:
	ret;

}
	// .globl	_Z23normalizeResidualKernelPKfPhfii
.visible .entry _Z23normalizeResidualKernelPKfPhfii(
	.param .u64 .ptr .align 1 _Z23normalizeResidualKernelPKfPhfii_param_0,
	.param .u64 .ptr .align 1 _Z23normalizeResidualKernelPKfPhfii_param_1,
	.param .f32 _Z23normalizeResidualKernelPKfPhfii_param_2,
	.param .u32 _Z23normalizeResidualKernelPKfPhfii_param_3,
	.param .u32 _Z23normalizeResidualKernelPKfPhfii_param_4
)
{
	.reg .pred 	%p<4>;
	.reg .b32 	%r<15>;
	.reg .b32 	%f<5>;
	.reg .b64 	%rd<9>;

	ld.param.u64 	%rd1, [_Z23normalizeResidualKernelPKfPhfii_param_0];
	ld.param.u64 	%rd2, [_Z23normalizeResidualKernelPKfPhfii_param_1];
	ld.param.f32 	%f1, [_Z23normalizeResidualKernelPKfPhfii_param_2];
	ld.param.u32 	%r2, [_Z23normalizeResidualKernelPKfPhfii_param_3];
	ld.param.u32 	%r3, [_Z23normalizeResidualKernelPKfPhfii_param_4];
	mov.u32 	%r5, %ctaid.x;
	mov.u32 	%r6, %ntid.x;
	mov.u32 	%r7, %tid.x;
	mad.lo.s32 	%r8, %r5, %r6, %r7;
	mov.u32 	%r9, %ctaid.y;
	mov.u32 	%r10, %ntid.y;
	mov.u32 	%r11, %tid.y;
	mad.lo.s32 	%r12, %r9, %r10, %r11;
	mad.lo.s32 	%r1, %r2, %r12, %r8;
	setp.ge.s32 	%p1, %r8, %r2;
	setp.ge.s32 	%p2, %r12, %r3;
	or.pred  	%p3, %p1, %p2;
	@%p3 bra 	$L__BB2_2;
	cvta.to.global.u64 	%rd3, %rd1;
	cvta.to.global.u64 	%rd4, %rd2;
	cvt.s64.s32 	%rd5, %r1;
	mul.wide.s32 	%rd6, %r1, 4;
	add.s64 	%rd7, %rd3, %rd6;
	ld.global.f32 	%f2, [%rd7];
	div.rn.f32 	%f3, %f2, %f1;
	mul.f32 	%f4, %f3, 0f437F0000;
	cvt.rzi.u32.f32 	%r14, %f4;
	add.s64 	%rd8, %rd4, %rd5;
	st.global.u8 	[%rd8], %r14;
$L__BB2_2:
	ret;

}
	// .globl	_Z11erodeKernelPKhPhiii
.visible .entry _Z11erodeKernelPKhPhiii(
	.param .u64 .ptr .align 1 _Z11erodeKernelPKhPhiii_param_0,
	.param .u64 .ptr .align 1 _Z11erodeKernelPKhPhiii_param_1,
	.param .u32 _Z11erodeKernelPKhPhiii_param_2,
	.param .u32 _Z11erodeKernelPKhPhiii_param_3,
	.param .u32 _Z11erodeKernelPKhPhiii_param_4
)
{
	.reg .pred 	%p<88>;
	.reg .b16 	%rs<90>;
	.reg .b32 	%r<67>;
	.reg .b64 	%rd<15>;

	ld.param.u64 	%rd6, [_Z11erodeKernelPKhPhiii_param_0];
	ld.param.u64 	%rd5, [_Z11erodeKernelPKhPhiii_param_1];
	ld.param.u32 	%r30, [_Z11erodeKernelPKhPhiii_param_2];
	ld.param.u32 	%r33, [_Z11erodeKernelPKhPhiii_param_3];
	ld.param.u32 	%r32, [_Z11erodeKernelPKhPhiii_param_4];
	cvta.to.global.u64 	%rd1, %rd6;
	mov.u32 	%r34, %ctaid.x;
	mov.u32 	%r35, %ntid.x;
	mov.u32 	%r36, %tid.x;
	mad.lo.s32 	%r1, %r34, %r35, %r36;
	mov.u32 	%r37, %ctaid.y;
	mov.u32 	%r38, %ntid.y;
	mov.u32 	%r39, %tid.y;
	mad.lo.s32 	%r40, %r37, %r38, %r39;
	setp.ge.s32 	%p2, %r1, %r30;
	setp.ge.s32 	%p3, %r40, %r33;
	or.pred  	%p4, %p2, %p3;
	@%p4 bra 	$L__BB3_43;
	neg.s32 	%r3, %r32;
	setp.lt.s32 	%p5, %r32, 0;
	mov.b16 	%rs79, 255;
	@%p5 bra 	$L__BB3_42;
	shl.b32 	%r41, %r32, 1;
	and.b32  	%r4, %r41, 6;
	and.b32  	%r5, %r32, 1;
	sub.s32 	%r6, 3, %r32;
	and.b32  	%r42, %r41, -8;
	neg.s32 	%r7, %r42;
	sub.s32 	%r8, %r1, %r32;
	mov.b16 	%rs79, 255;
	mov.u32 	%r59, %r3;
$L__BB3_3:
	setp.lt.u32 	%p6, %r32, 4;
	add.s32 	%r43, %r59, %r40;
	setp.gt.s32 	%p7, %r43, -1;
	setp.lt.s32 	%p8, %r43, %r33;
	and.pred  	%p1, %p7, %p8;
	mul.lo.s32 	%r10, %r43, %r30;
	mov.u32 	%r65, %r3;
	@%p6 bra 	$L__BB3_23;
	add.s32 	%r60, %r8, %r10;
	mov.u32 	%r61, %r8;
	mov.u32 	%r62, %r7;
	mov.u32 	%r63, %r6;
$L__BB3_5:
	.pragma "nounroll";
	setp.gt.s32 	%p9, %r61, -1;
	setp.lt.s32 	%p10, %r61, %r30;
	and.pred  	%p11, %p9, %p10;
	and.pred  	%p12, %p11, %p1;
	cvt.s64.s32 	%rd7, %r60;
	add.s64 	%rd2, %rd1, %rd7;
	not.pred 	%p13, %p12;
	@%p13 bra 	$L__BB3_7;
	ld.global.u8 	%rs39, [%rd2];
	and.b16  	%rs40, %rs79, 255;
	min.u16 	%rs79, %rs39, %rs40;
$L__BB3_7:
	add.s32 	%r44, %r61, 1;
	setp.gt.s32 	%p14, %r44, -1;
	setp.lt.s32 	%p15, %r44, %r30;
	and.pred  	%p16, %p14, %p15;
	and.pred  	%p17, %p16, %p1;
	not.pred 	%p18, %p17;
	@%p18 bra 	$L__BB3_9;
	ld.global.u8 	%rs41, [%rd2+1];
	and.b16  	%rs42, %rs79, 255;
	min.u16 	%rs79, %rs41, %rs42;
$L__BB3_9:
	add.s32 	%r45, %r61, 2;
	setp.gt.s32 	%p19, %r45, -1;
	setp.lt.s32 	%p20, %r45, %r30;
	and.pred  	%p21, %p19, %p20;
	and.pred  	%p22, %p21, %p1;
	not.pred 	%p23, %p22;
	@%p23 bra 	$L__BB3_11;
	ld.global.u8 	%rs43, [%rd2+2];
	and.b16  	%rs44, %rs79, 255;
	min.u16 	%rs79, %rs43, %rs44;
$L__BB3_11:
	add.s32 	%r46, %r61, 3;
	setp.gt.s32 	%p24, %r46, -1;
	setp.lt.s32 	%p25, %r46, %r30;
	and.pred  	%p26, %p24, %p25;
	and.pred  	%p27, %p26, %p1;
	not.pred 	%p28, %p27;
	@%p28 bra 	$L__BB3_13;
	ld.global.u8 	%rs45, [%rd2+3];
	and.b16  	%rs46, %rs79, 255;
	min.u16 	%rs79, %rs45, %rs46;
$L__BB3_13:
	add.s32 	%r47, %r61, 4;
	setp.gt.s32 	%p29, %r47, -1;
	setp.lt.s32 	%p30, %r47, %r30;
	and.pred  	%p31, %p29, %p30;
	and.pred  	%p32, %p31, %p1;
	not.pred 	%p33, %p32;
	@%p33 bra 	$L__BB3_15;
	ld.global.u8 	%rs47, [%rd2+4];
	and.b16  	%rs48, %rs79, 255;
	min.u16 	%rs79, %rs47, %rs48;
$L__BB3_15:
	add.s32 	%r48, %r61, 5;
	setp.gt.s32 	%p34, %r48, -1;
	setp.lt.s32 	%p35, %r48, %r30;
	and.pred  	%p36, %p34, %p35;
	and.pred  	%p37, %p36, %p1;
	not.pred 	%p38, %p37;
	@%p38 bra 	$L__BB3_17;
	ld.global.u8 	%rs49, [%rd2+5];
	and.b16  	%rs50, %rs79, 255;
	min.u16 	%rs79, %rs49, %rs50;
$L__BB3_17:
	add.s32 	%r49, %r61, 6;
	setp.gt.s32 	%p39, %r49, -1;
	setp.lt.s32 	%p40, %r49, %r30;
	and.pred  	%p41, %p39, %p40;
	and.pred  	%p42, %p41, %p1;
	not.pred 	%p43, %p42;
	@%p43 bra 	$L__BB3_19;
	ld.global.u8 	%rs51, [%rd2+6];
	and.b16  	%rs52, %rs79, 255;
	min.u16 	%rs79, %rs51, %rs52;
$L__BB3_19:
	add.s32 	%r50, %r61, 7;
	setp.gt.s32 	%p44, %r50, -1;
	setp.lt.s32 	%p45, %r50, %r30;
	and.pred  	%p46, %p44, %p45;
	and.pred  	%p47, %p46, %p1;
	not.pred 	%p48, %p47;
	@%p48 bra 	$L__BB3_21;
	ld.global.u8 	%rs53, [%rd2+7];
	and.b16  	%rs54, %rs79, 255;
	min.u16 	%rs79, %rs53, %rs54;
$L__BB3_21:
	add.s32 	%r63, %r63, 8;
	add.s32 	%r62, %r62, 8;
	add.s32 	%r61, %r61, 8;
	add.s32 	%r60, %r60, 8;
	setp.ne.s32 	%p49, %r62, 0;
	@%p49 bra 	$L__BB3_5;
	add.s32 	%r65, %r63, -3;
$L__BB3_23:
	setp.lt.u32 	%p50, %r4, 3;
	@%p50 bra 	$L__BB3_33;
	add.s32 	%r22, %r65, %r1;
	setp.gt.s32 	%p51, %r22, -1;
	setp.lt.s32 	%p52, %r22, %r30;
	and.pred  	%p53, %p51, %p52;
	and.pred  	%p54, %p53, %p1;
	add.s32 	%r51, %r22, %r10;
	cvt.s64.s32 	%rd8, %r51;
	add.s64 	%rd3, %rd1, %rd8;
	not.pred 	%p55, %p54;
	@%p55 bra 	$L__BB3_26;
	ld.global.u8 	%rs55, [%rd3];
	and.b16  	%rs56, %rs79, 255;
	min.u16 	%rs79, %rs55, %rs56;
$L__BB3_26:
	add.s32 	%r52, %r22, 1;
	setp.gt.s32 	%p56, %r52, -1;
	setp.lt.s32 	%p57, %r52, %r30;
	and.pred  	%p58, %p56, %p57;
	and.pred  	%p59, %p58, %p1;
	not.pred 	%p60, %p59;
	@%p60 bra 	$L__BB3_28;
	ld.global.u8 	%rs57, [%rd3+1];
	and.b16  	%rs58, %rs79, 255;
	min.u16 	%rs79, %rs57, %rs58;
$L__BB3_28:
	add.s32 	%r53, %r22, 2;
	setp.gt.s32 	%p61, %r53, -1;
	setp.lt.s32 	%p62, %r53, %r30;
	and.pred  	%p63, %p61, %p62;
	and.pred  	%p64, %p63, %p1;
	not.pred 	%p65, %p64;
	@%p65 bra 	$L__BB3_30;
	ld.global.u8 	%rs59, [%rd3+2];
	and.b16  	%rs60, %rs79, 255;
	min.u16 	%rs79, %rs59, %rs60;
$L__BB3_30:
	add.s32 	%r54, %r22, 3;
	setp.gt.s32 	%p66, %r54, -1;
	setp.lt.s32 	%p67, %r54, %r30;
	and.pred  	%p68, %p66, %p67;
	and.pred  	%p69, %p68, %p1;
	not.pred 	%p70, %p69;
	@%p70 bra 	$L__BB3_32;
	ld.global.u8 	%rs61, [%rd3+3];
	and.b16  	%rs62, %rs79, 255;
	min.u16 	%rs79, %rs61, %rs62;
$L__BB3_32:
	add.s32 	%r65, %r65, 4;
$L__BB3_33:
	setp.eq.s32 	%p71, %r5, 0;
	@%p71 bra 	$L__BB3_39;
	add.s32 	%r25, %r65, %r1;
	setp.gt.s32 	%p72, %r25, -1;
	setp.lt.s32 	%p73, %r25, %r30;
	and.pred  	%p74, %p72, %p73;
	and.pred  	%p75, %p74, %p1;
	add.s32 	%r55, %r25, %r10;
	cvt.s64.s32 	%rd9, %r55;
	add.s64 	%rd4, %rd1, %rd9;
	not.pred 	%p76, %p75;
	@%p76 bra 	$L__BB3_36;
	ld.global.u8 	%rs63, [%rd4];
	and.b16  	%rs64, %rs79, 255;
	min.u16 	%rs79, %rs63, %rs64;
$L__BB3_36:
	add.s32 	%r56, %r25, 1;
	setp.gt.s32 	%p77, %r56, -1;
	setp.lt.s32 	%p78, %r56, %r30;
	and.pred  	%p79, %p77, %p78;
	and.pred  	%p80, %p79, %p1;
	not.pred 	%p81, %p80;
	@%p81 bra 	$L__BB3_38;
	ld.global.u8 	%rs65, [%rd4+1];
	and.b16  	%rs66, %rs79, 255;
	min.u16 	%rs79, %rs65, %rs66;
$L__BB3_38:
	add.s32 	%r65, %r65, 2;
$L__BB3_39:
	add.s32 	%r28, %r65, %r1;
	setp.gt.s32 	%p82, %r28, -1;
	setp.lt.s32 	%p83, %r28, %r30;
	and.pred  	%p84, %p82, %p83;
	and.pred  	%p85, %p84, %p1;
	not.pred 	%p86, %p85;
	@%p86 bra 	$L__BB3_41;
	add.s32 	%r57, %r28, %r10;
	cvt.s64.s32 	%rd10, %r57;
	add.s64 	%rd11, %rd1, %rd10;
	ld.global.u8 	%rs67, [%rd11];
	and.b16  	%rs68, %rs79, 255;
	min.u16 	%rs79, %rs67, %rs68;
$L__BB3_41:
	add.s32 	%r29, %r59, 1;
	setp.ne.s32 	%p87, %r59, %r32;
	mov.u32 	%r59, %r29;
	@%p87 bra 	$L__BB3_3;
$L__BB3_42:
	mad.lo.s32 	%r58, %r30, %r40, %r1;
	cvt.s64.s32 	%rd12, %r58;
	cvta.to.global.u64 	%rd13, %rd5;
	add.s64 	%rd14, %rd13, %rd12;
	st.global.u8 	[%rd14], %rs79;
$L__BB3_43:
	ret;

}
	// .globl	_Z12dilateKernelPKhPhiii
.visible .entry _Z12dilateKernelPKhPhiii(
	.param .u64 .ptr .align 1 _Z12dilateKernelPKhPhiii_param_0,
	.param .u64 .ptr .align 1 _Z12dilateKernelPKhPhiii_param_1,
	.param .u32 _Z12dilateKernelPKhPhiii_param_2,
	.param .u32 _Z12dilateKernelPKhPhiii_param_3,
	.param .u32 _Z12dilateKernelPKhPhiii_param_4
)
{
	.reg .pred 	%p<88>;
	.reg .b16 	%rs<90>;
	.reg .b32 	%r<67>;
	.reg .b64 	%rd<15>;

	ld.param.u64 	%rd6, [_Z12dilateKernelPKhPhiii_param_0];
	ld.param.u64 	%rd5, [_Z12dilateKernelPKhPhiii_param_1];
	ld.param.u32 	%r30, [_Z12dilateKernelPKhPhiii_param_2];
	ld.param.u32 	%r33, [_Z12dilateKernelPKhPhiii_param_3];
	ld.param.u32 	%r32, [_Z12dilateKernelPKhPhiii_param_4];
	cvta.to.global.u64 	%rd1, %rd6;
	mov.u32 	%r34, %ctaid.x;
	mov.u32 	%r35, %ntid.x;
	mov.u32 	%r36, %tid.x;
	mad.lo.s32 	%r1, %r34, %r35, %r36;
	mov.u32 	%r37, %ctaid.y;
	mov.u32 	%r38, %ntid.y;
	mov.u32 	%r39, %tid.y;
	mad.lo.s32 	%r40, %r37, %r38, %r39;
	setp.ge.s32 	%p2, %r1, %r30;
	setp.ge.s32 	%p3, %r40, %r33;
	or.pred  	%p4, %p2, %p3;
	@%p4 bra 	$L__BB4_43;
	neg.s32 	%r3, %r32;
	setp.lt.s32 	%p5, %r32, 0;
	mov.b16 	%rs79, 0;
	@%p5 bra 	$L__BB4_42;
	shl.b32 	%r41, %r32, 1;
	and.b32  	%r4, %r41, 6;
	and.b32  	%r5, %r32, 1;
	sub.s32 	%r6, 3, %r32;
	and.b32  	%r42, %r41, -8;
	neg.s32 	%r7, %r42;
	sub.s32 	%r8, %r1, %r32;
	mov.b16 	%rs79, 0;
	mov.u32 	%r59, %r3;
$L__BB4_3:
	setp.lt.u32 	%p6, %r32, 4;
	add.s32 	%r43, %r59, %r40;
	setp.gt.s32 	%p7, %r43, -1;
	setp.lt.s32 	%p8, %r43, %r33;
	and.pred  	%p1, %p7, %p8;
	mul.lo.s32 	%r10, %r43, %r30;
	mov.u32 	%r65, %r3;
	@%p6 bra 	$L__BB4_23;
	add.s32 	%r60, %r8, %r10;
	mov.u32 	%r61, %r8;
	mov.u32 	%r62, %r7;
	mov.u32 	%r63, %r6;
$L__BB4_5:
	.pragma "nounroll";
	setp.gt.s32 	%p9, %r61, -1;
	setp.lt.s32 	%p10, %r61, %r30;
	and.pred  	%p11, %p9, %p10;
	and.pred  	%p12, %p11, %p1;
	cvt.s64.s32 	%rd7, %r60;
	add.s64 	%rd2, %rd1, %rd7;
	not.pred 	%p13, %p12;
	@%p13 bra 	$L__BB4_7;
	ld.global.u8 	%rs39, [%rd2];
	and.b16  	%rs40, %rs79, 255;
	max.u16 	%rs79, %rs39, %rs40;
$L__BB4_7:
	add.s32 	%r44, %r61, 1;
	setp.gt.s32 	%p14, %r44, -1;
	setp.lt.s32 	%p15, %r44, %r30;
	and.pred  	%p16, %p14, %p15;
	and.pred  	%p17, %p16, %p1;
	not.pred 	%p18, %p17;
	@%p18 bra 	$L__BB4_9;
	ld.global.u8 	%rs41, [%rd2+1];
	and.b16  	%rs42, %rs79, 255;
	max.u16 	%rs79, %rs41, %rs42;
$L__BB4_9:
	add.s32 	%r45, %r61, 2;
	setp.gt.s32 	%p19, %r45, -1;
	setp.lt.s32 	%p20, %r45, %r30;
	and.pred  	%p21, %p19, %p20;
	and.pred  	%p22, %p21, %p1;
	not.pred 	%p23, %p22;
	@%p23 bra 	$L__BB4_11;
	ld.global.u8 	%rs43, [%rd2+2];
	and.b16  	%rs44, %rs79, 255;
	max.u16 	%rs79, %rs43, %rs44;
$L__BB4_11:
	add.s32 	%r46, %r61, 3;
	setp.gt.s32 	%p24, %r46, -1;
	setp.lt.s32 	%p25, %r46, %r30;
	and.pred  	%p26, %p24, %p25;
	and.pred  	%p27, %p26, %p1;
	not.pred 	%p28, %p27;
	@%p28 bra 	$L__BB4_13;
	ld.global.u8 	%rs45, [%rd2+3];
	and.b16  	%rs46, %rs79, 255;
	max.u16 	%rs79, %rs45, %rs46;
$L__BB4_13:
	add.s32 	%r47, %r61, 4;
	setp.gt.s32 	%p29, %r47, -1;
	setp.lt.s32 	%p30, %r47, %r30;
	and.pred  	%p31, %p29, %p30;
	and.pred  	%p32, %p31, %p1;
	not.pred 	%p33, %p32;
	@%p33 bra 	$L__BB4_15;
	ld.global.u8 	%rs47, [%rd2+4];
	and.b16  	%rs48, %rs79, 255;
	max.u16 	%rs79, %rs47, %rs48;
$L__BB4_15:
	add.s32 	%r48, %r61, 5;
	setp.gt.s32 	%p34, %r48, -1;
	setp.lt.s32 	%p35, %r48, %r30;
	and.pred  	%p36, %p34, %p35;
	and.pred  	%p37, %p36, %p1;
	not.pred 	%p38, %p37;
	@%p38 bra 	$L__BB4_17;
	ld.global.u8 	%rs49, [%rd2+5];
	and.b16  	%rs50, %rs79, 255;
	max.u16 	%rs79, %rs49, %rs50;
$L__BB4_17:
	add.s32 	%r49, %r61, 6;
	setp.gt.s32 	%p39, %r49, -1;
	setp.lt.s32 	%p40, %r49, %r30;
	and.pred  	%p41, %p39, %p40;
	and.pred  	%p42, %p41, %p1;
	not.pred 	%p43, %p42;
	@%p43 bra 	$L__BB4_19;
	ld.global.u8 	%rs51, [%rd2+6];
	and.b16  	%rs52, %rs79, 255;
	max.u16 	%rs79, %rs51, %rs52;
$L__BB4_19:
	add.s32 	%r50, %r61, 7;
	setp.gt.s32 	%p44, %r50, -1;
	setp.lt.s32 	%p45, %r50, %r30;
	and.pred  	%p46, %p44, %p45;
	and.pred  	%p47, %p46, %p1;
	not.pred 	%p48, %p47;
	@%p48 bra 	$L__BB4_21;
	ld.global.u8 	%rs53, [%rd2+7];
	and.b16  	%rs54, %rs79, 255;
	max.u16 	%rs79, %rs53, %rs54;
$L__BB4_21:
	add.s32 	%r63, %r63, 8;
	add.s32 	%r62, %r62, 8;
	add.s32 	%r61, %r61, 8;
	add.s32 	%r60, %r60, 8;
	setp.ne.s32 	%p49, %r62, 0;
	@%p49 bra 	$L__BB4_5;
	add.s32 	%r65, %r63, -3;
$L__BB4_23:
	setp.lt.u32 	%p50, %r4, 3;
	@%p50 bra 	$L__BB4_33;
	add.s32 	%r22, %r65, %r1;
	setp.gt.s32 	%p51, %r22, -1;
	setp.lt.s32 	%p52, %r22, %r30;
	and.pred  	%p53, %p51, %p52;
	and.pred  	%p54, %p53, %p1;
	add.s32 	%r51, %r22, %r10;
	cvt.s64.s32 	%rd8, %r51;
	add.s64 	%rd3, %rd1, %rd8;
	not.pred 	%p55, %p54;
	@%p55 bra 	$L__BB4_26;
	ld.global.u8 	%rs55, [%rd3];
	and.b16  	%rs56, %rs79, 255;
	max.u16 	%rs79, %rs55, %rs56;
$L__BB4_26:
	add.s32 	%r52, %r22, 1;
	setp.gt.s32 	%p56, %r52, -1;
	setp.lt.s32 	%p57, %r52, %r30;
	and.pred  	%p58, %p56, %p57;
	and.pred  	%p59, %p58, %p1;
	not.pred 	%p60, %p59;
	@%p60 bra 	$L__BB4_28;
	ld.global.u8 	%rs57, [%rd3+1];
	and.b16  	%rs58, %rs79, 255;
	max.u16 	%rs79, %rs57, %rs58;
$L__BB4_28:
	add.s32 	%r53, %r22, 2;
	setp.gt.s32 	%p61, %r53, -1;
	setp.lt.s32 	%p62, %r53, %r30;
	and.pred  	%p63, %p61, %p62;
	and.pred  	%p64, %p63, %p1;
	not.pred 	%p65, %p64;
	@%p65 bra 	$L__BB4_30;
	ld.global.u8 	%rs59, [%rd3+2];
	and.b16  	%rs60, %rs79, 255;
	max.u16 	%rs79, %rs59, %rs60;
$L__BB4_30:
	add.s32 	%r54, %r22, 3;
	setp.gt.s32 	%p66, %r54, -1;
	setp.lt.s32 	%p67, %r54, %r30;
	and.pred  	%p68, %p66, %p67;
	and.pred  	%p69, %p68, %p1;
	not.pred 	%p70, %p69;
	@%p70 bra 	$L__BB4_32;
	ld.global.u8 	%rs61, [%rd3+3];
	and.b16  	%rs62, %rs79, 255;
	max.u16 	%rs79, %rs61, %rs62;
$L__BB4_32:
	add.s32 	%r65, %r65, 4;
$L__BB4_33:
	setp.eq.s32 	%p71, %r5, 0;
	@%p71 bra 	$L__BB4_39;
	add.s32 	%r25, %r65, %r1;
	setp.gt.s32 	%p72, %r25, -1;
	setp.lt.s32 	%p73, %r25, %r30;
	and.pred  	%p74, %p72, %p73;
	and.pred  	%p75, %p74, %p1;
	add.s32 	%r55, %r25, %r10;
	cvt.s64.s32 	%rd9, %r55;
	add.s64 	%rd4, %rd1, %rd9;
	not.pred 	%p76, %p75;
	@%p76 bra 	$L__BB4_36;
	ld.global.u8 	%rs63, [%rd4];
	and.b16  	%rs64, %rs79, 255;
	max.u16 	%rs79, %rs63, %rs64;
$L__BB4_36:
	add.s32 	%r56, %r25, 1;
	setp.gt.s32 	%p77, %r56, -1;
	setp.lt.s32 	%p78, %r56, %r30;
	and.pred  	%p79, %p77, %p78;
	and.pred  	%p80, %p79, %p1;
	not.pred 	%p81, %p80;
	@%p81 bra 	$L__BB4_38;
	ld.global.u8 	%rs65, [%rd4+1];
	and.b16  	%rs66, %rs79, 255;
	max.u16 	%rs79, %rs65, %rs66;
$L__BB4_38:
	add.s32 	%r65, %r65, 2;
$L__BB4_39:
	add.s32 	%r28, %r65, %r1;
	setp.gt.s32 	%p82, %r28, -1;
	setp.lt.s32 	%p83, %r28, %r30;
	and.pred  	%p84, %p82, %p83;
	and.pred  	%p85, %p84, %p1;
	not.pred 	%p86, %p85;
	@%p86 bra 	$L__BB4_41;
	add.s32 	%r57, %r28, %r10;
	cvt.s64.s32 	%rd10, %r57;
	add.s64 	%rd11, %rd1, %rd10;
	ld.global.u8 	%rs67, [%rd11];
	and.b16  	%rs68, %rs79, 255;
	max.u16 	%rs79, %rs67, %rs68;
$L__BB4_41:
	add.s32 	%r29, %r59, 1;
	setp.ne.s32 	%p87, %r59, %r32;
	mov.u32 	%r59, %r29;
	@%p87 bra 	$L__BB4_3;
$L__BB4_42:
	mad.lo.s32 	%r58, %r30, %r40, %r1;
	cvt.s64.s32 	%rd12, %r58;
	cvta.to.global.u64 	%rd13, %rd5;
	add.s64 	%rd14, %rd13, %rd12;
	st.global.u8 	[%rd14], %rs79;
$L__BB4_43:
	ret;

}
	// .globl	_Z25hysteresisThresholdKernelPKhPhPbiiii
.visible .entry _Z25hysteresisThresholdKernelPKhPhPbiiii(
	.param .u64 .ptr .align 1 _Z25hysteresisThresholdKernelPKhPhPbiiii_param_0,
	.param .u64 .ptr .align 1 _Z25hysteresisThresholdKernelPKhPhPbiiii_param_1,
	.param .u64 .ptr .align 1 _Z25hysteresisThresholdKernelPKhPhPbiiii_param_2,
	.param .u32 _Z25hysteresisThresholdKernelPKhPhPbiiii_param_3,
	.param .u32 _Z25hysteresisThresholdKernelPKhPhPbiiii_param_4,
	.param .u32 _Z25hysteresisThresholdKernelPKhPhPbiiii_param_5,
	.param .u32 _Z25hysteresisThresholdKernelPKhPhPbiiii_param_6
)
{
	.reg .pred 	%p<5>;
	.reg .b16 	%rs<4>;
	.reg .b32 	%r<16>;
	.reg .b64 	%rd<14>;

	ld.param.u64 	%rd2, [_Z25hysteresisThresholdKernelPKhPhPbiiii_param_0];
	ld.param.u64 	%rd4, [_Z25hysteresisThresholdKernelPKhPhPbiiii_param_1];
	ld.param.u64 	%rd3, [_Z25hysteresisThresholdKernelPKhPhPbiiii_param_2];
	ld.param.u32 	%r3, [_Z25hysteresisThresholdKernelPKhPhPbiiii_param_3];
	ld.param.u32 	%r4, [_Z25hysteresisThresholdKernelPKhPhPbiiii_param_4];
	ld.param.u32 	%r2, [_Z25hysteresisThresholdKernelPKhPhPbiiii_param_6];
	cvta.to.global.u64 	%rd1, %rd4;
	mov.u32 	%r6, %ctaid.x;
	mov.u32 	%r7, %ntid.x;
	mov.u32 	%r8, %tid.x;
	mad.lo.s32 	%r9, %r6, %r7, %r8;
	mov.u32 	%r10, %ctaid.y;
	mov.u32 	%r11, %ntid.y;
	mov.u32 	%r12, %tid.y;
	mad.lo.s32 	%r13, %r10, %r11, %r12;
	mad.lo.s32 	%r1, %r3, %r13, %r9;
	setp.ge.s32 	%p1, %r9, %r3;
	setp.ge.s32 	%p2, %r13, %r4;
	or.pred  	%p3, %p1, %p2;
	@%p3 bra 	$L__BB5_4;
	cvta.to.global.u64 	%rd5, %rd2;
	cvt.s64.s32 	%rd6, %r1;
	add.s64 	%rd7, %rd5, %rd6;
	ld.global.u8 	%r15, [%rd7];
	setp.ge.s32 	%p4, %r2, %r15;
	@%p4 bra 	$L__BB5_3;
	cvta.to.global.u64 	%rd11, %rd3;
	add.s64 	%rd12, %rd11, %rd6;
	mov.b16 	%rs2, 1;
	st.global.u8 	[%rd12], %rs2;
	add.s64 	%rd13, %rd1, %rd6;
	mov.b16 	%rs3, 255;
	st.global.u8 	[%rd13], %rs3;
	bra.uni 	$L__BB5_4;
$L__BB5_3:
	add.s64 	%rd9, %rd1, %rd6;
	mov.b16 	%rs1, 0;
	st.global.u8 	[%rd9], %rs1;
$L__BB5_4:
	ret;

}
	// .globl	_Z28StrongEdgesPropagationKernelPKhPhPbii
.visible .entry _Z28StrongEdgesPropagationKernelPKhPhPbii(
	.param .u64 .ptr .align 1 _Z28StrongEdgesPropagationKernelPKhPhPbii_param_0,
	.param .u64 .ptr .align 1 _Z28StrongEdgesPropagationKernelPKhPhPbii_param_1,
	.param .u64 .ptr .align 1 _Z28StrongEdgesPropagationKernelPKhPhPbii_param_2,
	.param .u32 _Z28StrongEdgesPropagationKernelPKhPhPbii_param_3,
	.param .u32 _Z28StrongEdgesPropagationKernelPKhPhPbii_param_4
)
{
	.reg .pred 	%p<41>;
	.reg .b16 	%rs<29>;
	.reg .b32 	%r<23>;
	.reg .b64 	%rd<40>;

	ld.param.u64 	%rd15, [_Z28StrongEdgesPropagationKernelPKhPhPbii_param_0];
	ld.param.u64 	%rd16, [_Z28StrongEdgesPropagationKernelPKhPhPbii_param_1];
	ld.param.u64 	%rd17, [_Z28StrongEdgesPropagationKernelPKhPhPbii_param_2];
	ld.param.u32 	%r10, [_Z28StrongEdgesPropagationKernelPKhPhPbii_param_3];
	ld.param.u32 	%r12, [_Z28StrongEdgesPropagationKernelPKhPhPbii_param_4];
	cvta.to.global.u64 	%rd1, %rd16;
	cvta.to.global.u64 	%rd2, %rd15;
	cvta.to.global.u64 	%rd3, %rd17;
	mov.u32 	%r13, %ctaid.x;
	mov.u32 	%r14, %ntid.x;
	mov.u32 	%r15, %tid.x;
	mad.lo.s32 	%r1, %r13, %r14, %r15;
	mov.u32 	%r16, %ctaid.y;
	mov.u32 	%r17, %ntid.y;
	mov.u32 	%r18, %tid.y;
	mad.lo.s32 	%r19, %r16, %r17, %r18;
	mul.lo.s32 	%r3, %r10, %r19;
	add.s32 	%r4, %r3, %r1;
	setp.ge.s32 	%p3, %r1, %r10;
	setp.ge.s32 	%p4, %r19, %r12;
	or.pred  	%p5, %p3, %p4;
	@%p5 bra 	$L__BB6_29;
	cvt.s64.s32 	%rd18, %r4;
	add.s64 	%rd4, %rd3, %rd18;
	ld.global.u8 	%rs1, [%rd4];
	setp.eq.s16 	%p6, %rs1, 0;
	@%p6 bra 	$L__BB6_29;
	add.s32 	%r5, %r19, -1;
	setp.ge.u32 	%p7, %r5, %r12;
	sub.s32 	%r6, %r3, %r10;
	setp.gt.s32 	%p8, %r1, 0;
	setp.le.s32 	%p9, %r1, %r10;
	and.pred  	%p1, %p8, %p9;
	not.pred 	%p10, %p1;
	cvt.s64.s32 	%rd19, %r6;
	cvt.s64.s32 	%rd5, %r1;
	add.s64 	%rd20, %rd5, %rd19;
	add.s64 	%rd6, %rd1, %rd20;
	add.s64 	%rd7, %rd3, %rd20;
	add.s64 	%rd8, %rd2, %rd20;
	or.pred  	%p11, %p10, %p7;
	@%p11 bra 	$L__BB6_5;
	ld.global.u8 	%rs2, [%rd8+-1];
	setp.ne.s16 	%p12, %rs2, 128;
	@%p12 bra 	$L__BB6_5;
	mov.b16 	%rs3, 1;
	st.global.u8 	[%rd7+-1], %rs3;
	mov.b16 	%rs4, 255;
	st.global.u8 	[%rd6+-1], %rs4;
$L__BB6_5:
	setp.ge.u32 	%p13, %r5, %r12;
	setp.lt.s32 	%p14, %r1, 0;
	or.pred  	%p15, %p14, %p13;
	@%p15 bra 	$L__BB6_8;
	add.s32 	%r7, %r1, %r6;
	cvt.s64.s32 	%rd21, %r7;
	add.s64 	%rd22, %rd2, %rd21;
	ld.global.u8 	%rs5, [%rd22];
	setp.ne.s16 	%p16, %rs5, 128;
	@%p16 bra 	$L__BB6_8;
	add.s64 	%rd24, %rd3, %rd21;
	mov.b16 	%rs6, 1;
	st.global.u8 	[%rd24], %rs6;
	add.s64 	%rd25, %rd1, %rd21;
	mov.b16 	%rs7, 255;
	st.global.u8 	[%rd25], %rs7;
$L__BB6_8:
	setp.ge.u32 	%p17, %r5, %r12;
	add.s32 	%r20, %r1, 1;
	setp.gt.s32 	%p18, %r1, -2;
	setp.lt.s32 	%p19, %r20, %r10;
	and.pred  	%p2, %p18, %p19;
	not.pred 	%p20, %p2;
	or.pred  	%p21, %p20, %p17;
	@%p21 bra 	$L__BB6_11;
	ld.global.u8 	%rs8, [%rd8+1];
	setp.ne.s16 	%p22, %rs8, 128;
	@%p22 bra 	$L__BB6_11;
	mov.b16 	%rs9, 1;
	st.global.u8 	[%rd7+1], %rs9;
	mov.b16 	%rs10, 255;
	st.global.u8 	[%rd6+1], %rs10;
$L__BB6_11:
	cvt.s64.s32 	%rd26, %r3;
	add.s64 	%rd27, %rd5, %rd26;
	add.s64 	%rd9, %rd1, %rd27;
	add.s64 	%rd10, %rd3, %rd27;
	add.s64 	%rd11, %rd2, %rd27;
	@%p10 bra 	$L__BB6_14;
	ld.global.u8 	%rs11, [%rd11+-1];
	setp.ne.s16 	%p24, %rs11, 128;
	@%p24 bra 	$L__BB6_14;
	mov.b16 	%rs12, 1;
	st.global.u8 	[%rd10+-1], %rs12;
	mov.b16 	%rs13, 255;
	st.global.u8 	[%rd9+-1], %rs13;
$L__BB6_14:
	setp.lt.s32 	%p25, %r1, 0;
	@%p25 bra 	$L__BB6_17;
	add.s64 	%rd29, %rd2, %rd18;
	ld.global.u8 	%rs14, [%rd29];
	setp.ne.s16 	%p26, %rs14, 128;
	@%p26 bra 	$L__BB6_17;
	mov.b16 	%rs15, 1;
	st.global.u8 	[%rd4], %rs15;
	add.s64 	%rd31, %rd1, %rd18;
	mov.b16 	%rs16, 255;
	st.global.u8 	[%rd31], %rs16;
$L__BB6_17:
	@%p20 bra 	$L__BB6_20;
	ld.global.u8 	%rs17, [%rd11+1];
	setp.ne.s16 	%p28, %rs17, 128;
	@%p28 bra 	$L__BB6_20;
	mov.b16 	%rs18, 1;
	st.global.u8 	[%rd10+1], %rs18;
	mov.b16 	%rs19, 255;
	st.global.u8 	[%rd9+1], %rs19;
$L__BB6_20:
	add.s32 	%r8, %r19, 1;
	setp.ge.u32 	%p29, %r8, %r12;
	shl.b32 	%r21, %r10, 1;
	add.s32 	%r22, %r6, %r21;
	cvt.s64.s32 	%rd32, %r22;
	add.s64 	%rd33, %rd5, %rd32;
	add.s64 	%rd12, %rd1, %rd33;
	add.s64 	%rd13, %rd3, %rd33;
	add.s64 	%rd14, %rd2, %rd33;
	or.pred  	%p31, %p10, %p29;
	@%p31 bra 	$L__BB6_23;
	ld.global.u8 	%rs20, [%rd14+-1];
	setp.ne.s16 	%p32, %rs20, 128;
	@%p32 bra 	$L__BB6_23;
	mov.b16 	%rs21, 1;
	st.global.u8 	[%rd13+-1], %rs21;
	mov.b16 	%rs22, 255;
	st.global.u8 	[%rd12+-1], %rs22;
$L__BB6_23:
	setp.ge.u32 	%p33, %r8, %r12;
	setp.lt.s32 	%p34, %r1, 0;
	or.pred  	%p35, %p34, %p33;
	@%p35 bra 	$L__BB6_26;
	add.s32 	%r9, %r4, %r10;
	cvt.s64.s32 	%rd34, %r9;
	add.s64 	%rd35, %rd2, %rd34;
	ld.global.u8 	%rs23, [%rd35];
	setp.ne.s16 	%p36, %rs23, 128;
	@%p36 bra 	$L__BB6_26;
	cvt.s64.s32 	%rd37, %r10;
	add.s64 	%rd38, %rd4, %rd37;
	mov.b16 	%rs24, 1;
	st.global.u8 	[%rd38], %rs24;
	add.s64 	%rd39, %rd1, %rd34;
	mov.b16 	%rs25, 255;
	st.global.u8 	[%rd39], %rs25;
$L__BB6_26:
	setp.ge.u32 	%p37, %r8, %r12;
	or.pred  	%p39, %p20, %p37;
	@%p39 bra 	$L__BB6_29;
	ld.global.u8 	%rs26, [%rd14+1];
	setp.ne.s16 	%p40, %rs26, 128;
	@%p40 bra 	$L__BB6_29;
	mov.b16 	%rs27, 1;
	st.global.u8 	[%rd13+1], %rs27;
	mov.b16 	%rs28, 255;
	st.global.u8 	[%rd12+1], %rs28;
$L__BB6_29:
	ret;

}
	// .globl	_Z13putMaskKernelPK3rgbPKhPS_ii
.visible .entry _Z13putMaskKernelPK3rgbPKhPS_ii(
	.param .u64 .ptr .align 1 _Z13putMaskKernelPK3rgbPKhPS_ii_param_0,
	.param .u64 .ptr .align 1 _Z13putMaskKernelPK3rgbPKhPS_ii_param_1,
	.param .u64 .ptr .align 1 _Z13putMaskKernelPK3rgbPKhPS_ii_param_2,
	.param .u32 _Z13putMaskKernelPK3rgbPKhPS_ii_param_3,
	.param .u32 _Z13putMaskKernelPK3rgbPKhPS_ii_param_4
)
{
	.reg .pred 	%p<5>;
	.reg .b16 	%rs<17>;
	.reg .b32 	%r<17>;
	.reg .b32 	%f<10>;
	.reg .b64 	%rd<13>;

	ld.param.u64 	%rd1, [_Z13putMaskKernelPK3rgbPKhPS_ii_param_0];
	ld.param.u64 	%rd2, [_Z13putMaskKernelPK3rgbPKhPS_ii_param_1];
	ld.param.u64 	%rd3, [_Z13putMaskKernelPK3rgbPKhPS_ii_param_2];
	ld.param.u32 	%r2, [_Z13putMaskKernelPK3rgbPKhPS_ii_param_3];
	ld.param.u32 	%r3, [_Z13putMaskKernelPK3rgbPKhPS_ii_param_4];
	mov.u32 	%r5, %ctaid.x;
	mov.u32 	%r6, %ntid.x;
	mov.u32 	%r7, %tid.x;
	mad.lo.s32 	%r8, %r5, %r6, %r7;
	mov.u32 	%r9, %ctaid.y;
	mov.u32 	%r10, %ntid.y;
	mov.u32 	%r11, %tid.y;
	mad.lo.s32 	%r12, %r9, %r10, %r11;
	mad.lo.s32 	%r1, %r2, %r12, %r8;
	setp.ge.s32 	%p1, %r8, %r2;
	setp.ge.s32 	%p2, %r12, %r3;
	or.pred  	%p3, %p1, %p2;
	@%p3 bra 	$L__BB7_4;
	cvta.to.global.u64 	%rd4, %rd1;
	cvta.to.global.u64 	%rd5, %rd2;
	cvt.s64.s32 	%rd6, %r1;
	mul.wide.s32 	%rd7, %r1, 3;
	add.s64 	%rd8, %rd4, %rd7;
	ld.global.u8 	%rs16, [%rd8];
	ld.global.u8 	%rs15, [%rd8+1];
	ld.global.u8 	%rs14, [%rd8+2];
	add.s64 	%rd9, %rd5, %rd6;
	ld.global.u8 	%rs10, [%rd9];
	setp.eq.s16 	%p4, %rs10, 0;
	@%p4 bra 	$L__BB7_3;
	cvt.rn.f32.u16 	%f1, %rs16;
	fma.rn.f32 	%f2, %f1, 0f3F000000, 0f42FF0000;
	min.f32 	%f3, %f2, 0f437F0000;
	cvt.rzi.u32.f32 	%r14, %f3;
	cvt.u16.u32 	%rs16, %r14;
	cvt.rn.f32.u16 	%f4, %rs15;
	fma.rn.f32 	%f5, %f4, 0f3F000000, 0f00000000;
	min.f32 	%f6, %f5, 0f437F0000;
	cvt.rzi.u32.f32 	%r15, %f6;
	cvt.u16.u32 	%rs15, %r15;
	cvt.rn.f32.u16 	%f7, %rs14;
	fma.rn.f32 	%f8, %f7, 0f3F000000, 0f00000000;
	min.f32 	%f9, %f8, 0f437F0000;
	cvt.rzi.u32.f32 	%r16, %f9;
	cvt.u16.u32 	%rs14, %r16;
$L__BB7_3:
	cvta.to.global.u64 	%rd10, %rd3;
	add.s64 	%rd12, %rd10, %rd7;
	st.global.u8 	[%rd12], %rs16;
	st.global.u8 	[%rd12+1], %rs15;
	st.global.u8 	[%rd12+2], %rs14;
$L__BB7_4:
	ret;

}
	// .globl	_ZN6thrust24THRUST_300001_SM_1000_NS8cuda_cub4core6detail13_kernel_agentINS1_8__reduce11ReduceAgentINS0_12zip_iteratorIN4cuda3std3__45tupleIJNS0_10device_ptrIfEENS0_17counting_iteratorIlNS0_11use_defaultESF_SF_EEEEEEEPNSB_IJflEEESJ_iNS1_9__extrema9arg_max_fIflNSA_4lessIfEEEEEEJSI_SK_iSP_EEEvDpT0_
.visible .entry _ZN6thrust24THRUST_300001_SM_1000_NS8cuda_cub4core6detail13_kernel_agentINS1_8__reduce11ReduceAgentINS0_12zip_iteratorIN4cuda3std3__45tupleIJNS0_10device_ptrIfEENS0_17counting_iteratorIlNS0_11use_defaultESF_SF_EEEEEEEPNSB_IJflEEESJ_iNS1_9__extrema9arg_max_fIflNSA_4lessIfEEEEEEJSI_SK_iSP_EEEvDpT0_(
	.param .align 8 .b8 _ZN6thrust24THRUST_300001_SM_1000_NS8cuda_cub4core6detail13_kernel_agentINS1_8__reduce11ReduceAgentINS0_12zip_iteratorIN4cuda3std3__45tupleIJNS0_10device_ptrIfEENS0_17counting_iteratorIlNS0_11use_defaultESF_SF_EEEEEEEPNSB_IJflEEESJ_iNS1_9__extrema9arg_max_fIflNSA_4lessIfEEEEEEJSI_SK_iSP_EEEvDpT0__param_0[16],
	.param .u64 .ptr .align 1 _ZN6thrust24THRUST_300001_SM_1000_NS8cuda_cub4core6detail13_kernel_agentINS1_8__reduce11ReduceAgentINS0_12zip_iteratorIN4cuda3std3__45tupleIJNS0_10device_ptrIfEENS0_17counting_iteratorIlNS0_11use_defaultESF_SF_EEEEEEEPNSB_IJflEEESJ_iNS1_9__extrema9arg_max_fIflNSA_4lessIfEEEEEEJSI_SK_iSP_EEEvDpT0__param_1,
	.param .u32 _ZN6thrust24THRUST_300001_SM_1000_NS8cuda_cub4core6detail13_kernel_agentINS1_8__reduce11ReduceAgentINS0_12zip_iteratorIN4cuda3std3__45tupleIJNS0_10device_ptrIfEENS0_17counting_iteratorIlNS0_11use_defaultESF_SF_EEEEEEEPNSB_IJflEEESJ_iNS1_9__extrema9arg_max_fIflNSA_4lessIfEEEEEEJSI_SK_iSP_EEEvDpT0__param_2,
	.param .align 1 .b8 _ZN6thrust24THRUST_300001_SM_1000_NS8cuda_cub4core6detail13_kernel_agentINS1_8__reduce11ReduceAgentINS0_12zip_iteratorIN4cuda3std3__45tupleIJNS0_10device_ptrIfEENS0_17counting_iteratorIlNS0_11use_defaultESF_SF_EEEEEEEPNSB_IJflEEESJ_iNS1_9__extrema9arg_max_fIflNSA_4lessIfEEEEEEJSI_SK_iSP_EEEvDpT0__param_3[1]
)
.maxntid 256
{
	.reg .pred 	%p<213>;
	.reg .b32 	%r<400>;
	.reg .b32 	%f<242>;
	.reg .b64 	%rd<305>;

	ld.param.u64 	%rd195, [_ZN6thrust24THRUST_300001_SM_1000_NS8cuda_cub4core6detail13_kernel_agentINS1_8__reduce11ReduceAgentINS0_12zip_iteratorIN4cuda3std3__45tupleIJNS0_10device_ptrIfEENS0_17counting_iteratorIlNS0_11use_defaultESF_SF_EEEEEEEPNSB_IJflEEESJ_iNS1_9__extrema9arg_max_fIflNSA_4lessIfEEEEEEJSI_SK_iSP_EEEvDpT0__param_0+8];
	ld.param.u64 	%rd194, [_ZN6thrust24THRUST_300001_SM_1000_NS8cuda_cub4core6detail13_kernel_agentINS1_8__reduce11ReduceAgentINS0_12zip_iteratorIN4cuda3std3__45tupleIJNS0_10device_ptrIfEENS0_17counting_iteratorIlNS0_11use_defaultESF_SF_EEEEEEEPNSB_IJflEEESJ_iNS1_9__extrema9arg_max_fIflNSA_4lessIfEEEEEEJSI_SK_iSP_EEEvDpT0__param_0];
	ld.param.u32 	%r36, [_ZN6thrust24THRUST_300001_SM_1000_NS8cuda_cub4core6detail13_kernel_agentINS1_8__reduce11ReduceAgentINS0_12zip_iteratorIN4cuda3std3__45tupleIJNS0_10device_ptrIfEENS0_17counting_iteratorIlNS0_11use_defaultESF_SF_EEEEEEEPNSB_IJflEEESJ_iNS1_9__extrema9arg_max_fIflNSA_4lessIfEEEEEEJSI_SK_iSP_EEEvDpT0__param_2];
	setp.eq.s32 	%p1, %r36, 0;
	@%p1 bra 	$L__BB8_206;
	cvta.to.global.u64 	%rd1, %rd194;
	setp.gt.s32 	%p2, %r36, 1279;
	@%p2 bra 	$L__BB8_122;
	mov.u32 	%r1, %tid.x;
	setp.ge.s32 	%p96, %r1, %r36;
	mov.f32 	%f188, 0f00000000;
	mov.b64 	%rd246, 0;
	mov.u32 	%r391, %r1;
	@%p96 bra 	$L__BB8_4;
	cvt.u64.u32 	%rd222, %r1;
	mul.wide.u32 	%rd223, %r1, 4;
	add.s64 	%rd224, %rd1, %rd223;
	add.s64 	%rd246, %rd195, %rd222;
	ld.global.f32 	%f188, [%rd224];
	add.s32 	%r391, %r1, 256;
$L__BB8_4:
	setp.ge.s32 	%p97, %r391, %r36;
	@%p97 bra 	$L__BB8_26;
	not.b32 	%r160, %r391;
	add.s32 	%r4, %r36, %r160;
	and.b32  	%r161, %r4, 768;
	setp.eq.s32 	%p98, %r161, 768;
	@%p98 bra 	$L__BB8_11;
	cvt.u64.u32 	%rd226, %r391;
	add.s64 	%rd237, %rd195, %rd226;
	mul.wide.u32 	%rd227, %r391, 4;
	add.s64 	%rd236, %rd1, %rd227;
	shr.u32 	%r162, %r4, 8;
	add.s32 	%r163, %r162, 1;
	and.b32  	%r164, %r163, 3;
	neg.s32 	%r389, %r164;
$L__BB8_7:
	.pragma "nounroll";
	mov.u64 	%rd9, %rd246;
	mov.f32 	%f3, %f188;
	ld.global.f32 	%f4, [%rd236];
	setp.lt.f32 	%p99, %f3, %f4;
	mov.u64 	%rd246, %rd237;
	mov.f32 	%f188, %f4;
	@%p99 bra 	$L__BB8_10;
	setp.lt.f32 	%p100, %f4, %f3;
	mov.u64 	%rd246, %rd9;
	mov.f32 	%f188, %f3;
	@%p100 bra 	$L__BB8_10;
	setp.lt.s64 	%p101, %rd9, %rd237;
	min.s64 	%rd246, %rd9, %rd237;
	selp.f32 	%f188, %f3, %f4, %p101;
$L__BB8_10:
	add.s32 	%r391, %r391, 256;
	add.s64 	%rd237, %rd237, 256;
	add.s64 	%rd236, %rd236, 1024;
	add.s32 	%r389, %r389, 1;
	setp.ne.s32 	%p102, %r389, 0;
	@%p102 bra 	$L__BB8_7;
$L__BB8_11:
	setp.lt.u32 	%p103, %r4, 768;
	@%p103 bra 	$L__BB8_26;
	add.s32 	%r392, %r391, 512;
$L__BB8_13:
	mov.u32 	%r12, %r392;
	add.s32 	%r165, %r12, -512;
	cvt.s64.s32 	%rd228, %r165;
	mul.wide.s32 	%rd229, %r165, 4;
	add.s64 	%rd17, %rd1, %rd229;
	add.s64 	%rd18, %rd195, %rd228;
	ld.global.f32 	%f10, [%rd17];
	setp.lt.f32 	%p104, %f188, %f10;
	mov.u64 	%rd243, %rd18;
	mov.f32 	%f185, %f10;
	@%p104 bra 	$L__BB8_16;
	setp.lt.f32 	%p105, %f10, %f188;
	mov.u64 	%rd243, %rd246;
	mov.f32 	%f185, %f188;
	@%p105 bra 	$L__BB8_16;
	setp.lt.s64 	%p106, %rd246, %rd18;
	min.s64 	%rd243, %rd246, %rd18;
	selp.f32 	%f185, %f188, %f10, %p106;
$L__BB8_16:
	add.s32 	%r166, %r12, -256;
	cvt.s64.s32 	%rd230, %r166;
	add.s64 	%rd21, %rd195, %rd230;
	ld.global.f32 	%f13, [%rd17+1024];
	setp.lt.f32 	%p107, %f185, %f13;
	mov.u64 	%rd244, %rd21;
	mov.f32 	%f186, %f13;
	@%p107 bra 	$L__BB8_19;
	setp.lt.f32 	%p108, %f13, %f185;
	mov.u64 	%rd244, %rd243;
	mov.f32 	%f186, %f185;
	@%p108 bra 	$L__BB8_19;
	setp.lt.s64 	%p109, %rd243, %rd21;
	min.s64 	%rd244, %rd243, %rd21;
	selp.f32 	%f186, %f185, %f13, %p109;
$L__BB8_19:
	cvt.s64.s32 	%rd231, %r12;
	add.s64 	%rd24, %rd195, %rd231;
	ld.global.f32 	%f16, [%rd17+2048];
	setp.lt.f32 	%p110, %f186, %f16;
	mov.u64 	%rd245, %rd24;
	mov.f32 	%f187, %f16;
	@%p110 bra 	$L__BB8_22;
	setp.lt.f32 	%p111, %f16, %f186;
	mov.u64 	%rd245, %rd244;
	mov.f32 	%f187, %f186;
	@%p111 bra 	$L__BB8_22;
	setp.lt.s64 	%p112, %rd244, %rd24;
	min.s64 	%rd245, %rd244, %rd24;
	selp.f32 	%f187, %f186, %f16, %p112;
$L__BB8_22:
	add.s32 	%r167, %r12, 256;
	cvt.s64.s32 	%rd232, %r167;
	add.s64 	%rd27, %rd195, %rd232;
	ld.global.f32 	%f19, [%rd17+3072];
	setp.lt.f32 	%p113, %f187, %f19;
	mov.u64 	%rd246, %rd27;
	mov.f32 	%f188, %f19;
	@%p113 bra 	$L__BB8_25;
	setp.lt.f32 	%p114, %f19, %f187;
	mov.u64 	%rd246, %rd245;
	mov.f32 	%f188, %f187;
	@%p114 bra 	$L__BB8_25;
	setp.lt.s64 	%p115, %rd245, %rd27;
	min.s64 	%rd246, %rd245, %rd27;
	selp.f32 	%f188, %f187, %f19, %p115;
$L__BB8_25:
	add.s32 	%r392, %r12, 1024;
	add.s32 	%r168, %r12, 512;
	setp.lt.s32 	%p116, %r168, %r36;
	@%p116 bra 	$L__BB8_13;
$L__BB8_26:
	setp.lt.s32 	%p117, %r36, 256;
	@%p117 bra 	$L__BB8_71;
	// begin inline asm
	mov.u32 %r282, %laneid;
	// end inline asm
	mov.b32 	%r284, %f188;
	mov.b32 	%r300, 1;
	mov.b32 	%r301, 31;
	mov.b32 	%r302, -1;
	// begin inline asm
	shfl.sync.down.b32 %r283, %r284, %r300, %r301, %r302;
	// end inline asm
	mov.b32 	%f23, %r283;
	// begin inline asm
	shfl.sync.down.b32 %r288, %r289, %r300, %r301, %r302;
	// end inline asm
	mov.b64 	{%r294, %r299}, %rd246;
	// begin inline asm
	shfl.sync.down.b32 %r293, %r294, %r300, %r301, %r302;
	// end inline asm
	// begin inline asm
	shfl.sync.down.b32 %r298, %r299, %r300, %r301, %r302;
	// end inline asm
	mov.b64 	%rd31, {%r293, %r298};
	setp.gt.s32 	%p169, %r282, 30;
	mov.u64 	%rd248, %rd246;
	mov.f32 	%f190, %f188;
	@%p169 bra 	$L__BB8_31;
	setp.lt.f32 	%p170, %f188, %f23;
	mov.u64 	%rd248, %rd31;
	mov.f32 	%f190, %f23;
	@%p170 bra 	$L__BB8_31;
	setp.gt.f32 	%p171, %f188, %f23;
	mov.u64 	%rd248, %rd246;
	mov.f32 	%f190, %f188;
	@%p171 bra 	$L__BB8_31;
	setp.lt.s64 	%p172, %rd246, %rd31;
	min.s64 	%rd248, %rd246, %rd31;
	selp.f32 	%f190, %f188, %f23, %p172;
$L__BB8_31:
	mov.b32 	%r304, %f190;
	mov.b32 	%r320, 2;
	mov.b32 	%r321, 31;
	mov.b32 	%r322, -1;
	// begin inline asm
	shfl.sync.down.b32 %r303, %r304, %r320, %r321, %r322;
	// end inline asm
	mov.b32 	%f26, %r303;
	// begin inline asm
	shfl.sync.down.b32 %r308, %r309, %r320, %r321, %r322;
	// end inline asm
	mov.b64 	{%r314, %r319}, %rd248;
	// begin inline asm
	shfl.sync.down.b32 %r313, %r314, %r320, %r321, %r322;
	// end inline asm
	// begin inline asm
	shfl.sync.down.b32 %r318, %r319, %r320, %r321, %r322;
	// end inline asm
	mov.b64 	%rd34, {%r313, %r318};
	setp.gt.s32 	%p173, %r282, 29;
	mov.u64 	%rd249, %rd248;
	mov.f32 	%f191, %f190;
	@%p173 bra 	$L__BB8_35;
	setp.lt.f32 	%p174, %f190, %f26;
	mov.u64 	%rd249, %rd34;
	mov.f32 	%f191, %f26;
	@%p174 bra 	$L__BB8_35;
	setp.gt.f32 	%p175, %f190, %f26;
	mov.u64 	%rd249, %rd248;
	mov.f32 	%f191, %f190;
	@%p175 bra 	$L__BB8_35;
	setp.lt.s64 	%p176, %rd248, %rd34;
	min.s64 	%rd249, %rd248, %rd34;
	selp.f32 	%f191, %f190, %f26, %p176;
$L__BB8_35:
	mov.b32 	%r324, %f191;
	mov.b32 	%r340, 4;
	mov.b32 	%r341, 31;
	mov.b32 	%r342, -1;
	// begin inline asm
	shfl.sync.down.b32 %r323, %r324, %r340, %r341, %r342;
	// end inline asm
	mov.b32 	%f29, %r323;
	// begin inline asm
	shfl.sync.down.b32 %r328, %r329, %r340, %r341, %r342;
	// end inline asm
	mov.b64 	{%r334, %r339}, %rd249;
	// begin inline asm
	shfl.sync.down.b32 %r333, %r334, %r340, %r341, %r342;
	// end inline asm
	// begin inline asm
	shfl.sync.down.b32 %r338, %r339, %r340, %r341, %r342;
	// end inline asm
	mov.b64 	%rd37, {%r333, %r338};
	setp.gt.s32 	%p177, %r282, 27;
	mov.u64 	%rd250, %rd249;
	mov.f32 	%f192, %f191;
	@%p177 bra 	$L__BB8_39;
	setp.lt.f32 	%p178, %f191, %f29;
	mov.u64 	%rd250, %rd37;
	mov.f32 	%f192, %f29;
	@%p178 bra 	$L__BB8_39;
	setp.gt.f32 	%p179, %f191, %f29;
	mov.u64 	%rd250, %rd249;
	mov.f32 	%f192, %f191;
	@%p179 bra 	$L__BB8_39;
	setp.lt.s64 	%p180, %rd249, %rd37;
	min.s64 	%rd250, %rd249, %rd37;
	selp.f32 	%f192, %f191, %f29, %p180;
$L__BB8_39:
	mov.b32 	%r344, %f192;
	mov.b32 	%r360, 8;
	mov.b32 	%r361, 31;
	mov.b32 	%r362, -1;
	// begin inline asm
	shfl.sync.down.b32 %r343, %r344, %r360, %r361, %r362;
	// end inline asm
	mov.b32 	%f32, %r343;
	// begin inline asm
	shfl.sync.down.b32 %r348, %r349, %r360, %r361, %r362;
	// end inline asm
	mov.b64 	{%r354, %r359}, %rd250;
	// begin inline asm
	shfl.sync.down.b32 %r353, %r354, %r360, %r361, %r362;
	// end inline asm
	// begin inline asm
	shfl.sync.down.b32 %r358, %r359, %r360, %r361, %r362;
	// end inline asm
	mov.b64 	%rd40, {%r353, %r358};
	setp.gt.s32 	%p181, %r282, 23;
	mov.u64 	%rd251, %rd250;
	mov.f32 	%f193, %f192;
	@%p181 bra 	$L__BB8_43;
	setp.lt.f32 	%p182, %f192, %f32;
	mov.u64 	%rd251, %rd40;
	mov.f32 	%f193, %f32;
	@%p182 bra 	$L__BB8_43;
	setp.gt.f32 	%p183, %f192, %f32;
	mov.u64 	%rd251, %rd250;
	mov.f32 	%f193, %f192;
	@%p183 bra 	$L__BB8_43;
	setp.lt.s64 	%p184, %rd250, %rd40;
	min.s64 	%rd251, %rd250, %rd40;
	selp.f32 	%f193, %f192, %f32, %p184;
$L__BB8_43:
	mov.b32 	%r364, %f193;
	mov.b32 	%r380, 16;
	mov.b32 	%r381, 31;
	mov.b32 	%r382, -1;
	// begin inline asm
	shfl.sync.down.b32 %r363, %r364, %r380, %r381, %r382;
	// end inline asm
	mov.b32 	%f35, %r363;
	// begin inline asm
	shfl.sync.down.b32 %r368, %r369, %r380, %r381, %r382;
	// end inline asm
	mov.b64 	{%r374, %r379}, %rd251;
	// begin inline asm
	shfl.sync.down.b32 %r373, %r374, %r380, %r381, %r382;
	// end inline asm
	// begin inline asm
	shfl.sync.down.b32 %r378, %r379, %r380, %r381, %r382;
	// end inline asm
	mov.b64 	%rd43, {%r373, %r378};
	setp.gt.s32 	%p185, %r282, 15;
	mov.u64 	%rd304, %rd251;
	mov.f32 	%f241, %f193;
	@%p185 bra 	$L__BB8_47;
	setp.lt.f32 	%p186, %f193, %f35;
	mov.u64 	%rd304, %rd43;
	mov.f32 	%f241, %f35;
	@%p186 bra 	$L__BB8_47;
	setp.gt.f32 	%p187, %f193, %f35;
	mov.u64 	%rd304, %rd251;
	mov.f32 	%f241, %f193;
	@%p187 bra 	$L__BB8_47;
	setp.lt.s64 	%p188, %rd251, %rd43;
	min.s64 	%rd304, %rd251, %rd43;
	selp.f32 	%f241, %f193, %f35, %p188;
$L__BB8_47:
	setp.ne.s32 	%p189, %r282, 0;
	@%p189 bra 	$L__BB8_49;
	shr.u32 	%r383, %r1, 1;
	and.b32  	%r384, %r383, 496;
	mov.u32 	%r385, _ZN6thrust24THRUST_300001_SM_1000_NS8cuda_cub4core6detail5shmemE;
	add.s32 	%r386, %r385, %r384;
	st.shared.f32 	[%r386+8], %f241;
	st.shared.u64 	[%r386+16], %rd304;
$L__BB8_49:
	bar.sync 	0;
	setp.ne.s32 	%p190, %r1, 0;
	@%p190 bra 	$L__BB8_204;
	ld.shared.f32 	%f38, [_ZN6thrust24THRUST_300001_SM_1000_NS8cuda_cub4core6detail5shmemE+24];
	ld.shared.u64 	%rd46, [_ZN6thrust24THRUST_300001_SM_1000_NS8cuda_cub4core6detail5shmemE+32];
	setp.lt.f32 	%p191, %f241, %f38;
	mov.u64 	%rd253, %rd46;
	mov.f32 	%f195, %f38;
	@%p191 bra 	$L__BB8_53;
	setp.lt.f32 	%p192, %f38, %f241;
	mov.u64 	%rd253, %rd304;
	mov.f32 	%f195, %f241;
	@%p192 bra 	$L__BB8_53;
	setp.lt.s64 	%p193, %rd304, %rd46;
	min.s64 	%rd253, %rd304, %rd46;
	selp.f32 	%f195, %f241, %f38, %p193;
$L__BB8_53:
	ld.shared.f32 	%f41, [_ZN6thrust24THRUST_300001_SM_1000_NS8cuda_cub4core6detail5shmemE+40];
	ld.shared.u64 	%rd49, [_ZN6thrust24THRUST_300001_SM_1000_NS8cuda_cub4core6detail5shmemE+48];
	setp.lt.f32 	%p194, %f195, %f41;
	mov.u64 	%rd254, %rd49;
	mov.f32 	%f196, %f41;
	@%p194 bra 	$L__BB8_56;
	setp.lt.f32 	%p195, %f41, %f195;
	mov.u64 	%rd254, %rd253;
	mov.f32 	%f196, %f195;
	@%p195 bra 	$L__BB8_56;
	setp.lt.s64 	%p196, %rd253, %rd49;
	min.s64 	%rd254, %rd253, %rd49;
	selp.f32 	%f196, %f195, %f41, %p196;
$L__BB8_56:
	ld.shared.f32 	%f44, [_ZN6thrust24THRUST_300001_SM_1000_NS8cuda_cub4core6detail5shmemE+56];
	ld.shared.u64 	%rd52, [_ZN6thrust24THRUST_300001_SM_1000_NS8cuda_cub4core6detail5shmemE+64];
	setp.lt.f32 	%p197, %f196, %f44;
	mov.u64 	%rd255, %rd52;
	mov.f32 	%f197, %f44;
	@%p197 bra 	$L__BB8_59;
	setp.lt.f32 	%p198, %f44, %f196;
	mov.u64 	%rd255, %rd254;
	mov.f32 	%f197, %f196;
	@%p198 bra 	$L__BB8_59;
	setp.lt.s64 	%p199, %rd254, %rd52;
	min.s64 	%rd255, %rd254, %rd52;
	selp.f32 	%f197, %f196, %f44, %p199;
$L__BB8_59:
	ld.shared.f32 	%f47, [_ZN6thrust24THRUST_300001_SM_1000_NS8cuda_cub4core6detail5shmemE+72];
	ld.shared.u64 	%rd55, [_ZN6thrust24THRUST_300001_SM_1000_NS8cuda_cub4core6detail5shmemE+80];
	setp.lt.f32 	%p200, %f197, %f47;
	mov.u64 	%rd256, %rd55;
	mov.f32 	%f198, %f47;
	@%p200 bra 	$L__BB8_62;
	setp.lt.f32 	%p201, %f47, %f197;
	mov.u64 	%rd256, %rd255;
	mov.f32 	%f198, %f197;
	@%p201 bra 	$L__BB8_62;
	setp.lt.s64 	%p202, %rd255, %rd55;
	min.s64 	%rd256, %rd255, %rd55;
	selp.f32 	%f198, %f197, %f47, %p202;
$L__BB8_62:
	ld.shared.f32 	%f50, [_ZN6thrust24THRUST_300001_SM_1000_NS8cuda_cub4core6detail5shmemE+88];
	ld.shared.u64 	%rd58, [_ZN6thrust24THRUST_300001_SM_1000_NS8cuda_cub4core6detail5shmemE+96];
	setp.lt.f32 	%p203, %f198, %f50;
	mov.u64 	%rd257, %rd58;
	mov.f32 	%f199, %f50;
	@%p203 bra 	$L__BB8_65;
	setp.lt.f32 	%p204, %f50, %f198;
	mov.u64 	%rd257, %rd256;
	mov.f32 	%f199, %f198;
	@%p204 bra 	$L__BB8_65;
	setp.lt.s64 	%p205, %rd256, %rd58;
	min.s64 	%rd257, %rd256, %rd58;
	selp.f32 	%f199, %f198, %f50, %p205;
$L__BB8_65:
	ld.shared.f32 	%f53, [_ZN6thrust24THRUST_300001_SM_1000_NS8cuda_cub4core6detail5shmemE+104];
	ld.shared.u64 	%rd61, [_ZN6thrust24THRUST_300001_SM_1000_NS8cuda_cub4core6detail5shmemE+112];
	setp.lt.f32 	%p206, %f199, %f53;
	mov.u64 	%rd258, %rd61;
	mov.f32 	%f200, %f53;
	@%p206 bra 	$L__BB8_68;
	setp.lt.f32 	%p207, %f53, %f199;
	mov.u64 	%rd258, %rd257;
	mov.f32 	%f200, %f199;
	@%p207 bra 	$L__BB8_68;
	setp.lt.s64 	%p208, %rd257, %rd61;
	min.s64 	%rd258, %rd257, %rd61;
	selp.f32 	%f200, %f199, %f53, %p208;
$L__BB8_68:
	ld.shared.f32 	%f56, [_ZN6thrust24THRUST_300001_SM_1000_NS8cuda_cub4core6detail5shmemE+120];
	ld.shared.u64 	%rd64, [_ZN6thrust24THRUST_300001_SM_1000_NS8cuda_cub4core6detail5shmemE+128];
	setp.lt.f32 	%p209, %f200, %f56;
	mov.f32 	%f241, %f56;
	mov.u64 	%rd304, %rd64;
	@%p209 bra 	$L__BB8_204;
	setp.lt.f32 	%p210, %f56, %f200;
	mov.f32 	%f241, %f200;
	mov.u64 	%rd304, %rd258;
	@%p210 bra 	$L__BB8_204;
	setp.lt.s64 	%p211, %rd258, %rd64;
	min.s64 	%rd304, %rd258, %rd64;
	selp.f32 	%f241, %f200, %f56, %p211;
	bra.uni 	$L__BB8_204;
$L__BB8_71:
	// begin inline asm
	mov.u32 %r169, %laneid;
	// end inline asm
	and.b32  	%r190, %r1, 992;
	add.s32 	%r191, %r190, 32;
	setp.gt.s32 	%p118, %r191, %r36;
	not.b32 	%r192, %r190;
	add.s32 	%r193, %r36, %r192;
	selp.b32 	%r188, %r193, 31, %p118;
	mov.b32 	%r171, %f188;
	mov.b32 	%r187, 1;
	mov.b32 	%r189, -1;
	// begin inline asm
	shfl.sync.down.b32 %r170, %r171, %r187, %r188, %r189;
	// end inline asm
	mov.b32 	%f58, %r170;
	// begin inline asm
	shfl.sync.down.b32 %r175, %r176, %r187, %r188, %r189;
	// end inline asm
	mov.b64 	{%r181, %r186}, %rd246;
	// begin inline asm
	shfl.sync.down.b32 %r180, %r181, %r187, %r188, %r189;
	// end inline asm
	// begin inline asm
	shfl.sync.down.b32 %r185, %r186, %r187, %r188, %r189;
	// end inline asm
	mov.b64 	%rd66, {%r180, %r185};
	setp.ge.s32 	%p119, %r169, %r188;
	mov.f32 	%f201, %f188;
	mov.u64 	%rd259, %rd246;
	@%p119 bra 	$L__BB8_75;
	setp.lt.f32 	%p120, %f188, %f58;
	mov.f32 	%f201, %f58;
	mov.u64 	%rd259, %rd66;
	@%p120 bra 	$L__BB8_75;
	setp.gt.f32 	%p121, %f188, %f58;
	mov.f32 	%f201, %f188;
	mov.u64 	%rd259, %rd246;
	@%p121 bra 	$L__BB8_75;
	setp.lt.s64 	%p122, %rd246, %rd66;
	selp.f32 	%f201, %f188, %f58, %p122;
	min.s64 	%rd259, %rd246, %rd66;
$L__BB8_75:
	mov.b32 	%r195, %f201;
	mov.b32 	%r211, 2;
	mov.b32 	%r213, -1;
	// begin inline asm
	shfl.sync.down.b32 %r194, %r195, %r211, %r188, %r213;
	// end inline asm
	mov.b32 	%f61, %r194;
	// begin inline asm
	shfl.sync.down.b32 %r199, %r200, %r211, %r188, %r213;
	// end inline asm
	mov.b64 	{%r205, %r210}, %rd259;
	// begin inline asm
	shfl.sync.down.b32 %r204, %r205, %r211, %r188, %r213;
	// end inline asm
	// begin inline asm
	shfl.sync.down.b32 %r209, %r210, %r211, %r188, %r213;
	// end inline asm
	mov.b64 	%rd69, {%r204, %r209};
	add.s32 	%r214, %r169, 2;
	setp.gt.s32 	%p123, %r214, %r188;
	mov.f32 	%f202, %f201;
	mov.u64 	%rd260, %rd259;
	@%p123 bra 	$L__BB8_79;
	setp.lt.f32 	%p124, %f201, %f61;
	mov.f32 	%f202, %f61;
	mov.u64 	%rd260, %rd69;
	@%p124 bra 	$L__BB8_79;
	setp.gt.f32 	%p125, %f201, %f61;
	mov.f32 	%f202, %f201;
	mov.u64 	%rd260, %rd259;
	@%p125 bra 	$L__BB8_79;
	setp.lt.s64 	%p126, %rd259, %rd69;
	selp.f32 	%f202, %f201, %f61, %p126;
	min.s64 	%rd260, %rd259, %rd69;
$L__BB8_79:
	mov.b32 	%r216, %f202;
	mov.b32 	%r232, 4;
	mov.b32 	%r234, -1;
	// begin inline asm
	shfl.sync.down.b32 %r215, %r216, %r232, %r188, %r234;
	// end inline asm
	mov.b32 	%f64, %r215;
	// begin inline asm
	shfl.sync.down.b32 %r220, %r221, %r232, %r188, %r234;
	// end inline asm
	mov.b64 	{%r226, %r231}, %rd260;
	// begin inline asm
	shfl.sync.down.b32 %r225, %r226, %r232, %r188, %r234;
	// end inline asm
	// begin inline asm
	shfl.sync.down.b32 %r230, %r231, %r232, %r188, %r234;
	// end inline asm
	mov.b64 	%rd72, {%r225, %r230};
	add.s32 	%r235, %r169, 4;
	setp.gt.s32 	%p127, %r235, %r188;
	mov.f32 	%f203, %f202;
	mov.u64 	%rd261, %rd260;
	@%p127 bra 	$L__BB8_83;
	setp.lt.f32 	%p128, %f202, %f64;
	mov.f32 	%f203, %f64;
	mov.u64 	%rd261, %rd72;
	@%p128 bra 	$L__BB8_83;
	setp.gt.f32 	%p129, %f202, %f64;
	mov.f32 	%f203, %f202;
	mov.u64 	%rd261, %rd260;
	@%p129 bra 	$L__BB8_83;
	setp.lt.s64 	%p130, %rd260, %rd72;
	selp.f32 	%f203, %f202, %f64, %p130;
	min.s64 	%rd261, %rd260, %rd72;
$L__BB8_83:
	mov.b32 	%r237, %f203;
	mov.b32 	%r253, 8;
	mov.b32 	%r255, -1;
	// begin inline asm
	shfl.sync.down.b32 %r236, %r237, %r253, %r188, %r255;
	// end inline asm
	mov.b32 	%f67, %r236;
	// begin inline asm
	shfl.sync.down.b32 %r241, %r242, %r253, %r188, %r255;
	// end inline asm
	mov.b64 	{%r247, %r252}, %rd261;
	// begin inline asm
	shfl.sync.down.b32 %r246, %r247, %r253, %r188, %r255;
	// end inline asm
	// begin inline asm
	shfl.sync.down.b32 %r251, %r252, %r253, %r188, %r255;
	// end inline asm
	mov.b64 	%rd75, {%r246, %r251};
	add.s32 	%r256, %r169, 8;
	setp.gt.s32 	%p131, %r256, %r188;
	mov.f32 	%f204, %f203;
	mov.u64 	%rd262, %rd261;
	@%p131 bra 	$L__BB8_87;
	setp.lt.f32 	%p132, %f203, %f67;
	mov.f32 	%f204, %f67;
	mov.u64 	%rd262, %rd75;
	@%p132 bra 	$L__BB8_87;
	setp.gt.f32 	%p133, %f203, %f67;
	mov.f32 	%f204, %f203;
	mov.u64 	%rd262, %rd261;
	@%p133 bra 	$L__BB8_87;
	setp.lt.s64 	%p134, %rd261, %rd75;
	selp.f32 	%f204, %f203, %f67, %p134;
	min.s64 	%rd262, %rd261, %rd75;
$L__BB8_87:
	mov.b32 	%r258, %f204;
	mov.b32 	%r274, 16;
	mov.b32 	%r276, -1;
	// begin inline asm
	shfl.sync.down.b32 %r257, %r258, %r274, %r188, %r276;
	// end inline asm
	mov.b32 	%f70, %r257;
	// begin inline asm
	shfl.sync.down.b32 %r262, %r263, %r274, %r188, %r276;
	// end inline asm
	mov.b64 	{%r268, %r273}, %rd262;
	// begin inline asm
	shfl.sync.down.b32 %r267, %r268, %r274, %r188, %r276;
	// end inline asm
	// begin inline asm
	shfl.sync.down.b32 %r272, %r273, %r274, %r188, %r276;
	// end inline asm
	mov.b64 	%rd78, {%r267, %r272};
	add.s32 	%r277, %r169, 16;
	setp.gt.s32 	%p135, %r277, %r188;
	mov.f32 	%f241, %f204;
	mov.u64 	%rd304, %rd262;
	@%p135 bra 	$L__BB8_91;
	setp.lt.f32 	%p136, %f204, %f70;
	mov.f32 	%f241, %f70;
	mov.u64 	%rd304, %rd78;
	@%p136 bra 	$L__BB8_91;
	setp.gt.f32 	%p137, %f204, %f70;
	mov.f32 	%f241, %f204;
	mov.u64 	%rd304, %rd262;
	@%p137 bra 	$L__BB8_91;
	setp.lt.s64 	%p138, %rd262, %rd78;
	selp.f32 	%f241, %f204, %f70, %p138;
	min.s64 	%rd304, %rd262, %rd78;
$L__BB8_91:
	setp.ne.s32 	%p139, %r169, 0;
	@%p139 bra 	$L__BB8_93;
	shr.u32 	%r278, %r1, 1;
	and.b32  	%r279, %r278, 496;
	mov.u32 	%r280, _ZN6thrust24THRUST_300001_SM_1000_NS8cuda_cub4core6detail5shmemE;
	add.s32 	%r281, %r280, %r279;
	st.shared.f32 	[%r281+8], %f241;
	st.shared.u64 	[%r281+16], %rd304;
$L__BB8_93:
	bar.sync 	0;
	setp.ne.s32 	%p140, %r1, 0;
	@%p140 bra 	$L__BB8_204;
	setp.lt.s32 	%p141, %r36, 33;
	mov.f32 	%f206, %f241;
	mov.u64 	%rd264, %rd304;
	@%p141 bra 	$L__BB8_98;
	ld.shared.f32 	%f73, [_ZN6thrust24THRUST_300001_SM_1000_NS8cuda_cub4core6detail5shmemE+24];
	ld.shared.u64 	%rd81, [_ZN6thrust24THRUST_300001_SM_1000_NS8cuda_cub4core6detail5shmemE+32];
	setp.lt.f32 	%p142, %f241, %f73;
	mov.f32 	%f206, %f73;
	mov.u64 	%rd264, %rd81;
	@%p142 bra 	$L__BB8_98;
	setp.lt.f32 	%p143, %f73, %f241;
	mov.f32 	%f206, %f241;
	mov.u64 	%rd264, %rd304;
	@%p143 bra 	$L__BB8_98;
	setp.lt.s64 	%p144, %rd304, %rd81;
	selp.f32 	%f206, %f241, %f73, %p144;
	min.s64 	%rd264, %rd304, %rd81;
$L__BB8_98:
	setp.lt.s32 	%p145, %r36, 65;
	mov.f32 	%f207, %f206;
	mov.u64 	%rd265, %rd264;
	@%p145 bra 	$L__BB8_102;
	ld.shared.f32 	%f76, [_ZN6thrust24THRUST_300001_SM_1000_NS8cuda_cub4core6detail5shmemE+40];
	ld.shared.u64 	%rd84, [_ZN6thrust24THRUST_300001_SM_1000_NS8cuda_cub4core6detail5shmemE+48];
	setp.lt.f32 	%p146, %f206, %f76;
	mov.f32 	%f207, %f76;
	mov.u64 	%rd265, %rd84;
	@%p146 bra 	$L__BB8_102;
	setp.lt.f32 	%p147, %f76, %f206;
	mov.f32 	%f207, %f206;
	mov.u64 	%rd265, %rd264;
	@%p147 bra 	$L__BB8_102;
	setp.lt.s64 	%p148, %rd264, %rd84;
	selp.f32 	%f207, %f206, %f76, %p148;
	min.s64 	%rd265, %rd264, %rd84;
$L__BB8_102:
	setp.lt.s32 	%p149, %r36, 97;
	mov.f32 	%f208, %f207;
	mov.u64 	%rd266, %rd265;
	@%p149 bra 	$L__BB8_106;
	ld.shared.f32 	%f79, [_ZN6thrust24THRUST_300001_SM_1000_NS8cuda_cub4core6detail5shmemE+56];
	ld.shared.u64 	%rd87, [_ZN6thrust24THRUST_300001_SM_1000_NS8cuda_cub4core6detail5shmemE+64];
	setp.lt.f32 	%p150, %f207, %f79;
	mov.f32 	%f208, %f79;
	mov.u64 	%rd266, %rd87;
	@%p150 bra 	$L__BB8_106;
	setp.lt.f32 	%p151, %f79, %f207;
	mov.f32 	%f208, %f207;
	mov.u64 	%rd266, %rd265;
	@%p151 bra 	$L__BB8_106;
	setp.lt.s64 	%p152, %rd265, %rd87;
	selp.f32 	%f208, %f207, %f79, %p152;
	min.s64 	%rd266, %rd265, %rd87;
$L__BB8_106:
	setp.lt.s32 	%p153, %r36, 129;
	mov.f32 	%f209, %f208;
	mov.u64 	%rd267, %rd266;
	@%p153 bra 	$L__BB8_110;
	ld.shared.f32 	%f82, [_ZN6thrust24THRUST_300001_SM_1000_NS8cuda_cub4core6detail5shmemE+72];
	ld.shared.u64 	%rd90, [_ZN6thrust24THRUST_300001_SM_1000_NS8cuda_cub4core6detail5shmemE+80];
	setp.lt.f32 	%p154, %f208, %f82;
	mov.f32 	%f209, %f82;
	mov.u64 	%rd267, %rd90;
	@%p154 bra 	$L__BB8_110;
	setp.lt.f32 	%p155, %f82, %f208;
	mov.f32 	%f209, %f208;
	mov.u64 	%rd267, %rd266;
	@%p155 bra 	$L__BB8_110;
	setp.lt.s64 	%p156, %rd266, %rd90;
	selp.f32 	%f209, %f208, %f82, %p156;
	min.s64 	%rd267, %rd266, %rd90;
$L__BB8_110:
	setp.lt.s32 	%p157, %r36, 161;
	mov.f32 	%f210, %f209;
	mov.u64 	%rd268, %rd267;
	@%p157 bra 	$L__BB8_114;
	ld.shared.f32 	%f85, [_ZN6thrust24THRUST_300001_SM_1000_NS8cuda_cub4core6detail5shmemE+88];
	ld.shared.u64 	%rd93, [_ZN6thrust24THRUST_300001_SM_1000_NS8cuda_cub4core6detail5shmemE+96];
	setp.lt.f32 	%p158, %f209, %f85;
	mov.f32 	%f210, %f85;
	mov.u64 	%rd268, %rd93;
	@%p158 bra 	$L__BB8_114;
	setp.lt.f32 	%p159, %f85, %f209;
	mov.f32 	%f210, %f209;
	mov.u64 	%rd268, %rd267;
	@%p159 bra 	$L__BB8_114;
	setp.lt.s64 	%p160, %rd267, %rd93;
	selp.f32 	%f210, %f209, %f85, %p160;
	min.s64 	%rd268, %rd267, %rd93;
$L__BB8_114:
	setp.lt.s32 	%p161, %r36, 193;
	mov.f32 	%f211, %f210;
	mov.u64 	%rd269, %rd268;
	@%p161 bra 	$L__BB8_118;
	ld.shared.f32 	%f88, [_ZN6thrust24THRUST_300001_SM_1000_NS8cuda_cub4core6detail5shmemE+104];
	ld.shared.u64 	%rd96, [_ZN6thrust24THRUST_300001_SM_1000_NS8cuda_cub4core6detail5shmemE+112];
	setp.lt.f32 	%p162, %f210, %f88;
	mov.f32 	%f211, %f88;
	mov.u64 	%rd269, %rd96;
	@%p162 bra 	$L__BB8_118;
	setp.lt.f32 	%p163, %f88, %f210;
	mov.f32 	%f211, %f210;
	mov.u64 	%rd269, %rd268;
	@%p163 bra 	$L__BB8_118;
	setp.lt.s64 	%p164, %rd268, %rd96;
	selp.f32 	%f211, %f210, %f88, %p164;
	min.s64 	%rd269, %rd268, %rd96;
$L__BB8_118:
	setp.lt.s32 	%p165, %r36, 225;
	mov.f32 	%f241, %f211;
	mov.u64 	%rd304, %rd269;
	@%p165 bra 	$L__BB8_204;
	ld.shared.f32 	%f91, [_ZN6thrust24THRUST_300001_SM_1000_NS8cuda_cub4core6detail5shmemE+120];
	ld.shared.u64 	%rd99, [_ZN6thrust24THRUST_300001_SM_1000_NS8cuda_cub4core6detail5shmemE+128];
	setp.lt.f32 	%p166, %f211, %f91;
	mov.f32 	%f241, %f91;
	mov.u64 	%rd304, %rd99;
	@%p166 bra 	$L__BB8_204;
	setp.lt.f32 	%p167, %f91, %f211;
	mov.f32 	%f241, %f211;
	mov.u64 	%rd304, %rd269;
	@%p167 bra 	$L__BB8_204;
	setp.lt.s64 	%p168, %rd269, %rd99;
	selp.f32 	%f241, %f211, %f91, %p168;
	min.s64 	%rd304, %rd269, %rd99;
	bra.uni 	$L__BB8_204;
$L__BB8_122:
	mov.u32 	%r17, %tid.x;
	cvt.u64.u32 	%rd101, %r17;
	mul.wide.u32 	%rd197, %r17, 4;
	add.s64 	%rd102, %rd1, %rd197;
	ld.global.f32 	%f170, [%rd102];
	add.s32 	%r37, %r17, 256;
	cvt.u64.u32 	%rd198, %r37;
	ld.global.f32 	%f171, [%rd102+1024];
	add.s32 	%r38, %r17, 512;
	cvt.u64.u32 	%rd199, %r38;
	ld.global.f32 	%f172, [%rd102+2048];
	add.s32 	%r39, %r17, 768;
	cvt.u64.u32 	%rd200, %r39;
	ld.global.f32 	%f173, [%rd102+3072];
	or.b32  	%r40, %r17, 1024;
	cvt.u64.u32 	%rd103, %r40;
	add.s64 	%rd291, %rd195, %rd103;
	ld.global.f32 	%f228, [%rd102+4096];
	setp.geu.f32 	%p3, %f170, %f171;
	selp.f32 	%f174, %f170, %f171, %p3;
	selp.b64 	%rd201, %rd101, %rd198, %p3;
	setp.geu.f32 	%p4, %f174, %f172;
	selp.f32 	%f175, %f174, %f172, %p4;
	selp.b64 	%rd202, %rd201, %rd199, %p4;
	setp.geu.f32 	%p5, %f175, %f173;
	selp.f32 	%f94, %f175, %f173, %p5;
	selp.b64 	%rd105, %rd202, %rd200, %p5;
	setp.lt.f32 	%p6, %f94, %f228;
	@%p6 bra 	$L__BB8_124;
	setp.lt.f32 	%p7, %f228, %f94;
	setp.lt.u64 	%p8, %rd105, %rd103;
	or.pred  	%p9, %p7, %p8;
	selp.f32 	%f228, %f94, %f228, %p9;
	add.s64 	%rd203, %rd195, %rd105;
	selp.b64 	%rd291, %rd203, %rd291, %p9;
$L__BB8_124:
	setp.lt.u32 	%p10, %r36, 2560;
	mov.b32 	%r394, 1280;
	@%p10 bra 	$L__BB8_137;
	mov.b32 	%r393, 1280;
	mov.f32 	%f213, %f228;
	mov.u64 	%rd271, %rd291;
$L__BB8_126:
	cvt.u64.u32 	%rd204, %r393;
	add.s64 	%rd205, %rd101, %rd204;
	mul.wide.u32 	%rd206, %r393, 4;
	add.s64 	%rd207, %rd102, %rd206;
	add.s64 	%rd272, %rd205, %rd195;
	ld.global.f32 	%f214, [%rd207];
	add.s64 	%rd273, %rd272, 256;
	ld.global.f32 	%f215, [%rd207+1024];
	add.s64 	%rd274, %rd272, 512;
	ld.global.f32 	%f216, [%rd207+2048];
	add.s64 	%rd275, %rd272, 768;
	ld.global.f32 	%f217, [%rd207+3072];
	add.s64 	%rd291, %rd272, 1024;
	ld.global.f32 	%f228, [%rd207+4096];
	setp.lt.f32 	%p11, %f213, %f214;
	@%p11 bra 	$L__BB8_128;
	setp.lt.f32 	%p12, %f214, %f213;
	setp.lt.s64 	%p13, %rd271, %rd272;
	or.pred  	%p14, %p12, %p13;
	selp.f32 	%f214, %f213, %f214, %p14;
	selp.b64 	%rd272, %rd271, %rd272, %p14;
$L__BB8_128:
	setp.lt.f32 	%p15, %f214, %f215;
	@%p15 bra 	$L__BB8_130;
	setp.lt.f32 	%p16, %f215, %f214;
	setp.lt.s64 	%p17, %rd272, %rd273;
	or.pred  	%p18, %p16, %p17;
	selp.f32 	%f215, %f214, %f215, %p18;
	selp.b64 	%rd273, %rd272, %rd273, %p18;
$L__BB8_130:
	setp.lt.f32 	%p19, %f215, %f216;
	@%p19 bra 	$L__BB8_132;
	setp.lt.f32 	%p20, %f216, %f215;
	setp.lt.s64 	%p21, %rd273, %rd274;
	or.pred  	%p22, %p20, %p21;
	selp.f32 	%f216, %f215, %f216, %p22;
	selp.b64 	%rd274, %rd273, %rd274, %p22;
$L__BB8_132:
	setp.lt.f32 	%p23, %f216, %f217;
	@%p23 bra 	$L__BB8_134;
	setp.lt.f32 	%p24, %f217, %f216;
	setp.lt.s64 	%p25, %rd274, %rd275;
	or.pred  	%p26, %p24, %p25;
	selp.f32 	%f217, %f216, %f217, %p26;
	selp.b64 	%rd275, %rd274, %rd275, %p26;
$L__BB8_134:
	setp.lt.f32 	%p27, %f217, %f228;
	@%p27 bra 	$L__BB8_136;
	setp.lt.f32 	%p28, %f228, %f217;
	setp.lt.s64 	%p29, %rd275, %rd291;
	or.pred  	%p30, %p28, %p29;
	selp.f32 	%f228, %f217, %f228, %p30;
	selp.b64 	%rd291, %rd275, %rd291, %p30;
$L__BB8_136:
	add.s32 	%r394, %r393, 1280;
	add.s32 	%r43, %r393, 2560;
	setp.le.s32 	%p31, %r43, %r36;
	mov.u32 	%r393, %r394;
	mov.f32 	%f213, %f228;
	mov.u64 	%rd271, %rd291;
	@%p31 bra 	$L__BB8_126;
$L__BB8_137:
	setp.le.s32 	%p32, %r36, %r394;
	@%p32 bra 	$L__BB8_160;
	sub.s32 	%r21, %r36, %r394;
	setp.ge.s32 	%p33, %r17, %r21;
	@%p33 bra 	$L__BB8_160;
	not.b32 	%r44, %r17;
	add.s32 	%r45, %r36, %r44;
	sub.s32 	%r22, %r45, %r394;
	and.b32  	%r46, %r22, 768;
	setp.eq.s32 	%p34, %r46, 768;
	mov.u32 	%r397, %r17;
	@%p34 bra 	$L__BB8_145;
	add.s32 	%r47, %r17, %r394;
	cvt.u64.u32 	%rd209, %r47;
	add.s64 	%rd279, %rd195, %rd209;
	mul.wide.u32 	%rd210, %r47, 4;
	add.s64 	%rd278, %rd1, %rd210;
	shr.u32 	%r48, %r22, 8;
	add.s32 	%r49, %r48, 1;
	and.b32  	%r50, %r49, 3;
	neg.s32 	%r395, %r50;
	mov.u32 	%r397, %r17;
$L__BB8_141:
	.pragma "nounroll";
	mov.u64 	%rd129, %rd291;
	mov.f32 	%f114, %f228;
	ld.global.f32 	%f115, [%rd278];
	setp.lt.f32 	%p35, %f114, %f115;
	mov.f32 	%f228, %f115;
	mov.u64 	%rd291, %rd279;
	@%p35 bra 	$L__BB8_144;
	setp.lt.f32 	%p36, %f115, %f114;
	mov.f32 	%f228, %f114;
	mov.u64 	%rd291, %rd129;
	@%p36 bra 	$L__BB8_144;
	setp.lt.s64 	%p37, %rd129, %rd279;
	selp.f32 	%f228, %f114, %f115, %p37;
	min.s64 	%rd291, %rd129, %rd279;
$L__BB8_144:
	add.s32 	%r397, %r397, 256;
	add.s64 	%rd279, %rd279, 256;
	add.s64 	%rd278, %rd278, 1024;
	add.s32 	%r395, %r395, 1;
	setp.ne.s32 	%p38, %r395, 0;
	@%p38 bra 	$L__BB8_141;
$L__BB8_145:
	setp.lt.u32 	%p39, %r22, 768;
	@%p39 bra 	$L__BB8_160;
	add.s32 	%r398, %r397, %r394;
	cvt.u64.u32 	%rd211, %r398;
	add.s64 	%rd286, %rd195, %rd211;
	cvt.u64.u32 	%rd212, %r397;
	cvt.u64.u32 	%rd213, %r394;
	add.s64 	%rd214, %rd212, %rd213;
	shl.b64 	%rd215, %rd214, 2;
	add.s64 	%rd216, %rd215, %rd1;
	add.s64 	%rd285, %rd216, 3072;
	mul.wide.u32 	%rd217, %r398, 4;
	add.s64 	%rd284, %rd1, %rd217;
	add.s32 	%r399, %r397, 512;
$L__BB8_147:
	mov.u32 	%r32, %r399;
	ld.global.f32 	%f121, [%rd284];
	setp.lt.f32 	%p40, %f228, %f121;
	mov.f32 	%f225, %f121;
	mov.u64 	%rd288, %rd286;
	@%p40 bra 	$L__BB8_150;
	setp.lt.f32 	%p41, %f121, %f228;
	mov.f32 	%f225, %f228;
	mov.u64 	%rd288, %rd291;
	@%p41 bra 	$L__BB8_150;
	setp.lt.s64 	%p42, %rd291, %rd286;
	selp.f32 	%f225, %f228, %f121, %p42;
	min.s64 	%rd288, %rd291, %rd286;
$L__BB8_150:
	add.s32 	%r51, %r398, 256;
	cvt.u64.u32 	%rd218, %r51;
	add.s64 	%rd145, %rd195, %rd218;
	ld.global.f32 	%f124, [%rd285+-2048];
	setp.lt.f32 	%p43, %f225, %f124;
	mov.f32 	%f226, %f124;
	mov.u64 	%rd289, %rd145;
	@%p43 bra 	$L__BB8_153;
	setp.lt.f32 	%p44, %f124, %f225;
	mov.f32 	%f226, %f225;
	mov.u64 	%rd289, %rd288;
	@%p44 bra 	$L__BB8_153;
	setp.lt.s64 	%p45, %rd288, %rd145;
	selp.f32 	%f226, %f225, %f124, %p45;
	min.s64 	%rd289, %rd288, %rd145;
$L__BB8_153:
	add.s32 	%r52, %r398, 512;
	cvt.u64.u32 	%rd219, %r52;
	add.s64 	%rd148, %rd195, %rd219;
	ld.global.f32 	%f127, [%rd285+-1024];
	setp.lt.f32 	%p46, %f226, %f127;
	mov.f32 	%f227, %f127;
	mov.u64 	%rd290, %rd148;
	@%p46 bra 	$L__BB8_156;
	setp.lt.f32 	%p47, %f127, %f226;
	mov.f32 	%f227, %f226;
	mov.u64 	%rd290, %rd289;
	@%p47 bra 	$L__BB8_156;
	setp.lt.s64 	%p48, %rd289, %rd148;
	selp.f32 	%f227, %f226, %f127, %p48;
	min.s64 	%rd290, %rd289, %rd148;
$L__BB8_156:
	add.s32 	%r53, %r398, 768;
	cvt.u64.u32 	%rd220, %r53;
	add.s64 	%rd151, %rd195, %rd220;
	ld.global.f32 	%f130, [%rd285];
	setp.lt.f32 	%p49, %f227, %f130;
	mov.f32 	%f228, %f130;
	mov.u64 	%rd291, %rd151;
	@%p49 bra 	$L__BB8_159;
	setp.lt.f32 	%p50, %f130, %f227;
	mov.f32 	%f228, %f227;
	mov.u64 	%rd291, %rd290;
	@%p50 bra 	$L__BB8_159;
	setp.lt.s64 	%p51, %rd290, %rd151;
	selp.f32 	%f228, %f227, %f130, %p51;
	min.s64 	%rd291, %rd290, %rd151;
$L__BB8_159:
	add.s64 	%rd286, %rd286, 1024;
	add.s64 	%rd285, %rd285, 4096;
	add.s64 	%rd284, %rd284, 4096;
	add.s32 	%r399, %r32, 1024;
	add.s32 	%r54, %r32, 512;
	add.s32 	%r398, %r398, 1024;
	setp.lt.s32 	%p52, %r54, %r21;
	@%p52 bra 	$L__BB8_147;
$L__BB8_160:
	// begin inline asm
	mov.u32 %r55, %laneid;
	// end inline asm
	mov.b32 	%r57, %f228;
	mov.b32 	%r73, 1;
	mov.b32 	%r74, 31;
	mov.b32 	%r75, -1;
	// begin inline asm
	shfl.sync.down.b32 %r56, %r57, %r73, %r74, %r75;
	// end inline asm
	mov.b32 	%f134, %r56;
	// begin inline asm
	shfl.sync.down.b32 %r61, %r62, %r73, %r74, %r75;
	// end inline asm
	mov.b64 	{%r67, %r72}, %rd291;
	// begin inline asm
	shfl.sync.down.b32 %r66, %r67, %r73, %r74, %r75;
	// end inline asm
	// begin inline asm
	shfl.sync.down.b32 %r71, %r72, %r73, %r74, %r75;
	// end inline asm
	mov.b64 	%rd158, {%r66, %r71};
	setp.gt.s32 	%p53, %r55, 30;
	mov.f32 	%f230, %f228;
	mov.u64 	%rd293, %rd291;
	@%p53 bra 	$L__BB8_164;
	setp.lt.f32 	%p54, %f228, %f134;
	mov.f32 	%f230, %f134;
	mov.u64 	%rd293, %rd158;
	@%p54 bra 	$L__BB8_164;
	setp.gt.f32 	%p55, %f228, %f134;
	mov.f32 	%f230, %f228;
	mov.u64 	%rd293, %rd291;
	@%p55 bra 	$L__BB8_164;
	setp.lt.s64 	%p56, %rd291, %rd158;
	selp.f32 	%f230, %f228, %f134, %p56;
	min.s64 	%rd293, %rd291, %rd158;
$L__BB8_164:
	mov.b32 	%r77, %f230;
	mov.b32 	%r93, 2;
	mov.b32 	%r94, 31;
	mov.b32 	%r95, -1;
	// begin inline asm
	shfl.sync.down.b32 %r76, %r77, %r93, %r94, %r95;
	// end inline asm
	mov.b32 	%f137, %r76;
	// begin inline asm
	shfl.sync.down.b32 %r81, %r82, %r93, %r94, %r95;
	// end inline asm
	mov.b64 	{%r87, %r92}, %rd293;
	// begin inline asm
	shfl.sync.down.b32 %r86, %r87, %r93, %r94, %r95;
	// end inline asm
	// begin inline asm
	shfl.sync.down.b32 %r91, %r92, %r93, %r94, %r95;
	// end inline asm
	mov.b64 	%rd161, {%r86, %r91};
	setp.gt.s32 	%p57, %r55, 29;
	mov.f32 	%f231, %f230;
	mov.u64 	%rd294, %rd293;
	@%p57 bra 	$L__BB8_168;
	setp.lt.f32 	%p58, %f230, %f137;
	mov.f32 	%f231, %f137;
	mov.u64 	%rd294, %rd161;
	@%p58 bra 	$L__BB8_168;
	setp.gt.f32 	%p59, %f230, %f137;
	mov.f32 	%f231, %f230;
	mov.u64 	%rd294, %rd293;
	@%p59 bra 	$L__BB8_168;
	setp.lt.s64 	%p60, %rd293, %rd161;
	selp.f32 	%f231, %f230, %f137, %p60;
	min.s64 	%rd294, %rd293, %rd161;
$L__BB8_168:
	mov.b32 	%r97, %f231;
	mov.b32 	%r113, 4;
	mov.b32 	%r114, 31;
	mov.b32 	%r115, -1;
	// begin inline asm
	shfl.sync.down.b32 %r96, %r97, %r113, %r114, %r115;
	// end inline asm
	mov.b32 	%f140, %r96;
	// begin inline asm
	shfl.sync.down.b32 %r101, %r102, %r113, %r114, %r115;
	// end inline asm
	mov.b64 	{%r107, %r112}, %rd294;
	// begin inline asm
	shfl.sync.down.b32 %r106, %r107, %r113, %r114, %r115;
	// end inline asm
	// begin inline asm
	shfl.sync.down.b32 %r111, %r112, %r113, %r114, %r115;
	// end inline asm
	mov.b64 	%rd164, {%r106, %r111};
	setp.gt.s32 	%p61, %r55, 27;
	mov.f32 	%f232, %f231;
	mov.u64 	%rd295, %rd294;
	@%p61 bra 	$L__BB8_172;
	setp.lt.f32 	%p62, %f231, %f140;
	mov.f32 	%f232, %f140;
	mov.u64 	%rd295, %rd164;
	@%p62 bra 	$L__BB8_172;
	setp.gt.f32 	%p63, %f231, %f140;
	mov.f32 	%f232, %f231;
	mov.u64 	%rd295, %rd294;
	@%p63 bra 	$L__BB8_172;
	setp.lt.s64 	%p64, %rd294, %rd164;
	selp.f32 	%f232, %f231, %f140, %p64;
	min.s64 	%rd295, %rd294, %rd164;
$L__BB8_172:
	mov.b32 	%r117, %f232;
	mov.b32 	%r133, 8;
	mov.b32 	%r134, 31;
	mov.b32 	%r135, -1;
	// begin inline asm
	shfl.sync.down.b32 %r116, %r117, %r133, %r134, %r135;
	// end inline asm
	mov.b32 	%f143, %r116;
	// begin inline asm
	shfl.sync.down.b32 %r121, %r122, %r133, %r134, %r135;
	// end inline asm
	mov.b64 	{%r127, %r132}, %rd295;
	// begin inline asm
	shfl.sync.down.b32 %r126, %r127, %r133, %r134, %r135;
	// end inline asm
	// begin inline asm
	shfl.sync.down.b32 %r131, %r132, %r133, %r134, %r135;
	// end inline asm
	mov.b64 	%rd167, {%r126, %r131};
	setp.gt.s32 	%p65, %r55, 23;
	mov.f32 	%f233, %f232;
	mov.u64 	%rd296, %rd295;
	@%p65 bra 	$L__BB8_176;
	setp.lt.f32 	%p66, %f232, %f143;
	mov.f32 	%f233, %f143;
	mov.u64 	%rd296, %rd167;
	@%p66 bra 	$L__BB8_176;
	setp.gt.f32 	%p67, %f232, %f143;
	mov.f32 	%f233, %f232;
	mov.u64 	%rd296, %rd295;
	@%p67 bra 	$L__BB8_176;
	setp.lt.s64 	%p68, %rd295, %rd167;
	selp.f32 	%f233, %f232, %f143, %p68;
	min.s64 	%rd296, %rd295, %rd167;
$L__BB8_176:
	mov.b32 	%r137, %f233;
	mov.b32 	%r153, 16;
	mov.b32 	%r154, 31;
	mov.b32 	%r155, -1;
	// begin inline asm
	shfl.sync.down.b32 %r136, %r137, %r153, %r154, %r155;
	// end inline asm
	mov.b32 	%f146, %r136;
	// begin inline asm
	shfl.sync.down.b32 %r141, %r142, %r153, %r154, %r155;
	// end inline asm
	mov.b64 	{%r147, %r152}, %rd296;
	// begin inline asm
	shfl.sync.down.b32 %r146, %r147, %r153, %r154, %r155;
	// end inline asm
	// begin inline asm
	shfl.sync.down.b32 %r151, %r152, %r153, %r154, %r155;
	// end inline asm
	mov.b64 	%rd170, {%r146, %r151};
	setp.gt.s32 	%p69, %r55, 15;
	mov.f32 	%f241, %f233;
	mov.u64 	%rd304, %rd296;
	@%p69 bra 	$L__BB8_180;
	setp.lt.f32 	%p70, %f233, %f146;
	mov.f32 	%f241, %f146;
	mov.u64 	%rd304, %rd170;
	@%p70 bra 	$L__BB8_180;
	setp.gt.f32 	%p71, %f233, %f146;
	mov.f32 	%f241, %f233;
	mov.u64 	%rd304, %rd296;
	@%p71 bra 	$L__BB8_180;
	setp.lt.s64 	%p72, %rd296, %rd170;
	selp.f32 	%f241, %f233, %f146, %p72;
	min.s64 	%rd304, %rd296, %rd170;
$L__BB8_180:
	setp.ne.s32 	%p73, %r55, 0;
	@%p73 bra 	$L__BB8_182;
	shr.u32 	%r156, %r17, 1;
	and.b32  	%r157, %r156, 496;
	mov.u32 	%r158, _ZN6thrust24THRUST_300001_SM_1000_NS8cuda_cub4core6detail5shmemE;
	add.s32 	%r159, %r158, %r157;
	st.shared.f32 	[%r159+8], %f241;
	st.shared.u64 	[%r159+16], %rd304;
$L__BB8_182:
	bar.sync 	0;
	setp.ne.s32 	%p74, %r17, 0;
	@%p74 bra 	$L__BB8_204;
	ld.shared.f32 	%f149, [_ZN6thrust24THRUST_300001_SM_1000_NS8cuda_cub4core6detail5shmemE+24];
	ld.shared.u64 	%rd173, [_ZN6thrust24THRUST_300001_SM_1000_NS8cuda_cub4core6detail5shmemE+32];
	setp.lt.f32 	%p75, %f241, %f149;
	mov.f32 	%f235, %f149;
	mov.u64 	%rd298, %rd173;
	@%p75 bra 	$L__BB8_186;
	setp.lt.f32 	%p76, %f149, %f241;
	mov.f32 	%f235, %f241;
	mov.u64 	%rd298, %rd304;
	@%p76 bra 	$L__BB8_186;
	setp.lt.s64 	%p77, %rd304, %rd173;
	selp.f32 	%f235, %f241, %f149, %p77;
	min.s64 	%rd298, %rd304, %rd173;
$L__BB8_186:
	ld.shared.f32 	%f152, [_ZN6thrust24THRUST_300001_SM_1000_NS8cuda_cub4core6detail5shmemE+40];
	ld.shared.u64 	%rd176, [_ZN6thrust24THRUST_300001_SM_1000_NS8cuda_cub4core6detail5shmemE+48];
	setp.lt.f32 	%p78, %f235, %f152;
	mov.f32 	%f236, %f152;
	mov.u64 	%rd299, %rd176;
	@%p78 bra 	$L__BB8_189;
	setp.lt.f32 	%p79, %f152, %f235;
	mov.f32 	%f236, %f235;
	mov.u64 	%rd299, %rd298;
	@%p79 bra 	$L__BB8_189;
	setp.lt.s64 	%p80, %rd298, %rd176;
	selp.f32 	%f236, %f235, %f152, %p80;
	min.s64 	%rd299, %rd298, %rd176;
$L__BB8_189:
	ld.shared.f32 	%f155, [_ZN6thrust24THRUST_300001_SM_1000_NS8cuda_cub4core6detail5shmemE+56];
	ld.shared.u64 	%rd179, [_ZN6thrust24THRUST_300001_SM_1000_NS8cuda_cub4core6detail5shmemE+64];
	setp.lt.f32 	%p81, %f236, %f155;
	mov.f32 	%f237, %f155;
	mov.u64 	%rd300, %rd179;
	@%p81 bra 	$L__BB8_192;
	setp.lt.f32 	%p82, %f155, %f236;
	mov.f32 	%f237, %f236;
	mov.u64 	%rd300, %rd299;
	@%p82 bra 	$L__BB8_192;
	setp.lt.s64 	%p83, %rd299, %rd179;
	selp.f32 	%f237, %f236, %f155, %p83;
	min.s64 	%rd300, %rd299, %rd179;
$L__BB8_192:
	ld.shared.f32 	%f158, [_ZN6thrust24THRUST_300001_SM_1000_NS8cuda_cub4core6detail5shmemE+72];
	ld.shared.u64 	%rd182, [_ZN6thrust24THRUST_300001_SM_1000_NS8cuda_cub4core6detail5shmemE+80];
	setp.lt.f32 	%p84, %f237, %f158;
	mov.f32 	%f238, %f158;
	mov.u64 	%rd301, %rd182;
	@%p84 bra 	$L__BB8_195;
	setp.lt.f32 	%p85, %f158, %f237;
	mov.f32 	%f238, %f237;
	mov.u64 	%rd301, %rd300;
	@%p85 bra 	$L__BB8_195;
	setp.lt.s64 	%p86, %rd300, %rd182;
	selp.f32 	%f238, %f237, %f158, %p86;
	min.s64 	%rd301, %rd300, %rd182;
$L__BB8_195:
	ld.shared.f32 	%f161, [_ZN6thrust24THRUST_300001_SM_1000_NS8cuda_cub4core6detail5shmemE+88];
	ld.shared.u64 	%rd185, [_ZN6thrust24THRUST_300001_SM_1000_NS8cuda_cub4core6detail5shmemE+96];
	setp.lt.f32 	%p87, %f238, %f161;
	mov.f32 	%f239, %f161;
	mov.u64 	%rd302, %rd185;
	@%p87 bra 	$L__BB8_198;
	setp.lt.f32 	%p88, %f161, %f238;
	mov.f32 	%f239, %f238;
	mov.u64 	%rd302, %rd301;
	@%p88 bra 	$L__BB8_198;
	setp.lt.s64 	%p89, %rd301, %rd185;
	selp.f32 	%f239, %f238, %f161, %p89;
	min.s64 	%rd302, %rd301, %rd185;
$L__BB8_198:
	ld.shared.f32 	%f164, [_ZN6thrust24THRUST_300001_SM_1000_NS8cuda_cub4core6detail5shmemE+104];
	ld.shared.u64 	%rd188, [_ZN6thrust24THRUST_300001_SM_1000_NS8cuda_cub4core6detail5shmemE+112];
	setp.lt.f32 	%p90, %f239, %f164;
	mov.f32 	%f240, %f164;
	mov.u64 	%rd303, %rd188;
	@%p90 bra 	$L__BB8_201;
	setp.lt.f32 	%p91, %f164, %f239;
	mov.f32 	%f240, %f239;
	mov.u64 	%rd303, %rd302;
	@%p91 bra 	$L__BB8_201;
	setp.lt.s64 	%p92, %rd302, %rd188;
	selp.f32 	%f240, %f239, %f164, %p92;
	min.s64 	%rd303, %rd302, %rd188;
$L__BB8_201:
	ld.shared.f32 	%f167, [_ZN6thrust24THRUST_300001_SM_1000_NS8cuda_cub4core6detail5shmemE+120];
	ld.shared.u64 	%rd191, [_ZN6thrust24THRUST_300001_SM_1000_NS8cuda_cub4core6detail5shmemE+128];
	setp.lt.f32 	%p93, %f240, %f167;
	mov.f32 	%f241, %f167;
	mov.u64 	%rd304, %rd191;
	@%p93 bra 	$L__BB8_204;
	setp.lt.f32 	%p94, %f167, %f240;
	mov.f32 	%f241, %f240;
	mov.u64 	%rd304, %rd303;
	@%p94 bra 	$L__BB8_204;
	setp.lt.s64 	%p95, %rd303, %rd191;
	selp.f32 	%f241, %f240, %f167, %p95;
	min.s64 	%rd304, %rd303, %rd191;
$L__BB8_204:
	mov.u32 	%r387, %tid.x;
	setp.ne.s32 	%p212, %r387, 0;
	@%p212 bra 	$L__BB8_206;
	ld.param.u64 	%rd234, [_ZN6thrust24THRUST_300001_SM_1000_NS8cuda_cub4core6detail13_kernel_agentINS1_8__reduce11ReduceAgentINS0_12zip_iteratorIN4cuda3std3__45tupleIJNS0_10device_ptrIfEENS0_17counting_iteratorIlNS0_11use_defaultESF_SF_EEEEEEEPNSB_IJflEEESJ_iNS1_9__extrema9arg_max_fIflNSA_4lessIfEEEEEEJSI_SK_iSP_EEEvDpT0__param_1];
	cvta.to.global.u64 	%rd233, %rd234;
	st.global.f32 	[%rd233], %f241;
	st.global.u64 	[%rd233+8], %rd304;
$L__BB8_206:
	ret;

}
	// .globl	_ZN6thrust24THRUST_300001_SM_1000_NS8cuda_cub4core6detail13_kernel_agentINS1_8__reduce11ReduceAgentINS0_12zip_iteratorIN4cuda3std3__45tupleIJNS0_10device_ptrIfEENS0_17counting_iteratorIlNS0_11use_defaultESF_SF_EEEEEEEPNSB_IJflEEESJ_iNS1_9__extrema9arg_max_fIflNSA_4lessIfEEEEEEJSI_SK_iN3cub18CUB_300001_SM_100013GridEvenShareIiEENSS_9GridQueueIjEESP_EEEvDpT0_
.visible .entry _ZN6thrust24THRUST_300001_SM_1000_NS8cuda_cub4core6detail13_kernel_agentINS1_8__reduce11ReduceAgentINS0_12zip_iteratorIN4cuda3std3__45tupleIJNS0_10device_ptrIfEENS0_17counting_iteratorIlNS0_11use_defaultESF_SF_EEEEEEEPNSB_IJflEEESJ_iNS1_9__extrema9arg_max_fIflNSA_4lessIfEEEEEEJSI_SK_iN3cub18CUB_300001_SM_100013GridEvenShareIiEENSS_9GridQueueIjEESP_EEEvDpT0_(
	.param .align 8 .b8 _ZN6thrust24THRUST_300001_SM_1000_NS8cuda_cub4core6detail13_kernel_agentINS1_8__reduce11ReduceAgentINS0_12zip_iteratorIN4cuda3std3__45tupleIJNS0_10device_ptrIfEENS0_17counting_iteratorIlNS0_11use_defaultESF_SF_EEEEEEEPNSB_IJflEEESJ_iNS1_9__extrema9arg_max_fIflNSA_4lessIfEEEEEEJSI_SK_iN3cub18CUB_300001_SM_100013GridEvenShareIiEENSS_9GridQueueIjEESP_EEEvDpT0__param_0[16],
	.param .u64 .ptr .align 1 _ZN6thrust24THRUST_300001_SM_1000_NS8cuda_cub4core6detail13_kernel_agentINS1_8__reduce11ReduceAgentINS0_12zip_iteratorIN4cuda3std3__45tupleIJNS0_10device_ptrIfEENS0_17counting_iteratorIlNS0_11use_defaultESF_SF_EEEEEEEPNSB_IJflEEESJ_iNS1_9__extrema9arg_max_fIflNSA_4lessIfEEEEEEJSI_SK_iN3cub18CUB_300001_SM_100013GridEvenShareIiEENSS_9GridQueueIjEESP_EEEvDpT0__param_1,
	.param .u32 _ZN6thrust24THRUST_300001_SM_1000_NS8cuda_cub4core6detail13_kernel_agentINS1_8__reduce11ReduceAgentINS0_12zip_iteratorIN4cuda3std3__45tupleIJNS0_10device_ptrIfEENS0_17counting_iteratorIlNS0_11use_defaultESF_SF_EEEEEEEPNSB_IJflEEESJ_iNS1_9__extrema9arg_max_fIflNSA_4lessIfEEEEEEJSI_SK_iN3cub18CUB_300001_SM_100013GridEvenShareIiEENSS_9GridQueueIjEESP_EEEvDpT0__param_2,
	.param .align 4 .b8 _ZN6thrust24THRUST_300001_SM_1000_NS8cuda_cub4core6detail13_kernel_agentINS1_8__reduce11ReduceAgentINS0_12zip_iteratorIN4cuda3std3__45tupleIJNS0_10device_ptrIfEENS0_17counting_iteratorIlNS0_11use_defaultESF_SF_EEEEEEEPNSB_IJflEEESJ_iNS1_9__extrema9arg_max_fIflNSA_4lessIfEEEEEEJSI_SK_iN3cub18CUB_300001_SM_100013GridEvenShareIiEENSS_9GridQueueIjEESP_EEEvDpT0__param_3[40],
	.param .align 8 .b8 _ZN6thrust24THRUST_300001_SM_1000_NS8cuda_cub4core6detail13_kernel_agentINS1_8__reduce11ReduceAgentINS0_12zip_iteratorIN4cuda3std3__45tupleIJNS0_10device_ptrIfEENS0_17counting_iteratorIlNS0_11use_defaultESF_SF_EEEEEEEPNSB_IJflEEESJ_iNS1_9__extrema9arg_max_fIflNSA_4lessIfEEEEEEJSI_SK_iN3cub18CUB_300001_SM_100013GridEvenShareIiEENSS_9GridQueueIjEESP_EEEvDpT0__param_4[8],
	.param .align 1 .b8 _ZN6thrust24THRUST_300001_SM_1000_NS8cuda_cub4core6detail13_kernel_agentINS1_8__reduce11ReduceAgentINS0_12zip_iteratorIN4cuda3std3__45tupleIJNS0_10device_ptrIfEENS0_17counting_iteratorIlNS0_11use_defaultESF_SF_EEEEEEEPNSB_IJflEEESJ_iNS1_9__extrema9arg_max_fIflNSA_4lessIfEEEEEEJSI_SK_iN3cub18CUB_300001_SM_100013GridEvenShareIiEENSS_9GridQueueIjEESP_EEEvDpT0__param_5[1]
)
.maxntid 256
{
	.reg .pred 	%p<215>;
	.reg .b32 	%r<437>;
	.reg .b32 	%f<242>;
	.reg .b64 	%rd<286>;

	ld.param.u64 	%rd3, [_ZN6thrust24THRUST_300001_SM_1000_NS8cuda_cub4core6detail13_kernel_agentINS1_8__reduce11ReduceAgentINS0_12zip_iteratorIN4cuda3std3__45tupleIJNS0_10device_ptrIfEENS0_17counting_iteratorIlNS0_11use_defaultESF_SF_EEEEEEEPNSB_IJflEEESJ_iNS1_9__extrema9arg_max_fIflNSA_4lessIfEEEEEEJSI_SK_iN3cub18CUB_300001_SM_100013GridEvenShareIiEENSS_9GridQueueIjEESP_EEEvDpT0__param_0+8];
	ld.param.u64 	%rd181, [_ZN6thrust24THRUST_300001_SM_1000_NS8cuda_cub4core6detail13_kernel_agentINS1_8__reduce11ReduceAgentINS0_12zip_iteratorIN4cuda3std3__45tupleIJNS0_10device_ptrIfEENS0_17counting_iteratorIlNS0_11use_defaultESF_SF_EEEEEEEPNSB_IJflEEESJ_iNS1_9__extrema9arg_max_fIflNSA_4lessIfEEEEEEJSI_SK_iN3cub18CUB_300001_SM_100013GridEvenShareIiEENSS_9GridQueueIjEESP_EEEvDpT0__param_0];
	ld.param.u64 	%rd182, [_ZN6thrust24THRUST_300001_SM_1000_NS8cuda_cub4core6detail13_kernel_agentINS1_8__reduce11ReduceAgentINS0_12zip_iteratorIN4cuda3std3__45tupleIJNS0_10device_ptrIfEENS0_17counting_iteratorIlNS0_11use_defaultESF_SF_EEEEEEEPNSB_IJflEEESJ_iNS1_9__extrema9arg_max_fIflNSA_4lessIfEEEEEEJSI_SK_iN3cub18CUB_300001_SM_100013GridEvenShareIiEENSS_9GridQueueIjEESP_EEEvDpT0__param_4];
	ld.param.u32 	%r66, [_ZN6thrust24THRUST_300001_SM_1000_NS8cuda_cub4core6detail13_kernel_agentINS1_8__reduce11ReduceAgentINS0_12zip_iteratorIN4cuda3std3__45tupleIJNS0_10device_ptrIfEENS0_17counting_iteratorIlNS0_11use_defaultESF_SF_EEEEEEEPNSB_IJflEEESJ_iNS1_9__extrema9arg_max_fIflNSA_4lessIfEEEEEEJSI_SK_iN3cub18CUB_300001_SM_100013GridEvenShareIiEENSS_9GridQueueIjEESP_EEEvDpT0__param_2];
	cvta.to.global.u64 	%rd1, %rd182;
	cvta.to.global.u64 	%rd2, %rd181;
	mov.u32 	%r1, %ctaid.x;
	mul.lo.s32 	%r2, %r1, 1280;
	mov.u32 	%r67, %nctaid.x;
	mul.lo.s32 	%r3, %r67, 1280;
	add.s32 	%r68, %r2, 1280;
	setp.le.s32 	%p1, %r68, %r66;
	@%p1 bra 	$L__BB9_121;
	sub.s32 	%r4, %r66, %r2;
	mov.u32 	%r5, %tid.x;
	setp.ge.s32 	%p98, %r5, %r4;
	mov.f32 	%f188, 0f00000000;
	mov.b64 	%rd232, 0;
	mov.u32 	%r420, %r5;
	@%p98 bra 	$L__BB9_3;
	add.s32 	%r190, %r2, %r5;
	cvt.s64.s32 	%rd207, %r190;
	mul.wide.s32 	%rd208, %r190, 4;
	add.s64 	%rd209, %rd2, %rd208;
	add.s64 	%rd232, %rd3, %rd207;
	ld.global.f32 	%f188, [%rd209];
	add.s32 	%r420, %r5, 256;
$L__BB9_3:
	setp.ge.s32 	%p99, %r420, %r4;
	@%p99 bra 	$L__BB9_25;
	not.b32 	%r191, %r420;
	add.s32 	%r192, %r66, %r191;
	sub.s32 	%r8, %r192, %r2;
	and.b32  	%r193, %r8, 768;
	setp.eq.s32 	%p100, %r193, 768;
	@%p100 bra 	$L__BB9_10;
	add.s32 	%r418, %r420, %r2;
	shr.u32 	%r194, %r8, 8;
	add.s32 	%r195, %r194, 1;
	and.b32  	%r196, %r195, 3;
	neg.s32 	%r417, %r196;
$L__BB9_6:
	.pragma "nounroll";
	mov.u64 	%rd6, %rd232;
	mov.f32 	%f3, %f188;
	cvt.s64.s32 	%rd211, %r418;
	add.s64 	%rd7, %rd3, %rd211;
	mul.wide.s32 	%rd212, %r418, 4;
	add.s64 	%rd213, %rd2, %rd212;
	ld.global.f32 	%f4, [%rd213];
	setp.lt.f32 	%p101, %f3, %f4;
	mov.u64 	%rd232, %rd7;
	mov.f32 	%f188, %f4;
	@%p101 bra 	$L__BB9_9;
	setp.lt.f32 	%p102, %f4, %f3;
	mov.u64 	%rd232, %rd6;
	mov.f32 	%f188, %f3;
	@%p102 bra 	$L__BB9_9;
	setp.lt.s64 	%p103, %rd6, %rd7;
	min.s64 	%rd232, %rd6, %rd7;
	selp.f32 	%f188, %f3, %f4, %p103;
$L__BB9_9:
	add.s32 	%r420, %r420, 256;
	add.s32 	%r418, %r418, 256;
	add.s32 	%r417, %r417, 1;
	setp.ne.s32 	%p104, %r417, 0;
	@%p104 bra 	$L__BB9_6;
$L__BB9_10:
	setp.lt.u32 	%p105, %r8, 768;
	@%p105 bra 	$L__BB9_25;
	add.s32 	%r421, %r420, %r2;
	add.s32 	%r424, %r421, 256;
	add.s32 	%r423, %r421, 512;
	add.s32 	%r422, %r421, 768;
	add.s64 	%rd12, %rd2, 2048;
$L__BB9_12:
	cvt.s64.s32 	%rd214, %r424;
	add.s64 	%rd14, %rd3, %rd214;
	cvt.s64.s32 	%rd215, %r423;
	add.s64 	%rd15, %rd3, %rd215;
	cvt.s64.s32 	%rd216, %r422;
	add.s64 	%rd16, %rd3, %rd216;
	cvt.s64.s32 	%rd217, %r421;
	mul.wide.s32 	%rd218, %r421, 4;
	add.s64 	%rd17, %rd12, %rd218;
	add.s64 	%rd18, %rd3, %rd217;
	ld.global.f32 	%f10, [%rd17+-2048];
	setp.lt.f32 	%p106, %f188, %f10;
	mov.u64 	%rd229, %rd18;
	mov.f32 	%f185, %f10;
	@%p106 bra 	$L__BB9_15;
	setp.lt.f32 	%p107, %f10, %f188;
	mov.u64 	%rd229, %rd232;
	mov.f32 	%f185, %f188;
	@%p107 bra 	$L__BB9_15;
	setp.lt.s64 	%p108, %rd232, %rd18;
	min.s64 	%rd229, %rd232, %rd18;
	selp.f32 	%f185, %f188, %f10, %p108;
$L__BB9_15:
	ld.global.f32 	%f13, [%rd17+-1024];
	setp.lt.f32 	%p109, %f185, %f13;
	mov.u64 	%rd230, %rd14;
	mov.f32 	%f186, %f13;
	@%p109 bra 	$L__BB9_18;
	setp.lt.f32 	%p110, %f13, %f185;
	mov.u64 	%rd230, %rd229;
	mov.f32 	%f186, %f185;
	@%p110 bra 	$L__BB9_18;
	setp.lt.s64 	%p111, %rd229, %rd14;
	min.s64 	%rd230, %rd229, %rd14;
	selp.f32 	%f186, %f185, %f13, %p111;
$L__BB9_18:
	ld.global.f32 	%f16, [%rd17];
	setp.lt.f32 	%p112, %f186, %f16;
	mov.u64 	%rd231, %rd15;
	mov.f32 	%f187, %f16;
	@%p112 bra 	$L__BB9_21;
	setp.lt.f32 	%p113, %f16, %f186;
	mov.u64 	%rd231, %rd230;
	mov.f32 	%f187, %f186;
	@%p113 bra 	$L__BB9_21;
	setp.lt.s64 	%p114, %rd230, %rd15;
	min.s64 	%rd231, %rd230, %rd15;
	selp.f32 	%f187, %f186, %f16, %p114;
$L__BB9_21:
	ld.global.f32 	%f19, [%rd17+1024];
	setp.lt.f32 	%p115, %f187, %f19;
	mov.u64 	%rd232, %rd16;
	mov.f32 	%f188, %f19;
	@%p115 bra 	$L__BB9_24;
	setp.lt.f32 	%p116, %f19, %f187;
	mov.u64 	%rd232, %rd231;
	mov.f32 	%f188, %f187;
	@%p116 bra 	$L__BB9_24;
	setp.lt.s64 	%p117, %rd231, %rd16;
	min.s64 	%rd232, %rd231, %rd16;
	selp.f32 	%f188, %f187, %f19, %p117;
$L__BB9_24:
	add.s32 	%r420, %r420, 1024;
	add.s32 	%r424, %r424, 1024;
	add.s32 	%r423, %r423, 1024;
	add.s32 	%r422, %r422, 1024;
	add.s32 	%r421, %r421, 1024;
	setp.lt.s32 	%p118, %r420, %r4;
	@%p118 bra 	$L__BB9_12;
$L__BB9_25:
	setp.lt.s32 	%p119, %r4, 256;
	@%p119 bra 	$L__BB9_70;
	// begin inline asm
	mov.u32 %r310, %laneid;
	// end inline asm
	mov.b32 	%r312, %f188;
	mov.b32 	%r328, 1;
	mov.b32 	%r329, 31;
	mov.b32 	%r330, -1;
	// begin inline asm
	shfl.sync.down.b32 %r311, %r312, %r328, %r329, %r330;
	// end inline asm
	mov.b32 	%f23, %r311;
	// begin inline asm
	shfl.sync.down.b32 %r316, %r317, %r328, %r329, %r330;
	// end inline asm
	mov.b64 	{%r322, %r327}, %rd232;
	// begin inline asm
	shfl.sync.down.b32 %r321, %r322, %r328, %r329, %r330;
	// end inline asm
	// begin inline asm
	shfl.sync.down.b32 %r326, %r327, %r328, %r329, %r330;
	// end inline asm
	mov.b64 	%rd28, {%r321, %r326};
	setp.gt.s32 	%p171, %r310, 30;
	mov.u64 	%rd234, %rd232;
	mov.f32 	%f190, %f188;
	@%p171 bra 	$L__BB9_30;
	setp.lt.f32 	%p172, %f188, %f23;
	mov.u64 	%rd234, %rd28;
	mov.f32 	%f190, %f23;
	@%p172 bra 	$L__BB9_30;
	setp.gt.f32 	%p173, %f188, %f23;
	mov.u64 	%rd234, %rd232;
	mov.f32 	%f190, %f188;
	@%p173 bra 	$L__BB9_30;
	setp.lt.s64 	%p174, %rd232, %rd28;
	min.s64 	%rd234, %rd232, %rd28;
	selp.f32 	%f190, %f188, %f23, %p174;
$L__BB9_30:
	mov.b32 	%r332, %f190;
	mov.b32 	%r348, 2;
	mov.b32 	%r349, 31;
	mov.b32 	%r350, -1;
	// begin inline asm
	shfl.sync.down.b32 %r331, %r332, %r348, %r349, %r350;
	// end inline asm
	mov.b32 	%f26, %r331;
	// begin inline asm
	shfl.sync.down.b32 %r336, %r337, %r348, %r349, %r350;
	// end inline asm
	mov.b64 	{%r342, %r347}, %rd234;
	// begin inline asm
	shfl.sync.down.b32 %r341, %r342, %r348, %r349, %r350;
	// end inline asm
	// begin inline asm
	shfl.sync.down.b32 %r346, %r347, %r348, %r349, %r350;
	// end inline asm
	mov.b64 	%rd31, {%r341, %r346};
	setp.gt.s32 	%p175, %r310, 29;
	mov.u64 	%rd235, %rd234;
	mov.f32 	%f191, %f190;
	@%p175 bra 	$L__BB9_34;
	setp.lt.f32 	%p176, %f190, %f26;
	mov.u64 	%rd235, %rd31;
	mov.f32 	%f191, %f26;
	@%p176 bra 	$L__BB9_34;
	setp.gt.f32 	%p177, %f190, %f26;
	mov.u64 	%rd235, %rd234;
	mov.f32 	%f191, %f190;
	@%p177 bra 	$L__BB9_34;
	setp.lt.s64 	%p178, %rd234, %rd31;
	min.s64 	%rd235, %rd234, %rd31;
	selp.f32 	%f191, %f190, %f26, %p178;
$L__BB9_34:
	mov.b32 	%r352, %f191;
	mov.b32 	%r368, 4;
	mov.b32 	%r369, 31;
	mov.b32 	%r370, -1;
	// begin inline asm
	shfl.sync.down.b32 %r351, %r352, %r368, %r369, %r370;
	// end inline asm
	mov.b32 	%f29, %r351;
	// begin inline asm
	shfl.sync.down.b32 %r356, %r357, %r368, %r369, %r370;
	// end inline asm
	mov.b64 	{%r362, %r367}, %rd235;
	// begin inline asm
	shfl.sync.down.b32 %r361, %r362, %r368, %r369, %r370;
	// end inline asm
	// begin inline asm
	shfl.sync.down.b32 %r366, %r367, %r368, %r369, %r370;
	// end inline asm
	mov.b64 	%rd34, {%r361, %r366};
	setp.gt.s32 	%p179, %r310, 27;
	mov.u64 	%rd236, %rd235;
	mov.f32 	%f192, %f191;
	@%p179 bra 	$L__BB9_38;
	setp.lt.f32 	%p180, %f191, %f29;
	mov.u64 	%rd236, %rd34;
	mov.f32 	%f192, %f29;
	@%p180 bra 	$L__BB9_38;
	setp.gt.f32 	%p181, %f191, %f29;
	mov.u64 	%rd236, %rd235;
	mov.f32 	%f192, %f191;
	@%p181 bra 	$L__BB9_38;
	setp.lt.s64 	%p182, %rd235, %rd34;
	min.s64 	%rd236, %rd235, %rd34;
	selp.f32 	%f192, %f191, %f29, %p182;
$L__BB9_38:
	mov.b32 	%r372, %f192;
	mov.b32 	%r388, 8;
	mov.b32 	%r389, 31;
	mov.b32 	%r390, -1;
	// begin inline asm
	shfl.sync.down.b32 %r371, %r372, %r388, %r389, %r390;
	// end inline asm
	mov.b32 	%f32, %r371;
	// begin inline asm
	shfl.sync.down.b32 %r376, %r377, %r388, %r389, %r390;
	// end inline asm
	mov.b64 	{%r382, %r387}, %rd236;
	// begin inline asm
	shfl.sync.down.b32 %r381, %r382, %r388, %r389, %r390;
	// end inline asm
	// begin inline asm
	shfl.sync.down.b32 %r386, %r387, %r388, %r389, %r390;
	// end inline asm
	mov.b64 	%rd37, {%r381, %r386};
	setp.gt.s32 	%p183, %r310, 23;
	mov.u64 	%rd237, %rd236;
	mov.f32 	%f193, %f192;
	@%p183 bra 	$L__BB9_42;
	setp.lt.f32 	%p184, %f192, %f32;
	mov.u64 	%rd237, %rd37;
	mov.f32 	%f193, %f32;
	@%p184 bra 	$L__BB9_42;
	setp.gt.f32 	%p185, %f192, %f32;
	mov.u64 	%rd237, %rd236;
	mov.f32 	%f193, %f192;
	@%p185 bra 	$L__BB9_42;
	setp.lt.s64 	%p186, %rd236, %rd37;
	min.s64 	%rd237, %rd236, %rd37;
	selp.f32 	%f193, %f192, %f32, %p186;
$L__BB9_42:
	mov.b32 	%r392, %f193;
	mov.b32 	%r408, 16;
	mov.b32 	%r409, 31;
	mov.b32 	%r410, -1;
	// begin inline asm
	shfl.sync.down.b32 %r391, %r392, %r408, %r409, %r410;
	// end inline asm
	mov.b32 	%f35, %r391;
	// begin inline asm
	shfl.sync.down.b32 %r396, %r397, %r408, %r409, %r410;
	// end inline asm
	mov.b64 	{%r402, %r407}, %rd237;
	// begin inline asm
	shfl.sync.down.b32 %r401, %r402, %r408, %r409, %r410;
	// end inline asm
	// begin inline asm
	shfl.sync.down.b32 %r406, %r407, %r408, %r409, %r410;
	// end inline asm
	mov.b64 	%rd40, {%r401, %r406};
	setp.gt.s32 	%p187, %r310, 15;
	mov.u64 	%rd285, %rd237;
	mov.f32 	%f241, %f193;
	@%p187 bra 	$L__BB9_46;
	setp.lt.f32 	%p188, %f193, %f35;
	mov.u64 	%rd285, %rd40;
	mov.f32 	%f241, %f35;
	@%p188 bra 	$L__BB9_46;
	setp.gt.f32 	%p189, %f193, %f35;
	mov.u64 	%rd285, %rd237;
	mov.f32 	%f241, %f193;
	@%p189 bra 	$L__BB9_46;
	setp.lt.s64 	%p190, %rd237, %rd40;
	min.s64 	%rd285, %rd237, %rd40;
	selp.f32 	%f241, %f193, %f35, %p190;
$L__BB9_46:
	setp.ne.s32 	%p191, %r310, 0;
	@%p191 bra 	$L__BB9_48;
	shr.u32 	%r411, %r5, 1;
	and.b32  	%r412, %r411, 496;
	mov.u32 	%r413, _ZN6thrust24THRUST_300001_SM_1000_NS8cuda_cub4core6detail5shmemE;
	add.s32 	%r414, %r413, %r412;
	st.shared.f32 	[%r414+8], %f241;
	st.shared.u64 	[%r414+16], %rd285;
$L__BB9_48:
	bar.sync 	0;
	setp.ne.s32 	%p192, %r5, 0;
	@%p192 bra 	$L__BB9_208;
	ld.shared.f32 	%f38, [_ZN6thrust24THRUST_300001_SM_1000_NS8cuda_cub4core6detail5shmemE+24];
	ld.shared.u64 	%rd43, [_ZN6thrust24THRUST_300001_SM_1000_NS8cuda_cub4core6detail5shmemE+32];
	setp.lt.f32 	%p193, %f241, %f38;
	mov.u64 	%rd239, %rd43;
	mov.f32 	%f195, %f38;
	@%p193 bra 	$L__BB9_52;
	setp.lt.f32 	%p194, %f38, %f241;
	mov.u64 	%rd239, %rd285;
	mov.f32 	%f195, %f241;
	@%p194 bra 	$L__BB9_52;
	setp.lt.s64 	%p195, %rd285, %rd43;
	min.s64 	%rd239, %rd285, %rd43;
	selp.f32 	%f195, %f241, %f38, %p195;
$L__BB9_52:
	ld.shared.f32 	%f41, [_ZN6thrust24THRUST_300001_SM_1000_NS8cuda_cub4core6detail5shmemE+40];
	ld.shared.u64 	%rd46, [_ZN6thrust24THRUST_300001_SM_1000_NS8cuda_cub4core6detail5shmemE+48];
	setp.lt.f32 	%p196, %f195, %f41;
	mov.u64 	%rd240, %rd46;
	mov.f32 	%f196, %f41;
	@%p196 bra 	$L__BB9_55;
	setp.lt.f32 	%p197, %f41, %f195;
	mov.u64 	%rd240, %rd239;
	mov.f32 	%f196, %f195;
	@%p197 bra 	$L__BB9_55;
	setp.lt.s64 	%p198, %rd239, %rd46;
	min.s64 	%rd240, %rd239, %rd46;
	selp.f32 	%f196, %f195, %f41, %p198;
$L__BB9_55:
	ld.shared.f32 	%f44, [_ZN6thrust24THRUST_300001_SM_1000_NS8cuda_cub4core6detail5shmemE+56];
	ld.shared.u64 	%rd49, [_ZN6thrust24THRUST_300001_SM_1000_NS8cuda_cub4core6detail5shmemE+64];
	setp.lt.f32 	%p199, %f196, %f44;
	mov.u64 	%rd241, %rd49;
	mov.f32 	%f197, %f44;
	@%p199 bra 	$L__BB9_58;
	setp.lt.f32 	%p200, %f44, %f196;
	mov.u64 	%rd241, %rd240;
	mov.f32 	%f197, %f196;
	@%p200 bra 	$L__BB9_58;
	setp.lt.s64 	%p201, %rd240, %rd49;
	min.s64 	%rd241, %rd240, %rd49;
	selp.f32 	%f197, %f196, %f44, %p201;
$L__BB9_58:
	ld.shared.f32 	%f47, [_ZN6thrust24THRUST_300001_SM_1000_NS8cuda_cub4core6detail5shmemE+72];
	ld.shared.u64 	%rd52, [_ZN6thrust24THRUST_300001_SM_1000_NS8cuda_cub4core6detail5shmemE+80];
	setp.lt.f32 	%p202, %f197, %f47;
	mov.u64 	%rd242, %rd52;
	mov.f32 	%f198, %f47;
	@%p202 bra 	$L__BB9_61;
	setp.lt.f32 	%p203, %f47, %f197;
	mov.u64 	%rd242, %rd241;
	mov.f32 	%f198, %f197;
	@%p203 bra 	$L__BB9_61;
	setp.lt.s64 	%p204, %rd241, %rd52;
	min.s64 	%rd242, %rd241, %rd52;
	selp.f32 	%f198, %f197, %f47, %p204;
$L__BB9_61:
	ld.shared.f32 	%f50, [_ZN6thrust24THRUST_300001_SM_1000_NS8cuda_cub4core6detail5shmemE+88];
	ld.shared.u64 	%rd55, [_ZN6thrust24THRUST_300001_SM_1000_NS8cuda_cub4core6detail5shmemE+96];
	setp.lt.f32 	%p205, %f198, %f50;
	mov.f32 	%f199, %f50;
	mov.u64 	%rd243, %rd55;
	@%p205 bra 	$L__BB9_64;
	setp.lt.f32 	%p206, %f50, %f198;
	mov.f32 	%f199, %f198;
	mov.u64 	%rd243, %rd242;
	@%p206 bra 	$L__BB9_64;
	setp.lt.s64 	%p207, %rd242, %rd55;
	selp.f32 	%f199, %f198, %f50, %p207;
	min.s64 	%rd243, %rd242, %rd55;
$L__BB9_64:
	ld.shared.f32 	%f53, [_ZN6thrust24THRUST_300001_SM_1000_NS8cuda_cub4core6detail5shmemE+104];
	ld.shared.u64 	%rd58, [_ZN6thrust24THRUST_300001_SM_1000_NS8cuda_cub4core6detail5shmemE+112];
	setp.lt.f32 	%p208, %f199, %f53;
	mov.f32 	%f200, %f53;
	mov.u64 	%rd244, %rd58;
	@%p208 bra 	$L__BB9_67;
	setp.lt.f32 	%p209, %f53, %f199;
	mov.f32 	%f200, %f199;
	mov.u64 	%rd244, %rd243;
	@%p209 bra 	$L__BB9_67;
	setp.lt.s64 	%p210, %rd243, %rd58;
	selp.f32 	%f200, %f199, %f53, %p210;
	min.s64 	%rd244, %rd243, %rd58;
$L__BB9_67:
	ld.shared.f32 	%f56, [_ZN6thrust24THRUST_300001_SM_1000_NS8cuda_cub4core6detail5shmemE+120];
	ld.shared.u64 	%rd61, [_ZN6thrust24THRUST_300001_SM_1000_NS8cuda_cub4core6detail5shmemE+128];
	setp.lt.f32 	%p211, %f200, %f56;
	mov.f32 	%f241, %f56;
	mov.u64 	%rd285, %rd61;
	@%p211 bra 	$L__BB9_208;
	setp.lt.f32 	%p212, %f56, %f200;
	mov.f32 	%f241, %f200;
	mov.u64 	%rd285, %rd244;
	@%p212 bra 	$L__BB9_208;
	setp.lt.s64 	%p213, %rd244, %rd61;
	selp.f32 	%f241, %f200, %f56, %p213;
	min.s64 	%rd285, %rd244, %rd61;
	bra.uni 	$L__BB9_208;
$L__BB9_70:
	// begin inline asm
	mov.u32 %r197, %laneid;
	// end inline asm
	and.b32  	%r218, %r5, 992;
	add.s32 	%r219, %r218, 32;
	setp.gt.s32 	%p120, %r219, %r4;
	not.b32 	%r220, %r218;
	add.s32 	%r221, %r4, %r220;
	selp.b32 	%r216, %r221, 31, %p120;
	mov.b32 	%r199, %f188;
	mov.b32 	%r215, 1;
	mov.b32 	%r217, -1;
	// begin inline asm
	shfl.sync.down.b32 %r198, %r199, %r215, %r216, %r217;
	// end inline asm
	mov.b32 	%f58, %r198;
	// begin inline asm
	shfl.sync.down.b32 %r203, %r204, %r215, %r216, %r217;
	// end inline asm
	mov.b64 	{%r209, %r214}, %rd232;
	// begin inline asm
	shfl.sync.down.b32 %r208, %r209, %r215, %r216, %r217;
	// end inline asm
	// begin inline asm
	shfl.sync.down.b32 %r213, %r214, %r215, %r216, %r217;
	// end inline asm
	mov.b64 	%rd63, {%r208, %r213};
	setp.ge.s32 	%p121, %r197, %r216;
	mov.f32 	%f201, %f188;
	mov.u64 	%rd245, %rd232;
	@%p121 bra 	$L__BB9_74;
	setp.lt.f32 	%p122, %f188, %f58;
	mov.f32 	%f201, %f58;
	mov.u64 	%rd245, %rd63;
	@%p122 bra 	$L__BB9_74;
	setp.gt.f32 	%p123, %f188, %f58;
	mov.f32 	%f201, %f188;
	mov.u64 	%rd245, %rd232;
	@%p123 bra 	$L__BB9_74;
	setp.lt.s64 	%p124, %rd232, %rd63;
	selp.f32 	%f201, %f188, %f58, %p124;
	min.s64 	%rd245, %rd232, %rd63;
$L__BB9_74:
	mov.b32 	%r223, %f201;
	mov.b32 	%r239, 2;
	mov.b32 	%r241, -1;
	// begin inline asm
	shfl.sync.down.b32 %r222, %r223, %r239, %r216, %r241;
	// end inline asm
	mov.b32 	%f61, %r222;
	// begin inline asm
	shfl.sync.down.b32 %r227, %r228, %r239, %r216, %r241;
	// end inline asm
	mov.b64 	{%r233, %r238}, %rd245;
	// begin inline asm
	shfl.sync.down.b32 %r232, %r233, %r239, %r216, %r241;
	// end inline asm
	// begin inline asm
	shfl.sync.down.b32 %r237, %r238, %r239, %r216, %r241;
	// end inline asm
	mov.b64 	%rd66, {%r232, %r237};
	add.s32 	%r242, %r197, 2;
	setp.gt.s32 	%p125, %r242, %r216;
	mov.f32 	%f202, %f201;
	mov.u64 	%rd246, %rd245;
	@%p125 bra 	$L__BB9_78;
	setp.lt.f32 	%p126, %f201, %f61;
	mov.f32 	%f202, %f61;
	mov.u64 	%rd246, %rd66;
	@%p126 bra 	$L__BB9_78;
	setp.gt.f32 	%p127, %f201, %f61;
	mov.f32 	%f202, %f201;
	mov.u64 	%rd246, %rd245;
	@%p127 bra 	$L__BB9_78;
	setp.lt.s64 	%p128, %rd245, %rd66;
	selp.f32 	%f202, %f201, %f61, %p128;
	min.s64 	%rd246, %rd245, %rd66;
$L__BB9_78:
	mov.b32 	%r244, %f202;
	mov.b32 	%r260, 4;
	mov.b32 	%r262, -1;
	// begin inline asm
	shfl.sync.down.b32 %r243, %r244, %r260, %r216, %r262;
	// end inline asm
	mov.b32 	%f64, %r243;
	// begin inline asm
	shfl.sync.down.b32 %r248, %r249, %r260, %r216, %r262;
	// end inline asm
	mov.b64 	{%r254, %r259}, %rd246;
	// begin inline asm
	shfl.sync.down.b32 %r253, %r254, %r260, %r216, %r262;
	// end inline asm
	// begin inline asm
	shfl.sync.down.b32 %r258, %r259, %r260, %r216, %r262;
	// end inline asm
	mov.b64 	%rd69, {%r253, %r258};
	add.s32 	%r263, %r197, 4;
	setp.gt.s32 	%p129, %r263, %r216;
	mov.f32 	%f203, %f202;
	mov.u64 	%rd247, %rd246;
	@%p129 bra 	$L__BB9_82;
	setp.lt.f32 	%p130, %f202, %f64;
	mov.f32 	%f203, %f64;
	mov.u64 	%rd247, %rd69;
	@%p130 bra 	$L__BB9_82;
	setp.gt.f32 	%p131, %f202, %f64;
	mov.f32 	%f203, %f202;
	mov.u64 	%rd247, %rd246;
	@%p131 bra 	$L__BB9_82;
	setp.lt.s64 	%p132, %rd246, %rd69;
	selp.f32 	%f203, %f202, %f64, %p132;
	min.s64 	%rd247, %rd246, %rd69;
$L__BB9_82:
	mov.b32 	%r265, %f203;
	mov.b32 	%r281, 8;
	mov.b32 	%r283, -1;
	// begin inline asm
	shfl.sync.down.b32 %r264, %r265, %r281, %r216, %r283;
	// end inline asm
	mov.b32 	%f67, %r264;
	// begin inline asm
	shfl.sync.down.b32 %r269, %r270, %r281, %r216, %r283;
	// end inline asm
	mov.b64 	{%r275, %r280}, %rd247;
	// begin inline asm
	shfl.sync.down.b32 %r274, %r275, %r281, %r216, %r283;
	// end inline asm
	// begin inline asm
	shfl.sync.down.b32 %r279, %r280, %r281, %r216, %r283;
	// end inline asm
	mov.b64 	%rd72, {%r274, %r279};
	add.s32 	%r284, %r197, 8;
	setp.gt.s32 	%p133, %r284, %r216;
	mov.f32 	%f204, %f203;
	mov.u64 	%rd248, %rd247;
	@%p133 bra 	$L__BB9_86;
	setp.lt.f32 	%p134, %f203, %f67;
	mov.f32 	%f204, %f67;
	mov.u64 	%rd248, %rd72;
	@%p134 bra 	$L__BB9_86;
	setp.gt.f32 	%p135, %f203, %f67;
	mov.f32 	%f204, %f203;
	mov.u64 	%rd248, %rd247;
	@%p135 bra 	$L__BB9_86;
	setp.lt.s64 	%p136, %rd247, %rd72;
	selp.f32 	%f204, %f203, %f67, %p136;
	min.s64 	%rd248, %rd247, %rd72;
$L__BB9_86:
	mov.b32 	%r286, %f204;
	mov.b32 	%r302, 16;
	mov.b32 	%r304, -1;
	// begin inline asm
	shfl.sync.down.b32 %r285, %r286, %r302, %r216, %r304;
	// end inline asm
	mov.b32 	%f70, %r285;
	// begin inline asm
	shfl.sync.down.b32 %r290, %r291, %r302, %r216, %r304;
	// end inline asm
	mov.b64 	{%r296, %r301}, %rd248;
	// begin inline asm
	shfl.sync.down.b32 %r295, %r296, %r302, %r216, %r304;
	// end inline asm
	// begin inline asm
	shfl.sync.down.b32 %r300, %r301, %r302, %r216, %r304;
	// end inline asm
	mov.b64 	%rd75, {%r295, %r300};
	add.s32 	%r305, %r197, 16;
	setp.gt.s32 	%p137, %r305, %r216;
	mov.f32 	%f241, %f204;
	mov.u64 	%rd285, %rd248;
	@%p137 bra 	$L__BB9_90;
	setp.lt.f32 	%p138, %f204, %f70;
	mov.f32 	%f241, %f70;
	mov.u64 	%rd285, %rd75;
	@%p138 bra 	$L__BB9_90;
	setp.gt.f32 	%p139, %f204, %f70;
	mov.f32 	%f241, %f204;
	mov.u64 	%rd285, %rd248;
	@%p139 bra 	$L__BB9_90;
	setp.lt.s64 	%p140, %rd248, %rd75;
	selp.f32 	%f241, %f204, %f70, %p140;
	min.s64 	%rd285, %rd248, %rd75;
$L__BB9_90:
	setp.ne.s32 	%p141, %r197, 0;
	@%p141 bra 	$L__BB9_92;
	shr.u32 	%r306, %r5, 1;
	and.b32  	%r307, %r306, 496;
	mov.u32 	%r308, _ZN6thrust24THRUST_300001_SM_1000_NS8cuda_cub4core6detail5shmemE;
	add.s32 	%r309, %r308, %r307;
	st.shared.f32 	[%r309+8], %f241;
	st.shared.u64 	[%r309+16], %rd285;
$L__BB9_92:
	bar.sync 	0;
	setp.ne.s32 	%p142, %r5, 0;
	@%p142 bra 	$L__BB9_208;
	setp.lt.s32 	%p143, %r4, 33;
	mov.f32 	%f206, %f241;
	mov.u64 	%rd250, %rd285;
	@%p143 bra 	$L__BB9_97;
	ld.shared.f32 	%f73, [_ZN6thrust24THRUST_300001_SM_1000_NS8cuda_cub4core6detail5shmemE+24];
	ld.shared.u64 	%rd78, [_ZN6thrust24THRUST_300001_SM_1000_NS8cuda_cub4core6detail5shmemE+32];
	setp.lt.f32 	%p144, %f241, %f73;
	mov.f32 	%f206, %f73;
	mov.u64 	%rd250, %rd78;
	@%p144 bra 	$L__BB9_97;
	setp.lt.f32 	%p145, %f73, %f241;
	mov.f32 	%f206, %f241;
	mov.u64 	%rd250, %rd285;
	@%p145 bra 	$L__BB9_97;
	setp.lt.s64 	%p146, %rd285, %rd78;
	selp.f32 	%f206, %f241, %f73, %p146;
	min.s64 	%rd250, %rd285, %rd78;
$L__BB9_97:
	setp.lt.s32 	%p147, %r4, 65;
	mov.f32 	%f207, %f206;
	mov.u64 	%rd251, %rd250;
	@%p147 bra 	$L__BB9_101;
	ld.shared.f32 	%f76, [_ZN6thrust24THRUST_300001_SM_1000_NS8cuda_cub4core6detail5shmemE+40];
	ld.shared.u64 	%rd81, [_ZN6thrust24THRUST_300001_SM_1000_NS8cuda_cub4core6detail5shmemE+48];
	setp.lt.f32 	%p148, %f206, %f76;
	mov.f32 	%f207, %f76;
	mov.u64 	%rd251, %rd81;
	@%p148 bra 	$L__BB9_101;
	setp.lt.f32 	%p149, %f76, %f206;
	mov.f32 	%f207, %f206;
	mov.u64 	%rd251, %rd250;
	@%p149 bra 	$L__BB9_101;
	setp.lt.s64 	%p150, %rd250, %rd81;
	selp.f32 	%f207, %f206, %f76, %p150;
	min.s64 	%rd251, %rd250, %rd81;
$L__BB9_101:
	setp.lt.s32 	%p151, %r4, 97;
	mov.f32 	%f208, %f207;
	mov.u64 	%rd252, %rd251;
	@%p151 bra 	$L__BB9_105;
	ld.shared.f32 	%f79, [_ZN6thrust24THRUST_300001_SM_1000_NS8cuda_cub4core6detail5shmemE+56];
	ld.shared.u64 	%rd84, [_ZN6thrust24THRUST_300001_SM_1000_NS8cuda_cub4core6detail5shmemE+64];
	setp.lt.f32 	%p152, %f207, %f79;
	mov.f32 	%f208, %f79;
	mov.u64 	%rd252, %rd84;
	@%p152 bra 	$L__BB9_105;
	setp.lt.f32 	%p153, %f79, %f207;
	mov.f32 	%f208, %f207;
	mov.u64 	%rd252, %rd251;
	@%p153 bra 	$L__BB9_105;
	setp.lt.s64 	%p154, %rd251, %rd84;
	selp.f32 	%f208, %f207, %f79, %p154;
	min.s64 	%rd252, %rd251, %rd84;
$L__BB9_105:
	setp.lt.s32 	%p155, %r4, 129;
	mov.f32 	%f209, %f208;
	mov.u64 	%rd253, %rd252;
	@%p155 bra 	$L__BB9_109;
	ld.shared.f32 	%f82, [_ZN6thrust24THRUST_300001_SM_1000_NS8cuda_cub4core6detail5shmemE+72];
	ld.shared.u64 	%rd87, [_ZN6thrust24THRUST_300001_SM_1000_NS8cuda_cub4core6detail5shmemE+80];
	setp.lt.f32 	%p156, %f208, %f82;
	mov.f32 	%f209, %f82;
	mov.u64 	%rd253, %rd87;
	@%p156 bra 	$L__BB9_109;
	setp.lt.f32 	%p157, %f82, %f208;
	mov.f32 	%f209, %f208;
	mov.u64 	%rd253, %rd252;
	@%p157 bra 	$L__BB9_109;
	setp.lt.s64 	%p158, %rd252, %rd87;
	selp.f32 	%f209, %f208, %f82, %p158;
	min.s64 	%rd253, %rd252, %rd87;
$L__BB9_109:
	setp.lt.s32 	%p159, %r4, 161;
	mov.f32 	%f210, %f209;
	mov.u64 	%rd254, %rd253;
	@%p159 bra 	$L__BB9_113;
	ld.shared.f32 	%f85, [_ZN6thrust24THRUST_300001_SM_1000_NS8cuda_cub4core6detail5shmemE+88];
	ld.shared.u64 	%rd90, [_ZN6thrust24THRUST_300001_SM_1000_NS8cuda_cub4core6detail5shmemE+96];
	setp.lt.f32 	%p160, %f209, %f85;
	mov.f32 	%f210, %f85;
	mov.u64 	%rd254, %rd90;
	@%p160 bra 	$L__BB9_113;
	setp.lt.f32 	%p161, %f85, %f209;
	mov.f32 	%f210, %f209;
	mov.u64 	%rd254, %rd253;
	@%p161 bra 	$L__BB9_113;
	setp.lt.s64 	%p162, %rd253, %rd90;
	selp.f32 	%f210, %f209, %f85, %p162;
	min.s64 	%rd254, %rd253, %rd90;
$L__BB9_113:
	setp.lt.s32 	%p163, %r4, 193;
	mov.f32 	%f211, %f210;
	mov.u64 	%rd255, %rd254;
	@%p163 bra 	$L__BB9_117;
	ld.shared.f32 	%f88, [_ZN6thrust24THRUST_300001_SM_1000_NS8cuda_cub4core6detail5shmemE+104];
	ld.shared.u64 	%rd93, [_ZN6thrust24THRUST_300001_SM_1000_NS8cuda_cub4core6detail5shmemE+112];
	setp.lt.f32 	%p164, %f210, %f88;
	mov.f32 	%f211, %f88;
	mov.u64 	%rd255, %rd93;
	@%p164 bra 	$L__BB9_117;
	setp.lt.f32 	%p165, %f88, %f210;
	mov.f32 	%f211, %f210;
	mov.u64 	%rd255, %rd254;
	@%p165 bra 	$L__BB9_117;
	setp.lt.s64 	%p166, %rd254, %rd93;
	selp.f32 	%f211, %f210, %f88, %p166;
	min.s64 	%rd255, %rd254, %rd93;
$L__BB9_117:
	setp.lt.s32 	%p167, %r4, 225;
	mov.f32 	%f241, %f211;
	mov.u64 	%rd285, %rd255;
	@%p167 bra 	$L__BB9_208;
	ld.shared.f32 	%f91, [_ZN6thrust24THRUST_300001_SM_1000_NS8cuda_cub4core6detail5shmemE+120];
	ld.shared.u64 	%rd96, [_ZN6thrust24THRUST_300001_SM_1000_NS8cuda_cub4core6detail5shmemE+128];
	setp.lt.f32 	%p168, %f211, %f91;
	mov.f32 	%f241, %f91;
	mov.u64 	%rd285, %rd96;
	@%p168 bra 	$L__BB9_208;
	setp.lt.f32 	%p169, %f91, %f211;
	mov.f32 	%f241, %f211;
	mov.u64 	%rd285, %rd255;
	@%p169 bra 	$L__BB9_208;
	setp.lt.s64 	%p170, %rd255, %rd96;
	selp.f32 	%f241, %f211, %f91, %p170;
	min.s64 	%rd285, %rd255, %rd96;
	bra.uni 	$L__BB9_208;
$L__BB9_121:
	mov.u32 	%r35, %tid.x;
	cvt.s64.s32 	%rd183, %r2;
	add.s64 	%rd98, %rd3, %rd183;
	cvt.u64.u32 	%rd99, %r35;
	add.s64 	%rd184, %rd99, %rd183;
	shl.b64 	%rd185, %rd184, 2;
	add.s64 	%rd186, %rd2, %rd185;
	ld.global.f32 	%f170, [%rd186];
	add.s32 	%r69, %r35, 256;
	cvt.u64.u32 	%rd187, %r69;
	ld.global.f32 	%f171, [%rd186+1024];
	add.s32 	%r70, %r35, 512;
	cvt.u64.u32 	%rd188, %r70;
	ld.global.f32 	%f172, [%rd186+2048];
	add.s32 	%r71, %r35, 768;
	cvt.u64.u32 	%rd189, %r71;
	ld.global.f32 	%f173, [%rd186+3072];
	or.b32  	%r72, %r35, 1024;
	cvt.u64.u32 	%rd100, %r72;
	add.s64 	%rd273, %rd98, %rd100;
	ld.global.f32 	%f229, [%rd186+4096];
	setp.geu.f32 	%p2, %f170, %f171;
	selp.f32 	%f174, %f170, %f171, %p2;
	selp.b64 	%rd190, %rd99, %rd187, %p2;
	setp.geu.f32 	%p3, %f174, %f172;
	selp.f32 	%f175, %f174, %f172, %p3;
	selp.b64 	%rd191, %rd190, %rd188, %p3;
	setp.geu.f32 	%p4, %f175, %f173;
	selp.f32 	%f94, %f175, %f173, %p4;
	selp.b64 	%rd102, %rd191, %rd189, %p4;
	setp.lt.f32 	%p5, %f94, %f229;
	@%p5 bra 	$L__BB9_123;
	setp.lt.f32 	%p6, %f229, %f94;
	setp.lt.u64 	%p7, %rd102, %rd100;
	or.pred  	%p8, %p6, %p7;
	selp.f32 	%f229, %f94, %f229, %p8;
	add.s64 	%rd192, %rd98, %rd102;
	selp.b64 	%rd273, %rd192, %rd273, %p8;
$L__BB9_123:
	setp.le.s32 	%p9, %r66, %r3;
	@%p9 bra 	$L__BB9_164;
	setp.ne.s32 	%p10, %r35, 0;
	@%p10 bra 	$L__BB9_126;
	atom.global.add.u32 	%r73, [%rd1+4], 1280;
	add.s32 	%r74, %r73, %r3;
	st.shared.u32 	[_ZN6thrust24THRUST_300001_SM_1000_NS8cuda_cub4core6detail5shmemE+152], %r74;
$L__BB9_126:
	bar.sync 	0;
	ld.shared.u32 	%r427, [_ZN6thrust24THRUST_300001_SM_1000_NS8cuda_cub4core6detail5shmemE+152];
	add.s32 	%r75, %r427, 1280;
	setp.gt.s32 	%p11, %r75, %r66;
	@%p11 bra 	$L__BB9_141;
	mov.f32 	%f213, %f229;
	mov.u64 	%rd257, %rd273;
$L__BB9_128:
	cvt.s64.s32 	%rd193, %r427;
	add.s64 	%rd194, %rd99, %rd193;
	shl.b64 	%rd195, %rd194, 2;
	add.s64 	%rd196, %rd2, %rd195;
	add.s64 	%rd258, %rd194, %rd3;
	ld.global.f32 	%f214, [%rd196];
	add.s64 	%rd259, %rd258, 256;
	ld.global.f32 	%f215, [%rd196+1024];
	add.s64 	%rd260, %rd258, 512;
	ld.global.f32 	%f216, [%rd196+2048];
	add.s64 	%rd261, %rd258, 768;
	ld.global.f32 	%f217, [%rd196+3072];
	add.s64 	%rd273, %rd258, 1024;
	ld.global.f32 	%f229, [%rd196+4096];
	setp.lt.f32 	%p12, %f213, %f214;
	@%p12 bra 	$L__BB9_130;
	setp.lt.f32 	%p13, %f214, %f213;
	setp.lt.s64 	%p14, %rd257, %rd258;
	or.pred  	%p15, %p13, %p14;
	selp.f32 	%f214, %f213, %f214, %p15;
	selp.b64 	%rd258, %rd257, %rd258, %p15;
$L__BB9_130:
	setp.lt.f32 	%p16, %f214, %f215;
	@%p16 bra 	$L__BB9_132;
	setp.lt.f32 	%p17, %f215, %f214;
	setp.lt.s64 	%p18, %rd258, %rd259;
	or.pred  	%p19, %p17, %p18;
	selp.f32 	%f215, %f214, %f215, %p19;
	selp.b64 	%rd259, %rd258, %rd259, %p19;
$L__BB9_132:
	setp.lt.f32 	%p20, %f215, %f216;
	@%p20 bra 	$L__BB9_134;
	setp.lt.f32 	%p21, %f216, %f215;
	setp.lt.s64 	%p22, %rd259, %rd260;
	or.pred  	%p23, %p21, %p22;
	selp.f32 	%f216, %f215, %f216, %p23;
	selp.b64 	%rd260, %rd259, %rd260, %p23;
$L__BB9_134:
	setp.lt.f32 	%p24, %f216, %f217;
	@%p24 bra 	$L__BB9_136;
	setp.lt.f32 	%p25, %f217, %f216;
	setp.lt.s64 	%p26, %rd260, %rd261;
	or.pred  	%p27, %p25, %p26;
	selp.f32 	%f217, %f216, %f217, %p27;
	selp.b64 	%rd261, %rd260, %rd261, %p27;
$L__BB9_136:
	setp.lt.f32 	%p28, %f217, %f229;
	@%p28 bra 	$L__BB9_138;
	setp.lt.f32 	%p29, %f229, %f217;
	setp.lt.s64 	%p30, %rd261, %rd273;
	or.pred  	%p31, %p29, %p30;
	selp.f32 	%f229, %f217, %f229, %p31;
	selp.b64 	%rd273, %rd261, %rd273, %p31;
$L__BB9_138:
	setp.ne.s32 	%p32, %r35, 0;
	bar.sync 	0;
	@%p32 bra 	$L__BB9_140;
	atom.global.add.u32 	%r76, [%rd1+4], 1280;
	add.s32 	%r77, %r76, %r3;
	st.shared.u32 	[_ZN6thrust24THRUST_300001_SM_1000_NS8cuda_cub4core6detail5shmemE+152], %r77;
$L__BB9_140:
	bar.sync 	0;
	ld.shared.u32 	%r427, [_ZN6thrust24THRUST_300001_SM_1000_NS8cuda_cub4core6detail5shmemE+152];
	add.s32 	%r78, %r427, 1280;
	setp.le.s32 	%p33, %r78, %r66;
	mov.f32 	%f213, %f229;
	mov.u64 	%rd257, %rd273;
	@%p33 bra 	$L__BB9_128;
$L__BB9_141:
	setp.le.s32 	%p34, %r66, %r427;
	@%p34 bra 	$L__BB9_164;
	sub.s32 	%r40, %r66, %r427;
	setp.ge.s32 	%p35, %r35, %r40;
	@%p35 bra 	$L__BB9_164;
	not.b32 	%r79, %r35;
	add.s32 	%r80, %r66, %r79;
	sub.s32 	%r41, %r80, %r427;
	and.b32  	%r81, %r41, 768;
	setp.eq.s32 	%p36, %r81, 768;
	mov.u32 	%r431, %r35;
	@%p36 bra 	$L__BB9_149;
	add.s32 	%r429, %r35, %r427;
	shr.u32 	%r82, %r41, 8;
	add.s32 	%r83, %r82, 1;
	and.b32  	%r84, %r83, 3;
	neg.s32 	%r428, %r84;
	mov.u32 	%r431, %r35;
$L__BB9_145:
	.pragma "nounroll";
	mov.u64 	%rd122, %rd273;
	mov.f32 	%f114, %f229;
	cvt.s64.s32 	%rd198, %r429;
	add.s64 	%rd123, %rd3, %rd198;
	mul.wide.s32 	%rd199, %r429, 4;
	add.s64 	%rd200, %rd2, %rd199;
	ld.global.f32 	%f115, [%rd200];
	setp.lt.f32 	%p37, %f114, %f115;
	mov.f32 	%f229, %f115;
	mov.u64 	%rd273, %rd123;
	@%p37 bra 	$L__BB9_148;
	setp.lt.f32 	%p38, %f115, %f114;
	mov.f32 	%f229, %f114;
	mov.u64 	%rd273, %rd122;
	@%p38 bra 	$L__BB9_148;
	setp.lt.s64 	%p39, %rd122, %rd123;
	selp.f32 	%f229, %f114, %f115, %p39;
	min.s64 	%rd273, %rd122, %rd123;
$L__BB9_148:
	add.s32 	%r431, %r431, 256;
	add.s32 	%r429, %r429, 256;
	add.s32 	%r428, %r428, 1;
	setp.ne.s32 	%p40, %r428, 0;
	@%p40 bra 	$L__BB9_145;
$L__BB9_149:
	setp.lt.u32 	%p41, %r41, 768;
	@%p41 bra 	$L__BB9_164;
	add.s32 	%r432, %r431, %r427;
	add.s32 	%r435, %r432, 256;
	add.s32 	%r434, %r432, 512;
	add.s32 	%r433, %r432, 768;
	add.s64 	%rd128, %rd2, 2048;
$L__BB9_151:
	cvt.s64.s32 	%rd201, %r435;
	add.s64 	%rd130, %rd3, %rd201;
	cvt.s64.s32 	%rd202, %r434;
	add.s64 	%rd131, %rd3, %rd202;
	cvt.s64.s32 	%rd203, %r433;
	add.s64 	%rd132, %rd3, %rd203;
	cvt.s64.s32 	%rd204, %r432;
	mul.wide.s32 	%rd205, %r432, 4;
	add.s64 	%rd133, %rd128, %rd205;
	add.s64 	%rd134, %rd3, %rd204;
	ld.global.f32 	%f121, [%rd133+-2048];
	setp.lt.f32 	%p42, %f229, %f121;
	mov.f32 	%f225, %f121;
	mov.u64 	%rd269, %rd134;
	@%p42 bra 	$L__BB9_154;
	setp.lt.f32 	%p43, %f121, %f229;
	mov.f32 	%f225, %f229;
	mov.u64 	%rd269, %rd273;
	@%p43 bra 	$L__BB9_154;
	setp.lt.s64 	%p44, %rd273, %rd134;
	selp.f32 	%f225, %f229, %f121, %p44;
	min.s64 	%rd269, %rd273, %rd134;
$L__BB9_154:
	ld.global.f32 	%f124, [%rd133+-1024];
	setp.lt.f32 	%p45, %f225, %f124;
	mov.f32 	%f226, %f124;
	mov.u64 	%rd270, %rd130;
	@%p45 bra 	$L__BB9_157;
	setp.lt.f32 	%p46, %f124, %f225;
	mov.f32 	%f226, %f225;
	mov.u64 	%rd270, %rd269;
	@%p46 bra 	$L__BB9_157;
	setp.lt.s64 	%p47, %rd269, %rd130;
	selp.f32 	%f226, %f225, %f124, %p47;
	min.s64 	%rd270, %rd269, %rd130;
$L__BB9_157:
	ld.global.f32 	%f127, [%rd133];
	setp.lt.f32 	%p48, %f226, %f127;
	mov.f32 	%f227, %f127;
	mov.u64 	%rd271, %rd131;
	@%p48 bra 	$L__BB9_160;
	setp.lt.f32 	%p49, %f127, %f226;
	mov.f32 	%f227, %f226;
	mov.u64 	%rd271, %rd270;
	@%p49 bra 	$L__BB9_160;
	setp.lt.s64 	%p50, %rd270, %rd131;
	selp.f32 	%f227, %f226, %f127, %p50;
	min.s64 	%rd271, %rd270, %rd131;
$L__BB9_160:
	ld.global.f32 	%f130, [%rd133+1024];
	setp.lt.f32 	%p51, %f227, %f130;
	mov.f32 	%f229, %f130;
	mov.u64 	%rd273, %rd132;
	@%p51 bra 	$L__BB9_163;
	setp.lt.f32 	%p52, %f130, %f227;
	mov.f32 	%f229, %f227;
	mov.u64 	%rd273, %rd271;
	@%p52 bra 	$L__BB9_163;
	setp.lt.s64 	%p53, %rd271, %rd132;
	selp.f32 	%f229, %f227, %f130, %p53;
	min.s64 	%rd273, %rd271, %rd132;
$L__BB9_163:
	add.s32 	%r431, %r431, 1024;
	add.s32 	%r435, %r435, 1024;
	add.s32 	%r434, %r434, 1024;
	add.s32 	%r433, %r433, 1024;
	add.s32 	%r432, %r432, 1024;
	setp.lt.s32 	%p54, %r431, %r40;
	@%p54 bra 	$L__BB9_151;
$L__BB9_164:
	// begin inline asm
	mov.u32 %r85, %laneid;
	// end inline asm
	mov.b32 	%r87, %f229;
	mov.b32 	%r103, 1;
	mov.b32 	%r104, 31;
	mov.b32 	%r105, -1;
	// begin inline asm
	shfl.sync.down.b32 %r86, %r87, %r103, %r104, %r105;
	// end inline asm
	mov.b32 	%f134, %r86;
	// begin inline asm
	shfl.sync.down.b32 %r91, %r92, %r103, %r104, %r105;
	// end inline asm
	mov.b64 	{%r97, %r102}, %rd273;
	// begin inline asm
	shfl.sync.down.b32 %r96, %r97, %r103, %r104, %r105;
	// end inline asm
	// begin inline asm
	shfl.sync.down.b32 %r101, %r102, %r103, %r104, %r105;
	// end inline asm
	mov.b64 	%rd144, {%r96, %r101};
	setp.gt.s32 	%p55, %r85, 30;
	mov.f32 	%f230, %f229;
	mov.u64 	%rd274, %rd273;
	@%p55 bra 	$L__BB9_168;
	setp.lt.f32 	%p56, %f229, %f134;
	mov.f32 	%f230, %f134;
	mov.u64 	%rd274, %rd144;
	@%p56 bra 	$L__BB9_168;
	setp.gt.f32 	%p57, %f229, %f134;
	mov.f32 	%f230, %f229;
	mov.u64 	%rd274, %rd273;
	@%p57 bra 	$L__BB9_168;
	setp.lt.s64 	%p58, %rd273, %rd144;
	selp.f32 	%f230, %f229, %f134, %p58;
	min.s64 	%rd274, %rd273, %rd144;
$L__BB9_168:
	mov.b32 	%r107, %f230;
	mov.b32 	%r123, 2;
	mov.b32 	%r124, 31;
	mov.b32 	%r125, -1;
	// begin inline asm
	shfl.sync.down.b32 %r106, %r107, %r123, %r124, %r125;
	// end inline asm
	mov.b32 	%f137, %r106;
	// begin inline asm
	shfl.sync.down.b32 %r111, %r112, %r123, %r124, %r125;
	// end inline asm
	mov.b64 	{%r117, %r122}, %rd274;
	// begin inline asm
	shfl.sync.down.b32 %r116, %r117, %r123, %r124, %r125;
	// end inline asm
	// begin inline asm
	shfl.sync.down.b32 %r121, %r122, %r123, %r124, %r125;
	// end inline asm
	mov.b64 	%rd147, {%r116, %r121};
	setp.gt.s32 	%p59, %r85, 29;
	mov.f32 	%f231, %f230;
	mov.u64 	%rd275, %rd274;
	@%p59 bra 	$L__BB9_172;
	setp.lt.f32 	%p60, %f230, %f137;
	mov.f32 	%f231, %f137;
	mov.u64 	%rd275, %rd147;
	@%p60 bra 	$L__BB9_172;
	setp.gt.f32 	%p61, %f230, %f137;
	mov.f32 	%f231, %f230;
	mov.u64 	%rd275, %rd274;
	@%p61 bra 	$L__BB9_172;
	setp.lt.s64 	%p62, %rd274, %rd147;
	selp.f32 	%f231, %f230, %f137, %p62;
	min.s64 	%rd275, %rd274, %rd147;
$L__BB9_172:
	mov.b32 	%r127, %f231;
	mov.b32 	%r143, 4;
	mov.b32 	%r144, 31;
	mov.b32 	%r145, -1;
	// begin inline asm
	shfl.sync.down.b32 %r126, %r127, %r143, %r144, %r145;
	// end inline asm
	mov.b32 	%f140, %r126;
	// begin inline asm
	shfl.sync.down.b32 %r131, %r132, %r143, %r144, %r145;
	// end inline asm
	mov.b64 	{%r137, %r142}, %rd275;
	// begin inline asm
	shfl.sync.down.b32 %r136, %r137, %r143, %r144, %r145;
	// end inline asm
	// begin inline asm
	shfl.sync.down.b32 %r141, %r142, %r143, %r144, %r145;
	// end inline asm
	mov.b64 	%rd150, {%r136, %r141};
	setp.gt.s32 	%p63, %r85, 27;
	mov.f32 	%f232, %f231;
	mov.u64 	%rd276, %rd275;
	@%p63 bra 	$L__BB9_176;
	setp.lt.f32 	%p64, %f231, %f140;
	mov.f32 	%f232, %f140;
	mov.u64 	%rd276, %rd150;
	@%p64 bra 	$L__BB9_176;
	setp.gt.f32 	%p65, %f231, %f140;
	mov.f32 	%f232, %f231;
	mov.u64 	%rd276, %rd275;
	@%p65 bra 	$L__BB9_176;
	setp.lt.s64 	%p66, %rd275, %rd150;
	selp.f32 	%f232, %f231, %f140, %p66;
	min.s64 	%rd276, %rd275, %rd150;
$L__BB9_176:
	mov.b32 	%r147, %f232;
	mov.b32 	%r163, 8;
	mov.b32 	%r164, 31;
	mov.b32 	%r165, -1;
	// begin inline asm
	shfl.sync.down.b32 %r146, %r147, %r163, %r164, %r165;
	// end inline asm
	mov.b32 	%f143, %r146;
	// begin inline asm
	shfl.sync.down.b32 %r151, %r152, %r163, %r164, %r165;
	// end inline asm
	mov.b64 	{%r157, %r162}, %rd276;
	// begin inline asm
	shfl.sync.down.b32 %r156, %r157, %r163, %r164, %r165;
	// end inline asm
	// begin inline asm
	shfl.sync.down.b32 %r161, %r162, %r163, %r164, %r165;
	// end inline asm
	mov.b64 	%rd153, {%r156, %r161};
	setp.gt.s32 	%p67, %r85, 23;
	mov.f32 	%f233, %f232;
	mov.u64 	%rd277, %rd276;
	@%p67 bra 	$L__BB9_180;
	setp.lt.f32 	%p68, %f232, %f143;
	mov.f32 	%f233, %f143;
	mov.u64 	%rd277, %rd153;
	@%p68 bra 	$L__BB9_180;
	setp.gt.f32 	%p69, %f232, %f143;
	mov.f32 	%f233, %f232;
	mov.u64 	%rd277, %rd276;
	@%p69 bra 	$L__BB9_180;
	setp.lt.s64 	%p70, %rd276, %rd153;
	selp.f32 	%f233, %f232, %f143, %p70;
	min.s64 	%rd277, %rd276, %rd153;
$L__BB9_180:
	mov.b32 	%r167, %f233;
	mov.b32 	%r183, 16;
	mov.b32 	%r184, 31;
	mov.b32 	%r185, -1;
	// begin inline asm
	shfl.sync.down.b32 %r166, %r167, %r183, %r184, %r185;
	// end inline asm
	mov.b32 	%f146, %r166;
	// begin inline asm
	shfl.sync.down.b32 %r171, %r172, %r183, %r184, %r185;
	// end inline asm
	mov.b64 	{%r177, %r182}, %rd277;
	// begin inline asm
	shfl.sync.down.b32 %r176, %r177, %r183, %r184, %r185;
	// end inline asm
	// begin inline asm
	shfl.sync.down.b32 %r181, %r182, %r183, %r184, %r185;
	// end inline asm
	mov.b64 	%rd156, {%r176, %r181};
	setp.gt.s32 	%p71, %r85, 15;
	mov.f32 	%f241, %f233;
	mov.u64 	%rd285, %rd277;
	@%p71 bra 	$L__BB9_184;
	setp.lt.f32 	%p72, %f233, %f146;
	mov.f32 	%f241, %f146;
	mov.u64 	%rd285, %rd156;
	@%p72 bra 	$L__BB9_184;
	setp.gt.f32 	%p73, %f233, %f146;
	mov.f32 	%f241, %f233;
	mov.u64 	%rd285, %rd277;
	@%p73 bra 	$L__BB9_184;
	setp.lt.s64 	%p74, %rd277, %rd156;
	selp.f32 	%f241, %f233, %f146, %p74;
	min.s64 	%rd285, %rd277, %rd156;
$L__BB9_184:
	setp.ne.s32 	%p75, %r85, 0;
	@%p75 bra 	$L__BB9_186;
	shr.u32 	%r186, %r35, 1;
	and.b32  	%r187, %r186, 496;
	mov.u32 	%r188, _ZN6thrust24THRUST_300001_SM_1000_NS8cuda_cub4core6detail5shmemE;
	add.s32 	%r189, %r188, %r187;
	st.shared.f32 	[%r189+8], %f241;
	st.shared.u64 	[%r189+16], %rd285;
$L__BB9_186:
	bar.sync 	0;
	setp.ne.s32 	%p76, %r35, 0;
	@%p76 bra 	$L__BB9_208;
	ld.shared.f32 	%f149, [_ZN6thrust24THRUST_300001_SM_1000_NS8cuda_cub4core6detail5shmemE+24];
	ld.shared.u64 	%rd159, [_ZN6thrust24THRUST_300001_SM_1000_NS8cuda_cub4core6detail5shmemE+32];
	setp.lt.f32 	%p77, %f241, %f149;
	mov.f32 	%f235, %f149;
	mov.u64 	%rd279, %rd159;
	@%p77 bra 	$L__BB9_190;
	setp.lt.f32 	%p78, %f149, %f241;
	mov.f32 	%f235, %f241;
	mov.u64 	%rd279, %rd285;
	@%p78 bra 	$L__BB9_190;
	setp.lt.s64 	%p79, %rd285, %rd159;
	selp.f32 	%f235, %f241, %f149, %p79;
	min.s64 	%rd279, %rd285, %rd159;
$L__BB9_190:
	ld.shared.f32 	%f152, [_ZN6thrust24THRUST_300001_SM_1000_NS8cuda_cub4core6detail5shmemE+40];
	ld.shared.u64 	%rd162, [_ZN6thrust24THRUST_300001_SM_1000_NS8cuda_cub4core6detail5shmemE+48];
	setp.lt.f32 	%p80, %f235, %f152;
	mov.f32 	%f236, %f152;
	mov.u64 	%rd280, %rd162;
	@%p80 bra 	$L__BB9_193;
	setp.lt.f32 	%p81, %f152, %f235;
	mov.f32 	%f236, %f235;
	mov.u64 	%rd280, %rd279;
	@%p81 bra 	$L__BB9_193;
	setp.lt.s64 	%p82, %rd279, %rd162;
	selp.f32 	%f236, %f235, %f152, %p82;
	min.s64 	%rd280, %rd279, %rd162;
$L__BB9_193:
	ld.shared.f32 	%f155, [_ZN6thrust24THRUST_300001_SM_1000_NS8cuda_cub4core6detail5shmemE+56];
	ld.shared.u64 	%rd165, [_ZN6thrust24THRUST_300001_SM_1000_NS8cuda_cub4core6detail5shmemE+64];
	setp.lt.f32 	%p83, %f236, %f155;
	mov.f32 	%f237, %f155;
	mov.u64 	%rd281, %rd165;
	@%p83 bra 	$L__BB9_196;
	setp.lt.f32 	%p84, %f155, %f236;
	mov.f32 	%f237, %f236;
	mov.u64 	%rd281, %rd280;
	@%p84 bra 	$L__BB9_196;
	setp.lt.s64 	%p85, %rd280, %rd165;
	selp.f32 	%f237, %f236, %f155, %p85;
	min.s64 	%rd281, %rd280, %rd165;
$L__BB9_196:
	ld.shared.f32 	%f158, [_ZN6thrust24THRUST_300001_SM_1000_NS8cuda_cub4core6detail5shmemE+72];
	ld.shared.u64 	%rd168, [_ZN6thrust24THRUST_300001_SM_1000_NS8cuda_cub4core6detail5shmemE+80];
	setp.lt.f32 	%p86, %f237, %f158;
	mov.f32 	%f238, %f158;
	mov.u64 	%rd282, %rd168;
	@%p86 bra 	$L__BB9_199;
	setp.lt.f32 	%p87, %f158, %f237;
	mov.f32 	%f238, %f237;
	mov.u64 	%rd282, %rd281;
	@%p87 bra 	$L__BB9_199;
	setp.lt.s64 	%p88, %rd281, %rd168;
	selp.f32 	%f238, %f237, %f158, %p88;
	min.s64 	%rd282, %rd281, %rd168;
$L__BB9_199:
	ld.shared.f32 	%f161, [_ZN6thrust24THRUST_300001_SM_1000_NS8cuda_cub4core6detail5shmemE+88];
	ld.shared.u64 	%rd171, [_ZN6thrust24THRUST_300001_SM_1000_NS8cuda_cub4core6detail5shmemE+96];
	setp.lt.f32 	%p89, %f238, %f161;
	mov.f32 	%f239, %f161;
	mov.u64 	%rd283, %rd171;
	@%p89 bra 	$L__BB9_202;
	setp.lt.f32 	%p90, %f161, %f238;
	mov.f32 	%f239, %f238;
	mov.u64 	%rd283, %rd282;
	@%p90 bra 	$L__BB9_202;
	setp.lt.s64 	%p91, %rd282, %rd171;
	selp.f32 	%f239, %f238, %f161, %p91;
	min.s64 	%rd283, %rd282, %rd171;
$L__BB9_202:
	ld.shared.f32 	%f164, [_ZN6thrust24THRUST_300001_SM_1000_NS8cuda_cub4core6detail5shmemE+104];
	ld.shared.u64 	%rd174, [_ZN6thrust24THRUST_300001_SM_1000_NS8cuda_cub4core6detail5shmemE+112];
	setp.lt.f32 	%p92, %f239, %f164;
	mov.f32 	%f240, %f164;
	mov.u64 	%rd284, %rd174;
	@%p92 bra 	$L__BB9_205;
	setp.lt.f32 	%p93, %f164, %f239;
	mov.f32 	%f240, %f239;
	mov.u64 	%rd284, %rd283;
	@%p93 bra 	$L__BB9_205;
	setp.lt.s64 	%p94, %rd283, %rd174;
	selp.f32 	%f240, %f239, %f164, %p94;
	min.s64 	%rd284, %rd283, %rd174;
$L__BB9_205:
	ld.shared.f32 	%f167, [_ZN6thrust24THRUST_300001_SM_1000_NS8cuda_cub4core6detail5shmemE+120];
	ld.shared.u64 	%rd177, [_ZN6thrust24THRUST_300001_SM_1000_NS8cuda_cub4core6detail5shmemE+128];
	setp.lt.f32 	%p95, %f240, %f167;
	mov.f32 	%f241, %f167;
	mov.u64 	%rd285, %rd177;
	@%p95 bra 	$L__BB9_208;
	setp.lt.f32 	%p96, %f167, %f240;
	mov.f32 	%f241, %f240;
	mov.u64 	%rd285, %rd284;
	@%p96 bra 	$L__BB9_208;
	setp.lt.s64 	%p97, %rd284, %rd177;
	selp.f32 	%f241, %f240, %f167, %p97;
	min.s64 	%rd285, %rd284, %rd177;
$L__BB9_208:
	mov.u32 	%r415, %tid.x;
	setp.ne.s32 	%p214, %r415, 0;
	@%p214 bra 	$L__BB9_210;
	ld.param.u64 	%rd222, [_ZN6thrust24THRUST_300001_SM_1000_NS8cuda_cub4core6detail13_kernel_agentINS1_8__reduce11ReduceAgentINS0_12zip_iteratorIN4cuda3std3__45tupleIJNS0_10device_ptrIfEENS0_17counting_iteratorIlNS0_11use_defaultESF_SF_EEEEEEEPNSB_IJflEEESJ_iNS1_9__extrema9arg_max_fIflNSA_4lessIfEEEEEEJSI_SK_iN3cub18CUB_300001_SM_100013GridEvenShareIiEENSS_9GridQueueIjEESP_EEEvDpT0__param_1];
	cvta.to.global.u64 	%rd219, %rd222;
	mul.wide.u32 	%rd220, %r1, 16;
	add.s64 	%rd221, %rd219, %rd220;
	st.global.f32 	[%rd221], %f241;
	st.global.u64 	[%rd221+8], %rd285;
$L__BB9_210:
	ret;

}
	// .globl	_ZN6thrust24THRUST_300001_SM_1000_NS8cuda_cub4core6detail13_kernel_agentINS1_8__reduce10DrainAgentIiEEJN3cub18CUB_300001_SM_10009GridQueueIjEEiEEEvDpT0_
.visible .entry _ZN6thrust24THRUST_300001_SM_1000_NS8cuda_cub4core6detail13_kernel_agentINS1_8__reduce10DrainAgentIiEEJN3cub18CUB_300001_SM_10009GridQueueIjEEiEEEvDpT0_(
	.param .align 8 .b8 _ZN6thrust24THRUST_300001_SM_1000_NS8cuda_cub4core6detail13_kernel_agentINS1_8__reduce10DrainAgentIiEEJN3cub18CUB_300001_SM_10009GridQueueIjEEiEEEvDpT0__param_0[8],
	.param .u32 _ZN6thrust24THRUST_300001_SM_1000_NS8cuda_cub4core6detail13_kernel_agentINS1_8__reduce10DrainAgentIiEEJN3cub18CUB_300001_SM_10009GridQueueIjEEiEEEvDpT0__param_1
)
.maxntid 1
{
	.reg .b32 	%r<3>;
	.reg .b64 	%rd<3>;

	ld.param.u64 	%rd1, [_ZN6thrust24THRUST_300001_SM_1000_NS8cuda_cub4core6detail13_kernel_agentINS1_8__reduce10DrainAgentIiEEJN3cub18CUB_300001_SM_10009GridQueueIjEEiEEEvDpT0__param_0];
	ld.param.u32 	%r1, [_ZN6thrust24THRUST_300001_SM_1000_NS8cuda_cub4core6detail13_kernel_agentINS1_8__reduce10DrainAgentIiEEJN3cub18CUB_300001_SM_10009GridQueueIjEEiEEEvDpT0__param_1];
	cvta.to.global.u64 	%rd2, %rd1;
	st.global.u32 	[%rd2], %r1;
	mov.b32 	%r2, 0;
	st.global.u32 	[%rd2+4], %r2;
	ret;

}
	// .globl	_ZN6thrust24THRUST_300001_SM_1000_NS8cuda_cub4core6detail13_kernel_agentINS1_8__reduce11ReduceAgentIPN4cuda3std3__45tupleIJflEEESC_SB_iNS1_9__extrema9arg_max_fIflNS9_4lessIfEEEEEEJSC_SC_iSH_EEEvDpT0_
.visible .entry _ZN6thrust24THRUST_300001_SM_1000_NS8cuda_cub4core6detail13_kernel_agentINS1_8__reduce11ReduceAgentIPN4cuda3std3__45tupleIJflEEESC_SB_iNS1_9__extrema9arg_max_fIflNS9_4lessIfEEEEEEJSC_SC_iSH_EEEvDpT0_(
	.param .u64 .ptr .align 1 _ZN6thrust24THRUST_300001_SM_1000_NS8cuda_cub4core6detail13_kernel_agentINS1_8__reduce11ReduceAgentIPN4cuda3std3__45tupleIJflEEESC_SB_iNS1_9__extrema9arg_max_fIflNS9_4lessIfEEEEEEJSC_SC_iSH_EEEvDpT0__param_0,
	.param .u64 .ptr .align 1 _ZN6thrust24THRUST_300001_SM_1000_NS8cuda_cub4core6detail13_kernel_agentINS1_8__reduce11ReduceAgentIPN4cuda3std3__45tupleIJflEEESC_SB_iNS1_9__extrema9arg_max_fIflNS9_4lessIfEEEEEEJSC_SC_iSH_EEEvDpT0__param_1,
	.param .u32 _ZN6thrust24THRUST_300001_SM_1000_NS8cuda_cub4core6detail13_kernel_agentINS1_8__reduce11ReduceAgentIPN4cuda3std3__45tupleIJflEEESC_SB_iNS1_9__extrema9arg_max_fIflNS9_4lessIfEEEEEEJSC_SC_iSH_EEEvDpT0__param_2,
	.param .align 1 .b8 _ZN6thrust24THRUST_300001_SM_1000_NS8cuda_cub4core6detail13_kernel_agentINS1_8__reduce11ReduceAgentIPN4cuda3std3__45tupleIJflEEESC_SB_iNS1_9__extrema9arg_max_fIflNS9_4lessIfEEEEEEJSC_SC_iSH_EEEvDpT0__param_3[1]
)
.maxntid 256
{
	.reg .pred 	%p<222>;
	.reg .b32 	%r<432>;
	.reg .b32 	%f<248>;
	.reg .b64 	%rd<356>;

	ld.param.u64 	%rd186, [_ZN6thrust24THRUST_300001_SM_1000_NS8cuda_cub4core6detail13_kernel_agentINS1_8__reduce11ReduceAgentIPN4cuda3std3__45tupleIJflEEESC_SB_iNS1_9__extrema9arg_max_fIflNS9_4lessIfEEEEEEJSC_SC_iSH_EEEvDpT0__param_0];
	ld.param.u64 	%rd187, [_ZN6thrust24THRUST_300001_SM_1000_NS8cuda_cub4core6detail13_kernel_agentINS1_8__reduce11ReduceAgentIPN4cuda3std3__45tupleIJflEEESC_SB_iNS1_9__extrema9arg_max_fIflNS9_4lessIfEEEEEEJSC_SC_iSH_EEEvDpT0__param_1];
	ld.param.u32 	%r37, [_ZN6thrust24THRUST_300001_SM_1000_NS8cuda_cub4core6detail13_kernel_agentINS1_8__reduce11ReduceAgentIPN4cuda3std3__45tupleIJflEEESC_SB_iNS1_9__extrema9arg_max_fIflNS9_4lessIfEEEEEEJSC_SC_iSH_EEEvDpT0__param_2];
	setp.eq.s32 	%p1, %r37, 0;
	@%p1 bra 	$L__BB11_211;
	setp.gt.s32 	%p2, %r37, 1279;
	@%p2 bra 	$L__BB11_121;
	mov.u32 	%r1, %tid.x;
	setp.ge.s32 	%p105, %r1, %r37;
	mov.f32 	%f191, 0f00000000;
	mov.b64 	%rd298, 0;
	mov.u32 	%r422, %r1;
	@%p105 bra 	$L__BB11_4;
	mul.wide.u32 	%rd263, %r1, 16;
	add.s64 	%rd260, %rd186, %rd263;
	// begin inline asm
	ld.global.nc.u64 %rd259, [%rd260];
	// end inline asm
	mov.b64 	{%r183, %r184}, %rd259;
	mov.b32 	%f191, %r183;
	add.s64 	%rd262, %rd260, 8;
	// begin inline asm
	ld.global.nc.u64 %rd298, [%rd262];
	// end inline asm
	add.s32 	%r422, %r1, 256;
$L__BB11_4:
	setp.ge.s32 	%p106, %r422, %r37;
	@%p106 bra 	$L__BB11_25;
	not.b32 	%r185, %r422;
	add.s32 	%r4, %r37, %r185;
	and.b32  	%r186, %r4, 768;
	setp.eq.s32 	%p107, %r186, 768;
	@%p107 bra 	$L__BB11_11;
	mul.wide.u32 	%rd265, %r422, 16;
	add.s64 	%rd289, %rd186, %rd265;
	shr.u32 	%r187, %r4, 8;
	add.s32 	%r188, %r187, 1;
	and.b32  	%r189, %r188, 3;
	neg.s32 	%r420, %r189;
$L__BB11_7:
	.pragma "nounroll";
	mov.u64 	%rd5, %rd298;
	mov.f32 	%f3, %f191;
	// begin inline asm
	ld.global.nc.u64 %rd266, [%rd289];
	// end inline asm
	mov.b64 	{%r190, %r191}, %rd266;
	mov.b32 	%f4, %r190;
	add.s64 	%rd269, %rd289, 8;
	// begin inline asm
	ld.global.nc.u64 %rd268, [%rd269];
	// end inline asm
	setp.lt.f32 	%p108, %f3, %f4;
	mov.u64 	%rd298, %rd268;
	mov.f32 	%f191, %f4;
	@%p108 bra 	$L__BB11_10;
	setp.lt.f32 	%p109, %f4, %f3;
	mov.u64 	%rd298, %rd5;
	mov.f32 	%f191, %f3;
	@%p109 bra 	$L__BB11_10;
	setp.lt.s64 	%p110, %rd5, %rd268;
	min.s64 	%rd298, %rd5, %rd268;
	selp.f32 	%f191, %f3, %f4, %p110;
$L__BB11_10:
	add.s32 	%r422, %r422, 256;
	add.s64 	%rd289, %rd289, 4096;
	add.s32 	%r420, %r420, 1;
	setp.ne.s32 	%p111, %r420, 0;
	@%p111 bra 	$L__BB11_7;
$L__BB11_11:
	setp.lt.u32 	%p112, %r4, 768;
	@%p112 bra 	$L__BB11_25;
$L__BB11_12:
	mul.wide.s32 	%rd274, %r422, 16;
	add.s64 	%rd271, %rd186, %rd274;
	// begin inline asm
	ld.global.nc.u64 %rd270, [%rd271];
	// end inline asm
	mov.b64 	{%r192, %r193}, %rd270;
	mov.b32 	%f10, %r192;
	add.s64 	%rd273, %rd271, 8;
	// begin inline asm
	ld.global.nc.u64 %rd272, [%rd273];
	// end inline asm
	setp.lt.f32 	%p113, %f191, %f10;
	mov.u64 	%rd295, %rd272;
	mov.f32 	%f188, %f10;
	@%p113 bra 	$L__BB11_15;
	setp.lt.f32 	%p114, %f10, %f191;
	mov.u64 	%rd295, %rd298;
	mov.f32 	%f188, %f191;
	@%p114 bra 	$L__BB11_15;
	setp.lt.s64 	%p115, %rd298, %rd272;
	min.s64 	%rd295, %rd298, %rd272;
	selp.f32 	%f188, %f191, %f10, %p115;
$L__BB11_15:
	add.s64 	%rd276, %rd271, 4096;
	// begin inline asm
	ld.global.nc.u64 %rd275, [%rd276];
	// end inline asm
	mov.b64 	{%r194, %r195}, %rd275;
	mov.b32 	%f13, %r194;
	add.s64 	%rd278, %rd271, 4104;
	// begin inline asm
	ld.global.nc.u64 %rd277, [%rd278];
	// end inline asm
	setp.lt.f32 	%p116, %f188, %f13;
	mov.u64 	%rd296, %rd277;
	mov.f32 	%f189, %f13;
	@%p116 bra 	$L__BB11_18;
	setp.lt.f32 	%p117, %f13, %f188;
	mov.u64 	%rd296, %rd295;
	mov.f32 	%f189, %f188;
	@%p117 bra 	$L__BB11_18;
	setp.lt.s64 	%p118, %rd295, %rd277;
	min.s64 	%rd296, %rd295, %rd277;
	selp.f32 	%f189, %f188, %f13, %p118;
$L__BB11_18:
	add.s64 	%rd280, %rd271, 8192;
	// begin inline asm
	ld.global.nc.u64 %rd279, [%rd280];
	// end inline asm
	mov.b64 	{%r196, %r197}, %rd279;
	mov.b32 	%f16, %r196;
	add.s64 	%rd282, %rd271, 8200;
	// begin inline asm
	ld.global.nc.u64 %rd281, [%rd282];
	// end inline asm
	setp.lt.f32 	%p119, %f189, %f16;
	mov.u64 	%rd297, %rd281;
	mov.f32 	%f190, %f16;
	@%p119 bra 	$L__BB11_21;
	setp.lt.f32 	%p120, %f16, %f189;
	mov.u64 	%rd297, %rd296;
	mov.f32 	%f190, %f189;
	@%p120 bra 	$L__BB11_21;
	setp.lt.s64 	%p121, %rd296, %rd281;
	min.s64 	%rd297, %rd296, %rd281;
	selp.f32 	%f190, %f189, %f16, %p121;
$L__BB11_21:
	add.s64 	%rd284, %rd271, 12288;
	// begin inline asm
	ld.global.nc.u64 %rd283, [%rd284];
	// end inline asm
	mov.b64 	{%r198, %r199}, %rd283;
	mov.b32 	%f19, %r198;
	add.s64 	%rd286, %rd271, 12296;
	// begin inline asm
	ld.global.nc.u64 %rd285, [%rd286];
	// end inline asm
	setp.lt.f32 	%p122, %f190, %f19;
	mov.u64 	%rd298, %rd285;
	mov.f32 	%f191, %f19;
	@%p122 bra 	$L__BB11_24;
	setp.lt.f32 	%p123, %f19, %f190;
	mov.u64 	%rd298, %rd297;
	mov.f32 	%f191, %f190;
	@%p123 bra 	$L__BB11_24;
	setp.lt.s64 	%p124, %rd297, %rd285;
	min.s64 	%rd298, %rd297, %rd285;
	selp.f32 	%f191, %f190, %f19, %p124;
$L__BB11_24:
	add.s32 	%r422, %r422, 1024;
	setp.lt.s32 	%p125, %r422, %r37;
	@%p125 bra 	$L__BB11_12;
$L__BB11_25:
	setp.lt.s32 	%p126, %r37, 256;
	@%p126 bra 	$L__BB11_70;
	// begin inline asm
	mov.u32 %r313, %laneid;
	// end inline asm
	mov.b32 	%r315, %f191;
	mov.b32 	%r331, 1;
	mov.b32 	%r332, 31;
	mov.b32 	%r333, -1;
	// begin inline asm
	shfl.sync.down.b32 %r314, %r315, %r331, %r332, %r333;
	// end inline asm
	mov.b32 	%f23, %r314;
	// begin inline asm
	shfl.sync.down.b32 %r319, %r320, %r331, %r332, %r333;
	// end inline asm
	mov.b64 	{%r325, %r330}, %rd298;
	// begin inline asm
	shfl.sync.down.b32 %r324, %r325, %r331, %r332, %r333;
	// end inline asm
	// begin inline asm
	shfl.sync.down.b32 %r329, %r330, %r331, %r332, %r333;
	// end inline asm
	mov.b64 	%rd27, {%r324, %r329};
	setp.gt.s32 	%p178, %r313, 30;
	mov.u64 	%rd300, %rd298;
	mov.f32 	%f193, %f191;
	@%p178 bra 	$L__BB11_30;
	setp.lt.f32 	%p179, %f191, %f23;
	mov.u64 	%rd300, %rd27;
	mov.f32 	%f193, %f23;
	@%p179 bra 	$L__BB11_30;
	setp.gt.f32 	%p180, %f191, %f23;
	mov.u64 	%rd300, %rd298;
	mov.f32 	%f193, %f191;
	@%p180 bra 	$L__BB11_30;
	setp.lt.s64 	%p181, %rd298, %rd27;
	min.s64 	%rd300, %rd298, %rd27;
	selp.f32 	%f193, %f191, %f23, %p181;
$L__BB11_30:
	mov.b32 	%r335, %f193;
	mov.b32 	%r351, 2;
	mov.b32 	%r352, 31;
	mov.b32 	%r353, -1;
	// begin inline asm
	shfl.sync.down.b32 %r334, %r335, %r351, %r352, %r353;
	// end inline asm
	mov.b32 	%f26, %r334;
	// begin inline asm
	shfl.sync.down.b32 %r339, %r340, %r351, %r352, %r353;
	// end inline asm
	mov.b64 	{%r345, %r350}, %rd300;
	// begin inline asm
	shfl.sync.down.b32 %r344, %r345, %r351, %r352, %r353;
	// end inline asm
	// begin inline asm
	shfl.sync.down.b32 %r349, %r350, %r351, %r352, %r353;
	// end inline asm
	mov.b64 	%rd30, {%r344, %r349};
	setp.gt.s32 	%p182, %r313, 29;
	mov.u64 	%rd301, %rd300;
	mov.f32 	%f194, %f193;
	@%p182 bra 	$L__BB11_34;
	setp.lt.f32 	%p183, %f193, %f26;
	mov.u64 	%rd301, %rd30;
	mov.f32 	%f194, %f26;
	@%p183 bra 	$L__BB11_34;
	setp.gt.f32 	%p184, %f193, %f26;
	mov.u64 	%rd301, %rd300;
	mov.f32 	%f194, %f193;
	@%p184 bra 	$L__BB11_34;
	setp.lt.s64 	%p185, %rd300, %rd30;
	min.s64 	%rd301, %rd300, %rd30;
	selp.f32 	%f194, %f193, %f26, %p185;
$L__BB11_34:
	mov.b32 	%r355, %f194;
	mov.b32 	%r371, 4;
	mov.b32 	%r372, 31;
	mov.b32 	%r373, -1;
	// begin inline asm
	shfl.sync.down.b32 %r354, %r355, %r371, %r372, %r373;
	// end inline asm
	mov.b32 	%f29, %r354;
	// begin inline asm
	shfl.sync.down.b32 %r359, %r360, %r371, %r372, %r373;
	// end inline asm
	mov.b64 	{%r365, %r370}, %rd301;
	// begin inline asm
	shfl.sync.down.b32 %r364, %r365, %r371, %r372, %r373;
	// end inline asm
	// begin inline asm
	shfl.sync.down.b32 %r369, %r370, %r371, %r372, %r373;
	// end inline asm
	mov.b64 	%rd33, {%r364, %r369};
	setp.gt.s32 	%p186, %r313, 27;
	mov.u64 	%rd302, %rd301;
	mov.f32 	%f195, %f194;
	@%p186 bra 	$L__BB11_38;
	setp.lt.f32 	%p187, %f194, %f29;
	mov.u64 	%rd302, %rd33;
	mov.f32 	%f195, %f29;
	@%p187 bra 	$L__BB11_38;
	setp.gt.f32 	%p188, %f194, %f29;
	mov.u64 	%rd302, %rd301;
	mov.f32 	%f195, %f194;
	@%p188 bra 	$L__BB11_38;
	setp.lt.s64 	%p189, %rd301, %rd33;
	min.s64 	%rd302, %rd301, %rd33;
	selp.f32 	%f195, %f194, %f29, %p189;
$L__BB11_38:
	mov.b32 	%r375, %f195;
	mov.b32 	%r391, 8;
	mov.b32 	%r392, 31;
	mov.b32 	%r393, -1;
	// begin inline asm
	shfl.sync.down.b32 %r374, %r375, %r391, %r392, %r393;
	// end inline asm
	mov.b32 	%f32, %r374;
	// begin inline asm
	shfl.sync.down.b32 %r379, %r380, %r391, %r392, %r393;
	// end inline asm
	mov.b64 	{%r385, %r390}, %rd302;
	// begin inline asm
	shfl.sync.down.b32 %r384, %r385, %r391, %r392, %r393;
	// end inline asm
	// begin inline asm
	shfl.sync.down.b32 %r389, %r390, %r391, %r392, %r393;
	// end inline asm
	mov.b64 	%rd36, {%r384, %r389};
	setp.gt.s32 	%p190, %r313, 23;
	mov.u64 	%rd303, %rd302;
	mov.f32 	%f196, %f195;
	@%p190 bra 	$L__BB11_42;
	setp.lt.f32 	%p191, %f195, %f32;
	mov.u64 	%rd303, %rd36;
	mov.f32 	%f196, %f32;
	@%p191 bra 	$L__BB11_42;
	setp.gt.f32 	%p192, %f195, %f32;
	mov.u64 	%rd303, %rd302;
	mov.f32 	%f196, %f195;
	@%p192 bra 	$L__BB11_42;
	setp.lt.s64 	%p193, %rd302, %rd36;
	min.s64 	%rd303, %rd302, %rd36;
	selp.f32 	%f196, %f195, %f32, %p193;
$L__BB11_42:
	mov.b32 	%r395, %f196;
	mov.b32 	%r411, 16;
	mov.b32 	%r412, 31;
	mov.b32 	%r413, -1;
	// begin inline asm
	shfl.sync.down.b32 %r394, %r395, %r411, %r412, %r413;
	// end inline asm
	mov.b32 	%f35, %r394;
	// begin inline asm
	shfl.sync.down.b32 %r399, %r400, %r411, %r412, %r413;
	// end inline asm
	mov.b64 	{%r405, %r410}, %rd303;
	// begin inline asm
	shfl.sync.down.b32 %r404, %r405, %r411, %r412, %r413;
	// end inline asm
	// begin inline asm
	shfl.sync.down.b32 %r409, %r410, %r411, %r412, %r413;
	// end inline asm
	mov.b64 	%rd39, {%r404, %r409};
	setp.gt.s32 	%p194, %r313, 15;
	mov.u64 	%rd355, %rd303;
	mov.f32 	%f247, %f196;
	@%p194 bra 	$L__BB11_46;
	setp.lt.f32 	%p195, %f196, %f35;
	mov.u64 	%rd355, %rd39;
	mov.f32 	%f247, %f35;
	@%p195 bra 	$L__BB11_46;
	setp.gt.f32 	%p196, %f196, %f35;
	mov.u64 	%rd355, %rd303;
	mov.f32 	%f247, %f196;
	@%p196 bra 	$L__BB11_46;
	setp.lt.s64 	%p197, %rd303, %rd39;
	min.s64 	%rd355, %rd303, %rd39;
	selp.f32 	%f247, %f196, %f35, %p197;
$L__BB11_46:
	setp.ne.s32 	%p198, %r313, 0;
	@%p198 bra 	$L__BB11_48;
	shr.u32 	%r414, %r1, 1;
	and.b32  	%r415, %r414, 496;
	mov.u32 	%r416, _ZN6thrust24THRUST_300001_SM_1000_NS8cuda_cub4core6detail5shmemE;
	add.s32 	%r417, %r416, %r415;
	st.shared.f32 	[%r417+8], %f247;
	st.shared.u64 	[%r417+16], %rd355;
$L__BB11_48:
	bar.sync 	0;
	setp.ne.s32 	%p199, %r1, 0;
	@%p199 bra 	$L__BB11_209;
	ld.shared.f32 	%f38, [_ZN6thrust24THRUST_300001_SM_1000_NS8cuda_cub4core6detail5shmemE+24];
	ld.shared.u64 	%rd42, [_ZN6thrust24THRUST_300001_SM_1000_NS8cuda_cub4core6detail5shmemE+32];
	setp.lt.f32 	%p200, %f247, %f38;
	mov.u64 	%rd305, %rd42;
	mov.f32 	%f198, %f38;
	@%p200 bra 	$L__BB11_52;
	setp.lt.f32 	%p201, %f38, %f247;
	mov.u64 	%rd305, %rd355;
	mov.f32 	%f198, %f247;
	@%p201 bra 	$L__BB11_52;
	setp.lt.s64 	%p202, %rd355, %rd42;
	min.s64 	%rd305, %rd355, %rd42;
	selp.f32 	%f198, %f247, %f38, %p202;
$L__BB11_52:
	ld.shared.f32 	%f41, [_ZN6thrust24THRUST_300001_SM_1000_NS8cuda_cub4core6detail5shmemE+40];
	ld.shared.u64 	%rd45, [_ZN6thrust24THRUST_300001_SM_1000_NS8cuda_cub4core6detail5shmemE+48];
	setp.lt.f32 	%p203, %f198, %f41;
	mov.u64 	%rd306, %rd45;
	mov.f32 	%f199, %f41;
	@%p203 bra 	$L__BB11_55;
	setp.lt.f32 	%p204, %f41, %f198;
	mov.u64 	%rd306, %rd305;
	mov.f32 	%f199, %f198;
	@%p204 bra 	$L__BB11_55;
	setp.lt.s64 	%p205, %rd305, %rd45;
	min.s64 	%rd306, %rd305, %rd45;
	selp.f32 	%f199, %f198, %f41, %p205;
$L__BB11_55:
	ld.shared.f32 	%f44, [_ZN6thrust24THRUST_300001_SM_1000_NS8cuda_cub4core6detail5shmemE+56];
	ld.shared.u64 	%rd48, [_ZN6thrust24THRUST_300001_SM_1000_NS8cuda_cub4core6detail5shmemE+64];
	setp.lt.f32 	%p206, %f199, %f44;
	mov.u64 	%rd307, %rd48;
	mov.f32 	%f200, %f44;
	@%p206 bra 	$L__BB11_58;
	setp.lt.f32 	%p207, %f44, %f199;
	mov.u64 	%rd307, %rd306;
	mov.f32 	%f200, %f199;
	@%p207 bra 	$L__BB11_58;
	setp.lt.s64 	%p208, %rd306, %rd48;
	min.s64 	%rd307, %rd306, %rd48;
	selp.f32 	%f200, %f199, %f44, %p208;
$L__BB11_58:
	ld.shared.f32 	%f47, [_ZN6thrust24THRUST_300001_SM_1000_NS8cuda_cub4core6detail5shmemE+72];
	ld.shared.u64 	%rd51, [_ZN6thrust24THRUST_300001_SM_1000_NS8cuda_cub4core6detail5shmemE+80];
	setp.lt.f32 	%p209, %f200, %f47;
	mov.u64 	%rd308, %rd51;
	mov.f32 	%f201, %f47;
	@%p209 bra 	$L__BB11_61;
	setp.lt.f32 	%p210, %f47, %f200;
	mov.u64 	%rd308, %rd307;
	mov.f32 	%f201, %f200;
	@%p210 bra 	$L__BB11_61;
	setp.lt.s64 	%p211, %rd307, %rd51;
	min.s64 	%rd308, %rd307, %rd51;
	selp.f32 	%f201, %f200, %f47, %p211;
$L__BB11_61:
	ld.shared.f32 	%f50, [_ZN6thrust24THRUST_300001_SM_1000_NS8cuda_cub4core6detail5shmemE+88];
	ld.shared.u64 	%rd54, [_ZN6thrust24THRUST_300001_SM_1000_NS8cuda_cub4core6detail5shmemE+96];
	setp.lt.f32 	%p212, %f201, %f50;
	mov.u64 	%rd309, %rd54;
	mov.f32 	%f202, %f50;
	@%p212 bra 	$L__BB11_64;
	setp.lt.f32 	%p213, %f50, %f201;
	mov.u64 	%rd309, %rd308;
	mov.f32 	%f202, %f201;
	@%p213 bra 	$L__BB11_64;
	setp.lt.s64 	%p214, %rd308, %rd54;
	min.s64 	%rd309, %rd308, %rd54;
	selp.f32 	%f202, %f201, %f50, %p214;
$L__BB11_64:
	ld.shared.f32 	%f53, [_ZN6thrust24THRUST_300001_SM_1000_NS8cuda_cub4core6detail5shmemE+104];
	ld.shared.u64 	%rd57, [_ZN6thrust24THRUST_300001_SM_1000_NS8cuda_cub4core6detail5shmemE+112];
	setp.lt.f32 	%p215, %f202, %f53;
	mov.u64 	%rd310, %rd57;
	mov.f32 	%f203, %f53;
	@%p215 bra 	$L__BB11_67;
	setp.lt.f32 	%p216, %f53, %f202;
	mov.u64 	%rd310, %rd309;
	mov.f32 	%f203, %f202;
	@%p216 bra 	$L__BB11_67;
	setp.lt.s64 	%p217, %rd309, %rd57;
	min.s64 	%rd310, %rd309, %rd57;
	selp.f32 	%f203, %f202, %f53, %p217;
$L__BB11_67:
	ld.shared.f32 	%f56, [_ZN6thrust24THRUST_300001_SM_1000_NS8cuda_cub4core6detail5shmemE+120];
	ld.shared.u64 	%rd60, [_ZN6thrust24THRUST_300001_SM_1000_NS8cuda_cub4core6detail5shmemE+128];
	setp.lt.f32 	%p218, %f203, %f56;
	mov.f32 	%f247, %f56;
	mov.u64 	%rd355, %rd60;
	@%p218 bra 	$L__BB11_209;
	setp.lt.f32 	%p219, %f56, %f203;
	mov.f32 	%f247, %f203;
	mov.u64 	%rd355, %rd310;
	@%p219 bra 	$L__BB11_209;
	setp.lt.s64 	%p220, %rd310, %rd60;
	min.s64 	%rd355, %rd310, %rd60;
	selp.f32 	%f247, %f203, %f56, %p220;
	bra.uni 	$L__BB11_209;
$L__BB11_70:
	// begin inline asm
	mov.u32 %r200, %laneid;
	// end inline asm
	and.b32  	%r221, %r1, 992;
	add.s32 	%r222, %r221, 32;
	setp.gt.s32 	%p127, %r222, %r37;
	not.b32 	%r223, %r221;
	add.s32 	%r224, %r37, %r223;
	selp.b32 	%r219, %r224, 31, %p127;
	mov.b32 	%r202, %f191;
	mov.b32 	%r218, 1;
	mov.b32 	%r220, -1;
	// begin inline asm
	shfl.sync.down.b32 %r201, %r202, %r218, %r219, %r220;
	// end inline asm
	mov.b32 	%f58, %r201;
	// begin inline asm
	shfl.sync.down.b32 %r206, %r207, %r218, %r219, %r220;
	// end inline asm
	mov.b64 	{%r212, %r217}, %rd298;
	// begin inline asm
	shfl.sync.down.b32 %r211, %r212, %r218, %r219, %r220;
	// end inline asm
	// begin inline asm
	shfl.sync.down.b32 %r216, %r217, %r218, %r219, %r220;
	// end inline asm
	mov.b64 	%rd62, {%r211, %r216};
	setp.ge.s32 	%p128, %r200, %r219;
	mov.u64 	%rd311, %rd298;
	mov.f32 	%f204, %f191;
	@%p128 bra 	$L__BB11_74;
	setp.lt.f32 	%p129, %f191, %f58;
	mov.u64 	%rd311, %rd62;
	mov.f32 	%f204, %f58;
	@%p129 bra 	$L__BB11_74;
	setp.gt.f32 	%p130, %f191, %f58;
	mov.u64 	%rd311, %rd298;
	mov.f32 	%f204, %f191;
	@%p130 bra 	$L__BB11_74;
	setp.lt.s64 	%p131, %rd298, %rd62;
	min.s64 	%rd311, %rd298, %rd62;
	selp.f32 	%f204, %f191, %f58, %p131;
$L__BB11_74:
	mov.b32 	%r226, %f204;
	mov.b32 	%r242, 2;
	mov.b32 	%r244, -1;
	// begin inline asm
	shfl.sync.down.b32 %r225, %r226, %r242, %r219, %r244;
	// end inline asm
	mov.b32 	%f61, %r225;
	// begin inline asm
	shfl.sync.down.b32 %r230, %r231, %r242, %r219, %r244;
	// end inline asm
	mov.b64 	{%r236, %r241}, %rd311;
	// begin inline asm
	shfl.sync.down.b32 %r235, %r236, %r242, %r219, %r244;
	// end inline asm
	// begin inline asm
	shfl.sync.down.b32 %r240, %r241, %r242, %r219, %r244;
	// end inline asm
	mov.b64 	%rd65, {%r235, %r240};
	add.s32 	%r245, %r200, 2;
	setp.gt.s32 	%p132, %r245, %r219;
	mov.u64 	%rd312, %rd311;
	mov.f32 	%f205, %f204;
	@%p132 bra 	$L__BB11_78;
	setp.lt.f32 	%p133, %f204, %f61;
	mov.u64 	%rd312, %rd65;
	mov.f32 	%f205, %f61;
	@%p133 bra 	$L__BB11_78;
	setp.gt.f32 	%p134, %f204, %f61;
	mov.u64 	%rd312, %rd311;
	mov.f32 	%f205, %f204;
	@%p134 bra 	$L__BB11_78;
	setp.lt.s64 	%p135, %rd311, %rd65;
	min.s64 	%rd312, %rd311, %rd65;
	selp.f32 	%f205, %f204, %f61, %p135;
$L__BB11_78:
	mov.b32 	%r247, %f205;
	mov.b32 	%r263, 4;
	mov.b32 	%r265, -1;
	// begin inline asm
	shfl.sync.down.b32 %r246, %r247, %r263, %r219, %r265;
	// end inline asm
	mov.b32 	%f64, %r246;
	// begin inline asm
	shfl.sync.down.b32 %r251, %r252, %r263, %r219, %r265;
	// end inline asm
	mov.b64 	{%r257, %r262}, %rd312;
	// begin inline asm
	shfl.sync.down.b32 %r256, %r257, %r263, %r219, %r265;
	// end inline asm
	// begin inline asm
	shfl.sync.down.b32 %r261, %r262, %r263, %r219, %r265;
	// end inline asm
	mov.b64 	%rd68, {%r256, %r261};
	add.s32 	%r266, %r200, 4;
	setp.gt.s32 	%p136, %r266, %r219;
	mov.f32 	%f206, %f205;
	mov.u64 	%rd313, %rd312;
	@%p136 bra 	$L__BB11_82;
	setp.lt.f32 	%p137, %f205, %f64;
	mov.f32 	%f206, %f64;
	mov.u64 	%rd313, %rd68;
	@%p137 bra 	$L__BB11_82;
	setp.gt.f32 	%p138, %f205, %f64;
	mov.f32 	%f206, %f205;
	mov.u64 	%rd313, %rd312;
	@%p138 bra 	$L__BB11_82;
	setp.lt.s64 	%p139, %rd312, %rd68;
	selp.f32 	%f206, %f205, %f64, %p139;
	min.s64 	%rd313, %rd312, %rd68;
$L__BB11_82:
	mov.b32 	%r268, %f206;
	mov.b32 	%r284, 8;
	mov.b32 	%r286, -1;
	// begin inline asm
	shfl.sync.down.b32 %r267, %r268, %r284, %r219, %r286;
	// end inline asm
	mov.b32 	%f67, %r267;
	// begin inline asm
	shfl.sync.down.b32 %r272, %r273, %r284, %r219, %r286;
	// end inline asm
	mov.b64 	{%r278, %r283}, %rd313;
	// begin inline asm
	shfl.sync.down.b32 %r277, %r278, %r284, %r219, %r286;
	// end inline asm
	// begin inline asm
	shfl.sync.down.b32 %r282, %r283, %r284, %r219, %r286;
	// end inline asm
	mov.b64 	%rd71, {%r277, %r282};
	add.s32 	%r287, %r200, 8;
	setp.gt.s32 	%p140, %r287, %r219;
	mov.f32 	%f207, %f206;
	mov.u64 	%rd314, %rd313;
	@%p140 bra 	$L__BB11_86;
	setp.lt.f32 	%p141, %f206, %f67;
	mov.f32 	%f207, %f67;
	mov.u64 	%rd314, %rd71;
	@%p141 bra 	$L__BB11_86;
	setp.gt.f32 	%p142, %f206, %f67;
	mov.f32 	%f207, %f206;
	mov.u64 	%rd314, %rd313;
	@%p142 bra 	$L__BB11_86;
	setp.lt.s64 	%p143, %rd313, %rd71;
	selp.f32 	%f207, %f206, %f67, %p143;
	min.s64 	%rd314, %rd313, %rd71;
$L__BB11_86:
	mov.b32 	%r289, %f207;
	mov.b32 	%r305, 16;
	mov.b32 	%r307, -1;
	// begin inline asm
	shfl.sync.down.b32 %r288, %r289, %r305, %r219, %r307;
	// end inline asm
	mov.b32 	%f70, %r288;
	// begin inline asm
	shfl.sync.down.b32 %r293, %r294, %r305, %r219, %r307;
	// end inline asm
	mov.b64 	{%r299, %r304}, %rd314;
	// begin inline asm
	shfl.sync.down.b32 %r298, %r299, %r305, %r219, %r307;
	// end inline asm
	// begin inline asm
	shfl.sync.down.b32 %r303, %r304, %r305, %r219, %r307;
	// end inline asm
	mov.b64 	%rd74, {%r298, %r303};
	add.s32 	%r308, %r200, 16;
	setp.gt.s32 	%p144, %r308, %r219;
	mov.f32 	%f247, %f207;
	mov.u64 	%rd355, %rd314;
	@%p144 bra 	$L__BB11_90;
	setp.lt.f32 	%p145, %f207, %f70;
	mov.f32 	%f247, %f70;
	mov.u64 	%rd355, %rd74;
	@%p145 bra 	$L__BB11_90;
	setp.gt.f32 	%p146, %f207, %f70;
	mov.f32 	%f247, %f207;
	mov.u64 	%rd355, %rd314;
	@%p146 bra 	$L__BB11_90;
	setp.lt.s64 	%p147, %rd314, %rd74;
	selp.f32 	%f247, %f207, %f70, %p147;
	min.s64 	%rd355, %rd314, %rd74;
$L__BB11_90:
	setp.ne.s32 	%p148, %r200, 0;
	@%p148 bra 	$L__BB11_92;
	shr.u32 	%r309, %r1, 1;
	and.b32  	%r310, %r309, 496;
	mov.u32 	%r311, _ZN6thrust24THRUST_300001_SM_1000_NS8cuda_cub4core6detail5shmemE;
	add.s32 	%r312, %r311, %r310;
	st.shared.f32 	[%r312+8], %f247;
	st.shared.u64 	[%r312+16], %rd355;
$L__BB11_92:
	bar.sync 	0;
	setp.ne.s32 	%p149, %r1, 0;
	@%p149 bra 	$L__BB11_209;
	setp.lt.s32 	%p150, %r37, 33;
	mov.f32 	%f209, %f247;
	mov.u64 	%rd316, %rd355;
	@%p150 bra 	$L__BB11_97;
	ld.shared.f32 	%f73, [_ZN6thrust24THRUST_300001_SM_1000_NS8cuda_cub4core6detail5shmemE+24];
	ld.shared.u64 	%rd77, [_ZN6thrust24THRUST_300001_SM_1000_NS8cuda_cub4core6detail5shmemE+32];
	setp.lt.f32 	%p151, %f247, %f73;
	mov.f32 	%f209, %f73;
	mov.u64 	%rd316, %rd77;
	@%p151 bra 	$L__BB11_97;
	setp.lt.f32 	%p152, %f73, %f247;
	mov.f32 	%f209, %f247;
	mov.u64 	%rd316, %rd355;
	@%p152 bra 	$L__BB11_97;
	setp.lt.s64 	%p153, %rd355, %rd77;
	selp.f32 	%f209, %f247, %f73, %p153;
	min.s64 	%rd316, %rd355, %rd77;
$L__BB11_97:
	setp.lt.s32 	%p154, %r37, 65;
	mov.f32 	%f210, %f209;
	mov.u64 	%rd317, %rd316;
	@%p154 bra 	$L__BB11_101;
	ld.shared.f32 	%f76, [_ZN6thrust24THRUST_300001_SM_1000_NS8cuda_cub4core6detail5shmemE+40];
	ld.shared.u64 	%rd80, [_ZN6thrust24THRUST_300001_SM_1000_NS8cuda_cub4core6detail5shmemE+48];
	setp.lt.f32 	%p155, %f209, %f76;
	mov.f32 	%f210, %f76;
	mov.u64 	%rd317, %rd80;
	@%p155 bra 	$L__BB11_101;
	setp.lt.f32 	%p156, %f76, %f209;
	mov.f32 	%f210, %f209;
	mov.u64 	%rd317, %rd316;
	@%p156 bra 	$L__BB11_101;
	setp.lt.s64 	%p157, %rd316, %rd80;
	selp.f32 	%f210, %f209, %f76, %p157;
	min.s64 	%rd317, %rd316, %rd80;
$L__BB11_101:
	setp.lt.s32 	%p158, %r37, 97;
	mov.f32 	%f211, %f210;
	mov.u64 	%rd318, %rd317;
	@%p158 bra 	$L__BB11_105;
	ld.shared.f32 	%f79, [_ZN6thrust24THRUST_300001_SM_1000_NS8cuda_cub4core6detail5shmemE+56];
	ld.shared.u64 	%rd83, [_ZN6thrust24THRUST_300001_SM_1000_NS8cuda_cub4core6detail5shmemE+64];
	setp.lt.f32 	%p159, %f210, %f79;
	mov.f32 	%f211, %f79;
	mov.u64 	%rd318, %rd83;
	@%p159 bra 	$L__BB11_105;
	setp.lt.f32 	%p160, %f79, %f210;
	mov.f32 	%f211, %f210;
	mov.u64 	%rd318, %rd317;
	@%p160 bra 	$L__BB11_105;
	setp.lt.s64 	%p161, %rd317, %rd83;
	selp.f32 	%f211, %f210, %f79, %p161;
	min.s64 	%rd318, %rd317, %rd83;
$L__BB11_105:
	setp.lt.s32 	%p162, %r37, 129;
	mov.f32 	%f212, %f211;
	mov.u64 	%rd319, %rd318;
	@%p162 bra 	$L__BB11_109;
	ld.shared.f32 	%f82, [_ZN6thrust24THRUST_300001_SM_1000_NS8cuda_cub4core6detail5shmemE+72];
	ld.shared.u64 	%rd86, [_ZN6thrust24THRUST_300001_SM_1000_NS8cuda_cub4core6detail5shmemE+80];
	setp.lt.f32 	%p163, %f211, %f82;
	mov.f32 	%f212, %f82;
	mov.u64 	%rd319, %rd86;
	@%p163 bra 	$L__BB11_109;
	setp.lt.f32 	%p164, %f82, %f211;
	mov.f32 	%f212, %f211;
	mov.u64 	%rd319, %rd318;
	@%p164 bra 	$L__BB11_109;
	setp.lt.s64 	%p165, %rd318, %rd86;
	selp.f32 	%f212, %f211, %f82, %p165;
	min.s64 	%rd319, %rd318, %rd86;
$L__BB11_109:
	setp.lt.s32 	%p166, %r37, 161;
	mov.f32 	%f213, %f212;
	mov.u64 	%rd320, %rd319;
	@%p166 bra 	$L__BB11_113;
	ld.shared.f32 	%f85, [_ZN6thrust24THRUST_300001_SM_1000_NS8cuda_cub4core6detail5shmemE+88];
	ld.shared.u64 	%rd89, [_ZN6thrust24THRUST_300001_SM_1000_NS8cuda_cub4core6detail5shmemE+96];
	setp.lt.f32 	%p167, %f212, %f85;
	mov.f32 	%f213, %f85;
	mov.u64 	%rd320, %rd89;
	@%p167 bra 	$L__BB11_113;
	setp.lt.f32 	%p168, %f85, %f212;
	mov.f32 	%f213, %f212;
	mov.u64 	%rd320, %rd319;
	@%p168 bra 	$L__BB11_113;
	setp.lt.s64 	%p169, %rd319, %rd89;
	selp.f32 	%f213, %f212, %f85, %p169;
	min.s64 	%rd320, %rd319, %rd89;
$L__BB11_113:
	setp.lt.s32 	%p170, %r37, 193;
	mov.f32 	%f214, %f213;
	mov.u64 	%rd321, %rd320;
	@%p170 bra 	$L__BB11_117;
	ld.shared.f32 	%f88, [_ZN6thrust24THRUST_300001_SM_1000_NS8cuda_cub4core6detail5shmemE+104];
	ld.shared.u64 	%rd92, [_ZN6thrust24THRUST_300001_SM_1000_NS8cuda_cub4core6detail5shmemE+112];
	setp.lt.f32 	%p171, %f213, %f88;
	mov.f32 	%f214, %f88;
	mov.u64 	%rd321, %rd92;
	@%p171 bra 	$L__BB11_117;
	setp.lt.f32 	%p172, %f88, %f213;
	mov.f32 	%f214, %f213;
	mov.u64 	%rd321, %rd320;
	@%p172 bra 	$L__BB11_117;
	setp.lt.s64 	%p173, %rd320, %rd92;
	selp.f32 	%f214, %f213, %f88, %p173;
	min.s64 	%rd321, %rd320, %rd92;
$L__BB11_117:
	setp.lt.s32 	%p174, %r37, 225;
	mov.f32 	%f247, %f214;
	mov.u64 	%rd355, %rd321;
	@%p174 bra 	$L__BB11_209;
	ld.shared.f32 	%f91, [_ZN6thrust24THRUST_300001_SM_1000_NS8cuda_cub4core6detail5shmemE+120];
	ld.shared.u64 	%rd95, [_ZN6thrust24THRUST_300001_SM_1000_NS8cuda_cub4core6detail5shmemE+128];
	setp.lt.f32 	%p175, %f214, %f91;
	mov.f32 	%f247, %f91;
	mov.u64 	%rd355, %rd95;
	@%p175 bra 	$L__BB11_209;
	setp.lt.f32 	%p176, %f91, %f214;
	mov.f32 	%f247, %f214;
	mov.u64 	%rd355, %rd321;
	@%p176 bra 	$L__BB11_209;
	setp.lt.s64 	%p177, %rd321, %rd95;
	selp.f32 	%f247, %f214, %f91, %p177;
	min.s64 	%rd355, %rd321, %rd95;
	bra.uni 	$L__BB11_209;
$L__BB11_121:
	mov.u32 	%r16, %tid.x;
	mul.wide.u32 	%rd208, %r16, 16;
	add.s64 	%rd189, %rd186, %rd208;
	// begin inline asm
	ld.global.nc.u64 %rd188, [%rd189];
	// end inline asm
	mov.b64 	{%r38, %r39}, %rd188;
	mov.b32 	%f93, %r38;
	add.s64 	%rd191, %rd189, 8;
	// begin inline asm
	ld.global.nc.u64 %rd190, [%rd191];
	// end inline asm
	add.s64 	%rd193, %rd189, 4096;
	// begin inline asm
	ld.global.nc.u64 %rd192, [%rd193];
	// end inline asm
	mov.b64 	{%r40, %r41}, %rd192;
	mov.b32 	%f215, %r40;
	add.s64 	%rd195, %rd189, 4104;
	// begin inline asm
	ld.global.nc.u64 %rd322, [%rd195];
	// end inline asm
	add.s64 	%rd197, %rd189, 8192;
	// begin inline asm
	ld.global.nc.u64 %rd196, [%rd197];
	// end inline asm
	mov.b64 	{%r42, %r43}, %rd196;
	mov.b32 	%f216, %r42;
	add.s64 	%rd199, %rd189, 8200;
	// begin inline asm
	ld.global.nc.u64 %rd323, [%rd199];
	// end inline asm
	add.s64 	%rd201, %rd189, 12288;
	// begin inline asm
	ld.global.nc.u64 %rd200, [%rd201];
	// end inline asm
	mov.b64 	{%r44, %r45}, %rd200;
	mov.b32 	%f217, %r44;
	add.s64 	%rd203, %rd189, 12296;
	// begin inline asm
	ld.global.nc.u64 %rd324, [%rd203];
	// end inline asm
	add.s64 	%rd205, %rd189, 16384;
	// begin inline asm
	ld.global.nc.u64 %rd204, [%rd205];
	// end inline asm
	mov.b64 	{%r46, %r47}, %rd204;
	mov.b32 	%f234, %r46;
	add.s64 	%rd207, %rd189, 16392;
	// begin inline asm
	ld.global.nc.u64 %rd342, [%rd207];
	// end inline asm
	setp.lt.f32 	%p3, %f93, %f215;
	@%p3 bra 	$L__BB11_123;
	setp.lt.f32 	%p4, %f215, %f93;
	setp.lt.s64 	%p5, %rd190, %rd322;
	or.pred  	%p6, %p4, %p5;
	selp.f32 	%f215, %f93, %f215, %p6;
	selp.b64 	%rd322, %rd190, %rd322, %p6;
$L__BB11_123:
	setp.lt.f32 	%p7, %f215, %f216;
	@%p7 bra 	$L__BB11_125;
	setp.lt.f32 	%p8, %f216, %f215;
	setp.lt.s64 	%p9, %rd322, %rd323;
	or.pred  	%p10, %p8, %p9;
	selp.f32 	%f216, %f215, %f216, %p10;
	selp.b64 	%rd323, %rd322, %rd323, %p10;
$L__BB11_125:
	setp.lt.f32 	%p11, %f216, %f217;
	@%p11 bra 	$L__BB11_127;
	setp.lt.f32 	%p12, %f217, %f216;
	setp.lt.s64 	%p13, %rd323, %rd324;
	or.pred  	%p14, %p12, %p13;
	selp.f32 	%f217, %f216, %f217, %p14;
	selp.b64 	%rd324, %rd323, %rd324, %p14;
$L__BB11_127:
	setp.lt.f32 	%p15, %f217, %f234;
	@%p15 bra 	$L__BB11_129;
	setp.lt.f32 	%p16, %f234, %f217;
	setp.lt.s64 	%p17, %rd324, %rd342;
	or.pred  	%p18, %p16, %p17;
	selp.f32 	%f234, %f217, %f234, %p18;
	selp.b64 	%rd342, %rd324, %rd342, %p18;
$L__BB11_129:
	setp.lt.u32 	%p19, %r37, 2560;
	mov.b32 	%r425, 1280;
	@%p19 bra 	$L__BB11_142;
	mov.b32 	%r424, 1280;
	mov.f32 	%f219, %f234;
	mov.u64 	%rd326, %rd342;
$L__BB11_131:
	add.s32 	%r50, %r424, %r16;
	mul.wide.u32 	%rd229, %r50, 16;
	add.s64 	%rd210, %rd186, %rd229;
	// begin inline asm
	ld.global.nc.u64 %rd209, [%rd210];
	// end inline asm
	mov.b64 	{%r51, %r52}, %rd209;
	mov.b32 	%f220, %r51;
	add.s64 	%rd212, %rd210, 8;
	// begin inline asm
	ld.global.nc.u64 %rd327, [%rd212];
	// end inline asm
	add.s64 	%rd214, %rd210, 4096;
	// begin inline asm
	ld.global.nc.u64 %rd213, [%rd214];
	// end inline asm
	mov.b64 	{%r53, %r54}, %rd213;
	mov.b32 	%f221, %r53;
	add.s64 	%rd216, %rd210, 4104;
	// begin inline asm
	ld.global.nc.u64 %rd328, [%rd216];
	// end inline asm
	add.s64 	%rd218, %rd210, 8192;
	// begin inline asm
	ld.global.nc.u64 %rd217, [%rd218];
	// end inline asm
	mov.b64 	{%r55, %r56}, %rd217;
	mov.b32 	%f222, %r55;
	add.s64 	%rd220, %rd210, 8200;
	// begin inline asm
	ld.global.nc.u64 %rd329, [%rd220];
	// end inline asm
	add.s64 	%rd222, %rd210, 12288;
	// begin inline asm
	ld.global.nc.u64 %rd221, [%rd222];
	// end inline asm
	mov.b64 	{%r57, %r58}, %rd221;
	mov.b32 	%f223, %r57;
	add.s64 	%rd224, %rd210, 12296;
	// begin inline asm
	ld.global.nc.u64 %rd330, [%rd224];
	// end inline asm
	add.s64 	%rd226, %rd210, 16384;
	// begin inline asm
	ld.global.nc.u64 %rd225, [%rd226];
	// end inline asm
	mov.b64 	{%r59, %r60}, %rd225;
	mov.b32 	%f234, %r59;
	add.s64 	%rd228, %rd210, 16392;
	// begin inline asm
	ld.global.nc.u64 %rd342, [%rd228];
	// end inline asm
	setp.lt.f32 	%p20, %f219, %f220;
	@%p20 bra 	$L__BB11_133;
	setp.lt.f32 	%p21, %f220, %f219;
	setp.lt.s64 	%p22, %rd326, %rd327;
	or.pred  	%p23, %p21, %p22;
	selp.f32 	%f220, %f219, %f220, %p23;
	selp.b64 	%rd327, %rd326, %rd327, %p23;
$L__BB11_133:
	setp.lt.f32 	%p24, %f220, %f221;
	@%p24 bra 	$L__BB11_135;
	setp.lt.f32 	%p25, %f221, %f220;
	setp.lt.s64 	%p26, %rd327, %rd328;
	or.pred  	%p27, %p25, %p26;
	selp.f32 	%f221, %f220, %f221, %p27;
	selp.b64 	%rd328, %rd327, %rd328, %p27;
$L__BB11_135:
	setp.lt.f32 	%p28, %f221, %f222;
	@%p28 bra 	$L__BB11_137;
	setp.lt.f32 	%p29, %f222, %f221;
	setp.lt.s64 	%p30, %rd328, %rd329;
	or.pred  	%p31, %p29, %p30;
	selp.f32 	%f222, %f221, %f222, %p31;
	selp.b64 	%rd329, %rd328, %rd329, %p31;
$L__BB11_137:
	setp.lt.f32 	%p32, %f222, %f223;
	@%p32 bra 	$L__BB11_139;
	setp.lt.f32 	%p33, %f223, %f222;
	setp.lt.s64 	%p34, %rd329, %rd330;
	or.pred  	%p35, %p33, %p34;
	selp.f32 	%f223, %f222, %f223, %p35;
	selp.b64 	%rd330, %rd329, %rd330, %p35;
$L__BB11_139:
	setp.lt.f32 	%p36, %f223, %f234;
	@%p36 bra 	$L__BB11_141;
	setp.lt.f32 	%p37, %f234, %f223;
	setp.lt.s64 	%p38, %rd330, %rd342;
	or.pred  	%p39, %p37, %p38;
	selp.f32 	%f234, %f223, %f234, %p39;
	selp.b64 	%rd342, %rd330, %rd342, %p39;
$L__BB11_141:
	add.s32 	%r425, %r424, 1280;
	add.s32 	%r61, %r424, 2560;
	setp.le.s32 	%p40, %r61, %r37;
	mov.u32 	%r424, %r425;
	mov.f32 	%f219, %f234;
	mov.u64 	%rd326, %rd342;
	@%p40 bra 	$L__BB11_131;
$L__BB11_142:
	setp.le.s32 	%p41, %r37, %r425;
	@%p41 bra 	$L__BB11_165;
	sub.s32 	%r20, %r37, %r425;
	setp.ge.s32 	%p42, %r16, %r20;
	@%p42 bra 	$L__BB11_165;
	not.b32 	%r62, %r16;
	add.s32 	%r63, %r37, %r62;
	sub.s32 	%r21, %r63, %r425;
	and.b32  	%r64, %r21, 768;
	setp.eq.s32 	%p43, %r64, 768;
	mov.u32 	%r429, %r16;
	@%p43 bra 	$L__BB11_150;
	add.s32 	%r427, %r16, %r425;
	shr.u32 	%r65, %r21, 8;
	add.s32 	%r66, %r65, 1;
	and.b32  	%r67, %r66, 3;
	neg.s32 	%r426, %r67;
	mov.u32 	%r429, %r16;
$L__BB11_146:
	.pragma "nounroll";
	mov.u64 	%rd127, %rd342;
	mov.f32 	%f123, %f234;
	mul.wide.u32 	%rd235, %r427, 16;
	add.s64 	%rd232, %rd186, %rd235;
	// begin inline asm
	ld.global.nc.u64 %rd231, [%rd232];
	// end inline asm
	mov.b64 	{%r68, %r69}, %rd231;
	mov.b32 	%f124, %r68;
	add.s64 	%rd234, %rd232, 8;
	// begin inline asm
	ld.global.nc.u64 %rd233, [%rd234];
	// end inline asm
	setp.lt.f32 	%p44, %f123, %f124;
	mov.f32 	%f234, %f124;
	mov.u64 	%rd342, %rd233;
	@%p44 bra 	$L__BB11_149;
	setp.lt.f32 	%p45, %f124, %f123;
	mov.f32 	%f234, %f123;
	mov.u64 	%rd342, %rd127;
	@%p45 bra 	$L__BB11_149;
	setp.lt.s64 	%p46, %rd127, %rd233;
	selp.f32 	%f234, %f123, %f124, %p46;
	min.s64 	%rd342, %rd127, %rd233;
$L__BB11_149:
	add.s32 	%r429, %r429, 256;
	add.s32 	%r427, %r427, 256;
	add.s32 	%r426, %r426, 1;
	setp.ne.s32 	%p47, %r426, 0;
	@%p47 bra 	$L__BB11_146;
$L__BB11_150:
	setp.lt.u32 	%p48, %r21, 768;
	@%p48 bra 	$L__BB11_165;
	cvt.u64.u32 	%rd236, %r429;
	cvt.u64.u32 	%rd237, %r425;
	add.s64 	%rd238, %rd236, %rd237;
	shl.b64 	%rd239, %rd238, 4;
	add.s64 	%rd240, %rd239, %rd186;
	add.s64 	%rd337, %rd240, 12296;
	add.s32 	%r430, %r429, %r425;
$L__BB11_152:
	mul.wide.u32 	%rd245, %r430, 16;
	add.s64 	%rd242, %rd186, %rd245;
	// begin inline asm
	ld.global.nc.u64 %rd241, [%rd242];
	// end inline asm
	mov.b64 	{%r70, %r71}, %rd241;
	mov.b32 	%f130, %r70;
	add.s64 	%rd244, %rd242, 8;
	// begin inline asm
	ld.global.nc.u64 %rd243, [%rd244];
	// end inline asm
	setp.lt.f32 	%p49, %f234, %f130;
	mov.f32 	%f231, %f130;
	mov.u64 	%rd339, %rd243;
	@%p49 bra 	$L__BB11_155;
	setp.lt.f32 	%p50, %f130, %f234;
	mov.f32 	%f231, %f234;
	mov.u64 	%rd339, %rd342;
	@%p50 bra 	$L__BB11_155;
	setp.lt.s64 	%p51, %rd342, %rd243;
	selp.f32 	%f231, %f234, %f130, %p51;
	min.s64 	%rd339, %rd342, %rd243;
$L__BB11_155:
	add.s64 	%rd247, %rd337, -8200;
	// begin inline asm
	ld.global.nc.u64 %rd246, [%rd247];
	// end inline asm
	mov.b64 	{%r72, %r73}, %rd246;
	mov.b32 	%f133, %r72;
	add.s64 	%rd249, %rd337, -8192;
	// begin inline asm
	ld.global.nc.u64 %rd248, [%rd249];
	// end inline asm
	setp.lt.f32 	%p52, %f231, %f133;
	mov.f32 	%f232, %f133;
	mov.u64 	%rd340, %rd248;
	@%p52 bra 	$L__BB11_158;
	setp.lt.f32 	%p53, %f133, %f231;
	mov.f32 	%f232, %f231;
	mov.u64 	%rd340, %rd339;
	@%p53 bra 	$L__BB11_158;
	setp.lt.s64 	%p54, %rd339, %rd248;
	selp.f32 	%f232, %f231, %f133, %p54;
	min.s64 	%rd340, %rd339, %rd248;
$L__BB11_158:
	add.s64 	%rd251, %rd337, -4104;
	// begin inline asm
	ld.global.nc.u64 %rd250, [%rd251];
	// end inline asm
	mov.b64 	{%r74, %r75}, %rd250;
	mov.b32 	%f136, %r74;
	add.s64 	%rd253, %rd337, -4096;
	// begin inline asm
	ld.global.nc.u64 %rd252, [%rd253];
	// end inline asm
	setp.lt.f32 	%p55, %f232, %f136;
	mov.f32 	%f233, %f136;
	mov.u64 	%rd341, %rd252;
	@%p55 bra 	$L__BB11_161;
	setp.lt.f32 	%p56, %f136, %f232;
	mov.f32 	%f233, %f232;
	mov.u64 	%rd341, %rd340;
	@%p56 bra 	$L__BB11_161;
	setp.lt.s64 	%p57, %rd340, %rd252;
	selp.f32 	%f233, %f232, %f136, %p57;
	min.s64 	%rd341, %rd340, %rd252;
$L__BB11_161:
	add.s64 	%rd255, %rd337, -8;
	// begin inline asm
	ld.global.nc.u64 %rd254, [%rd255];
	// end inline asm
	mov.b64 	{%r76, %r77}, %rd254;
	mov.b32 	%f139, %r76;
	// begin inline asm
	ld.global.nc.u64 %rd256, [%rd337];
	// end inline asm
	setp.lt.f32 	%p58, %f233, %f139;
	mov.f32 	%f234, %f139;
	mov.u64 	%rd342, %rd256;
	@%p58 bra 	$L__BB11_164;
	setp.lt.f32 	%p59, %f139, %f233;
	mov.f32 	%f234, %f233;
	mov.u64 	%rd342, %rd341;
	@%p59 bra 	$L__BB11_164;
	setp.lt.s64 	%p60, %rd341, %rd256;
	selp.f32 	%f234, %f233, %f139, %p60;
	min.s64 	%rd342, %rd341, %rd256;
$L__BB11_164:
	add.s32 	%r429, %r429, 1024;
	add.s64 	%rd337, %rd337, 16384;
	add.s32 	%r430, %r430, 1024;
	setp.lt.s32 	%p61, %r429, %r20;
	@%p61 bra 	$L__BB11_152;
$L__BB11_165:
	// begin inline asm
	mov.u32 %r78, %laneid;
	// end inline asm
	mov.b32 	%r80, %f234;
	mov.b32 	%r96, 1;
	mov.b32 	%r97, 31;
	mov.b32 	%r98, -1;
	// begin inline asm
	shfl.sync.down.b32 %r79, %r80, %r96, %r97, %r98;
	// end inline asm
	mov.b32 	%f143, %r79;
	// begin inline asm
	shfl.sync.down.b32 %r84, %r85, %r96, %r97, %r98;
	// end inline asm
	mov.b64 	{%r90, %r95}, %rd342;
	// begin inline asm
	shfl.sync.down.b32 %r89, %r90, %r96, %r97, %r98;
	// end inline asm
	// begin inline asm
	shfl.sync.down.b32 %r94, %r95, %r96, %r97, %r98;
	// end inline asm
	mov.b64 	%rd150, {%r89, %r94};
	setp.gt.s32 	%p62, %r78, 30;
	mov.f32 	%f236, %f234;
	mov.u64 	%rd344, %rd342;
	@%p62 bra 	$L__BB11_169;
	setp.lt.f32 	%p63, %f234, %f143;
	mov.f32 	%f236, %f143;
	mov.u64 	%rd344, %rd150;
	@%p63 bra 	$L__BB11_169;
	setp.gt.f32 	%p64, %f234, %f143;
	mov.f32 	%f236, %f234;
	mov.u64 	%rd344, %rd342;
	@%p64 bra 	$L__BB11_169;
	setp.lt.s64 	%p65, %rd342, %rd150;
	selp.f32 	%f236, %f234, %f143, %p65;
	min.s64 	%rd344, %rd342, %rd150;
$L__BB11_169:
	mov.b32 	%r100, %f236;
	mov.b32 	%r116, 2;
	mov.b32 	%r117, 31;
	mov.b32 	%r118, -1;
	// begin inline asm
	shfl.sync.down.b32 %r99, %r100, %r116, %r117, %r118;
	// end inline asm
	mov.b32 	%f146, %r99;
	// begin inline asm
	shfl.sync.down.b32 %r104, %r105, %r116, %r117, %r118;
	// end inline asm
	mov.b64 	{%r110, %r115}, %rd344;
	// begin inline asm
	shfl.sync.down.b32 %r109, %r110, %r116, %r117, %r118;
	// end inline asm
	// begin inline asm
	shfl.sync.down.b32 %r114, %r115, %r116, %r117, %r118;
	// end inline asm
	mov.b64 	%rd153, {%r109, %r114};
	setp.gt.s32 	%p66, %r78, 29;
	mov.f32 	%f237, %f236;
	mov.u64 	%rd345, %rd344;
	@%p66 bra 	$L__BB11_173;
	setp.lt.f32 	%p67, %f236, %f146;
	mov.f32 	%f237, %f146;
	mov.u64 	%rd345, %rd153;
	@%p67 bra 	$L__BB11_173;
	setp.gt.f32 	%p68, %f236, %f146;
	mov.f32 	%f237, %f236;
	mov.u64 	%rd345, %rd344;
	@%p68 bra 	$L__BB11_173;
	setp.lt.s64 	%p69, %rd344, %rd153;
	selp.f32 	%f237, %f236, %f146, %p69;
	min.s64 	%rd345, %rd344, %rd153;
$L__BB11_173:
	mov.b32 	%r120, %f237;
	mov.b32 	%r136, 4;
	mov.b32 	%r137, 31;
	mov.b32 	%r138, -1;
	// begin inline asm
	shfl.sync.down.b32 %r119, %r120, %r136, %r137, %r138;
	// end inline asm
	mov.b32 	%f149, %r119;
	// begin inline asm
	shfl.sync.down.b32 %r124, %r125, %r136, %r137, %r138;
	// end inline asm
	mov.b64 	{%r130, %r135}, %rd345;
	// begin inline asm
	shfl.sync.down.b32 %r129, %r130, %r136, %r137, %r138;
	// end inline asm
	// begin inline asm
	shfl.sync.down.b32 %r134, %r135, %r136, %r137, %r138;
	// end inline asm
	mov.b64 	%rd156, {%r129, %r134};
	setp.gt.s32 	%p70, %r78, 27;
	mov.f32 	%f238, %f237;
	mov.u64 	%rd346, %rd345;
	@%p70 bra 	$L__BB11_177;
	setp.lt.f32 	%p71, %f237, %f149;
	mov.f32 	%f238, %f149;
	mov.u64 	%rd346, %rd156;
	@%p71 bra 	$L__BB11_177;
	setp.gt.f32 	%p72, %f237, %f149;
	mov.f32 	%f238, %f237;
	mov.u64 	%rd346, %rd345;
	@%p72 bra 	$L__BB11_177;
	setp.lt.s64 	%p73, %rd345, %rd156;
	selp.f32 	%f238, %f237, %f149, %p73;
	min.s64 	%rd346, %rd345, %rd156;
$L__BB11_177:
	mov.b32 	%r140, %f238;
	mov.b32 	%r156, 8;
	mov.b32 	%r157, 31;
	mov.b32 	%r158, -1;
	// begin inline asm
	shfl.sync.down.b32 %r139, %r140, %r156, %r157, %r158;
	// end inline asm
	mov.b32 	%f152, %r139;
	// begin inline asm
	shfl.sync.down.b32 %r144, %r145, %r156, %r157, %r158;
	// end inline asm
	mov.b64 	{%r150, %r155}, %rd346;
	// begin inline asm
	shfl.sync.down.b32 %r149, %r150, %r156, %r157, %r158;
	// end inline asm
	// begin inline asm
	shfl.sync.down.b32 %r154, %r155, %r156, %r157, %r158;
	// end inline asm
	mov.b64 	%rd159, {%r149, %r154};
	setp.gt.s32 	%p74, %r78, 23;
	mov.f32 	%f239, %f238;
	mov.u64 	%rd347, %rd346;
	@%p74 bra 	$L__BB11_181;
	setp.lt.f32 	%p75, %f238, %f152;
	mov.f32 	%f239, %f152;
	mov.u64 	%rd347, %rd159;
	@%p75 bra 	$L__BB11_181;
	setp.gt.f32 	%p76, %f238, %f152;
	mov.f32 	%f239, %f238;
	mov.u64 	%rd347, %rd346;
	@%p76 bra 	$L__BB11_181;
	setp.lt.s64 	%p77, %rd346, %rd159;
	selp.f32 	%f239, %f238, %f152, %p77;
	min.s64 	%rd347, %rd346, %rd159;
$L__BB11_181:
	mov.b32 	%r160, %f239;
	mov.b32 	%r176, 16;
	mov.b32 	%r177, 31;
	mov.b32 	%r178, -1;
	// begin inline asm
	shfl.sync.down.b32 %r159, %r160, %r176, %r177, %r178;
	// end inline asm
	mov.b32 	%f155, %r159;
	// begin inline asm
	shfl.sync.down.b32 %r164, %r165, %r176, %r177, %r178;
	// end inline asm
	mov.b64 	{%r170, %r175}, %rd347;
	// begin inline asm
	shfl.sync.down.b32 %r169, %r170, %r176, %r177, %r178;
	// end inline asm
	// begin inline asm
	shfl.sync.down.b32 %r174, %r175, %r176, %r177, %r178;
	// end inline asm
	mov.b64 	%rd162, {%r169, %r174};
	setp.gt.s32 	%p78, %r78, 15;
	mov.f32 	%f247, %f239;
	mov.u64 	%rd355, %rd347;
	@%p78 bra 	$L__BB11_185;
	setp.lt.f32 	%p79, %f239, %f155;
	mov.f32 	%f247, %f155;
	mov.u64 	%rd355, %rd162;
	@%p79 bra 	$L__BB11_185;
	setp.gt.f32 	%p80, %f239, %f155;
	mov.f32 	%f247, %f239;
	mov.u64 	%rd355, %rd347;
	@%p80 bra 	$L__BB11_185;
	setp.lt.s64 	%p81, %rd347, %rd162;
	selp.f32 	%f247, %f239, %f155, %p81;
	min.s64 	%rd355, %rd347, %rd162;
$L__BB11_185:
	setp.ne.s32 	%p82, %r78, 0;
	@%p82 bra 	$L__BB11_187;
	shr.u32 	%r179, %r16, 1;
	and.b32  	%r180, %r179, 496;
	mov.u32 	%r181, _ZN6thrust24THRUST_300001_SM_1000_NS8cuda_cub4core6detail5shmemE;
	add.s32 	%r182, %r181, %r180;
	st.shared.f32 	[%r182+8], %f247;
	st.shared.u64 	[%r182+16], %rd355;
$L__BB11_187:
	bar.sync 	0;
	setp.ne.s32 	%p83, %r16, 0;
	@%p83 bra 	$L__BB11_209;
	ld.shared.f32 	%f158, [_ZN6thrust24THRUST_300001_SM_1000_NS8cuda_cub4core6detail5shmemE+24];
	ld.shared.u64 	%rd165, [_ZN6thrust24THRUST_300001_SM_1000_NS8cuda_cub4core6detail5shmemE+32];
	setp.lt.f32 	%p84, %f247, %f158;
	mov.f32 	%f241, %f158;
	mov.u64 	%rd349, %rd165;
	@%p84 bra 	$L__BB11_191;
	setp.lt.f32 	%p85, %f158, %f247;
	mov.f32 	%f241, %f247;
	mov.u64 	%rd349, %rd355;
	@%p85 bra 	$L__BB11_191;
	setp.lt.s64 	%p86, %rd355, %rd165;
	selp.f32 	%f241, %f247, %f158, %p86;
	min.s64 	%rd349, %rd355, %rd165;
$L__BB11_191:
	ld.shared.f32 	%f161, [_ZN6thrust24THRUST_300001_SM_1000_NS8cuda_cub4core6detail5shmemE+40];
	ld.shared.u64 	%rd168, [_ZN6thrust24THRUST_300001_SM_1000_NS8cuda_cub4core6detail5shmemE+48];
	setp.lt.f32 	%p87, %f241, %f161;
	mov.f32 	%f242, %f161;
	mov.u64 	%rd350, %rd168;
	@%p87 bra 	$L__BB11_194;
	setp.lt.f32 	%p88, %f161, %f241;
	mov.f32 	%f242, %f241;
	mov.u64 	%rd350, %rd349;
	@%p88 bra 	$L__BB11_194;
	setp.lt.s64 	%p89, %rd349, %rd168;
	selp.f32 	%f242, %f241, %f161, %p89;
	min.s64 	%rd350, %rd349, %rd168;
$L__BB11_194:
	ld.shared.f32 	%f164, [_ZN6thrust24THRUST_300001_SM_1000_NS8cuda_cub4core6detail5shmemE+56];
	ld.shared.u64 	%rd171, [_ZN6thrust24THRUST_300001_SM_1000_NS8cuda_cub4core6detail5shmemE+64];
	setp.lt.f32 	%p90, %f242, %f164;
	mov.f32 	%f243, %f164;
	mov.u64 	%rd351, %rd171;
	@%p90 bra 	$L__BB11_197;
	setp.lt.f32 	%p91, %f164, %f242;
	mov.f32 	%f243, %f242;
	mov.u64 	%rd351, %rd350;
	@%p91 bra 	$L__BB11_197;
	setp.lt.s64 	%p92, %rd350, %rd171;
	selp.f32 	%f243, %f242, %f164, %p92;
	min.s64 	%rd351, %rd350, %rd171;
$L__BB11_197:
	ld.shared.f32 	%f167, [_ZN6thrust24THRUST_300001_SM_1000_NS8cuda_cub4core6detail5shmemE+72];
	ld.shared.u64 	%rd174, [_ZN6thrust24THRUST_300001_SM_1000_NS8cuda_cub4core6detail5shmemE+80];
	setp.lt.f32 	%p93, %f243, %f167;
	mov.f32 	%f244, %f167;
	mov.u64 	%rd352, %rd174;
	@%p93 bra 	$L__BB11_200;
	setp.lt.f32 	%p94, %f167, %f243;
	mov.f32 	%f244, %f243;
	mov.u64 	%rd352, %rd351;
	@%p94 bra 	$L__BB11_200;
	setp.lt.s64 	%p95, %rd351, %rd174;
	selp.f32 	%f244, %f243, %f167, %p95;
	min.s64 	%rd352, %rd351, %rd174;
$L__BB11_200:
	ld.shared.f32 	%f170, [_ZN6thrust24THRUST_300001_SM_1000_NS8cuda_cub4core6detail5shmemE+88];
	ld.shared.u64 	%rd177, [_ZN6thrust24THRUST_300001_SM_1000_NS8cuda_cub4core6detail5shmemE+96];
	setp.lt.f32 	%p96, %f244, %f170;
	mov.f32 	%f245, %f170;
	mov.u64 	%rd353, %rd177;
	@%p96 bra 	$L__BB11_203;
	setp.lt.f32 	%p97, %f170, %f244;
	mov.f32 	%f245, %f244;
	mov.u64 	%rd353, %rd352;
	@%p97 bra 	$L__BB11_203;
	setp.lt.s64 	%p98, %rd352, %rd177;
	selp.f32 	%f245, %f244, %f170, %p98;
	min.s64 	%rd353, %rd352, %rd177;
$L__BB11_203:
	ld.shared.f32 	%f173, [_ZN6thrust24THRUST_300001_SM_1000_NS8cuda_cub4core6detail5shmemE+104];
	ld.shared.u64 	%rd180, [_ZN6thrust24THRUST_300001_SM_1000_NS8cuda_cub4core6detail5shmemE+112];
	setp.lt.f32 	%p99, %f245, %f173;
	mov.f32 	%f246, %f173;
	mov.u64 	%rd354, %rd180;
	@%p99 bra 	$L__BB11_206;
	setp.lt.f32 	%p100, %f173, %f245;
	mov.f32 	%f246, %f245;
	mov.u64 	%rd354, %rd353;
	@%p100 bra 	$L__BB11_206;
	setp.lt.s64 	%p101, %rd353, %rd180;
	selp.f32 	%f246, %f245, %f173, %p101;
	min.s64 	%rd354, %rd353, %rd180;
$L__BB11_206:
	ld.shared.f32 	%f176, [_ZN6thrust24THRUST_300001_SM_1000_NS8cuda_cub4core6detail5shmemE+120];
	ld.shared.u64 	%rd183, [_ZN6thrust24THRUST_300001_SM_1000_NS8cuda_cub4core6detail5shmemE+128];
	setp.lt.f32 	%p102, %f246, %f176;
	mov.f32 	%f247, %f176;
	mov.u64 	%rd355, %rd183;
	@%p102 bra 	$L__BB11_209;
	setp.lt.f32 	%p103, %f176, %f246;
	mov.f32 	%f247, %f246;
	mov.u64 	%rd355, %rd354;
	@%p103 bra 	$L__BB11_209;
	setp.lt.s64 	%p104, %rd354, %rd183;
	selp.f32 	%f247, %f246, %f176, %p104;
	min.s64 	%rd355, %rd354, %rd183;
$L__BB11_209:
	mov.u32 	%r418, %tid.x;
	setp.ne.s32 	%p221, %r418, 0;
	@%p221 bra 	$L__BB11_211;
	cvta.to.global.u64 	%rd287, %rd187;
	st.global.f32 	[%rd287], %f247;
	st.global.u64 	[%rd287+8], %rd355;
$L__BB11_211:
	ret;

}
	// .globl	_ZN6thrust24THRUST_300001_SM_1000_NS8cuda_cub4core6detail13_kernel_agentINS1_8__reduce11ReduceAgentINS0_12zip_iteratorIN4cuda3std3__45tupleIJNS0_10device_ptrIfEENS0_17counting_iteratorIlNS0_11use_defaultESF_SF_EEEEEEEPNSB_IJflEEESJ_lNS1_9__extrema9arg_max_fIflNSA_4lessIfEEEEEEJSI_SK_lSP_EEEvDpT0_
.visible .entry _ZN6thrust24THRUST_300001_SM_1000_NS8cuda_cub4core6detail13_kernel_agentINS1_8__reduce11ReduceAgentINS0_12zip_iteratorIN4cuda3std3__45tupleIJNS0_10device_ptrIfEENS0_17counting_iteratorIlNS0_11use_defaultESF_SF_EEEEEEEPNSB_IJflEEESJ_lNS1_9__extrema9arg_max_fIflNSA_4lessIfEEEEEEJSI_SK_lSP_EEEvDpT0_(
	.param .align 8 .b8 _ZN6thrust24THRUST_300001_SM_1000_NS8cuda_cub4core6detail13_kernel_agentINS1_8__reduce11ReduceAgentINS0_12zip_iteratorIN4cuda3std3__45tupleIJNS0_10device_ptrIfEENS0_17counting_iteratorIlNS0_11use_defaultESF_SF_EEEEEEEPNSB_IJflEEESJ_lNS1_9__extrema9arg_max_fIflNSA_4lessIfEEEEEEJSI_SK_lSP_EEEvDpT0__param_0[16],
	.param .u64 .ptr .align 1 _ZN6thrust24THRUST_300001_SM_1000_NS8cuda_cub4core6detail13_kernel_agentINS1_8__reduce11ReduceAgentINS0_12zip_iteratorIN4cuda3std3__45tupleIJNS0_10device_ptrIfEENS0_17counting_iteratorIlNS0_11use_defaultESF_SF_EEEEEEEPNSB_IJflEEESJ_lNS1_9__extrema9arg_max_fIflNSA_4lessIfEEEEEEJSI_SK_lSP_EEEvDpT0__param_1,
	.param .u64 _ZN6thrust24THRUST_300001_SM_1000_NS8cuda_cub4core6detail13_kernel_agentINS1_8__reduce11ReduceAgentINS0_12zip_iteratorIN4cuda3std3__45tupleIJNS0_10device_ptrIfEENS0_17counting_iteratorIlNS0_11use_defaultESF_SF_EEEEEEEPNSB_IJflEEESJ_lNS1_9__extrema9arg_max_fIflNSA_4lessIfEEEEEEJSI_SK_lSP_EEEvDpT0__param_2,
	.param .align 1 .b8 _ZN6thrust24THRUST_300001_SM_1000_NS8cuda_cub4core6detail13_kernel_agentINS1_8__reduce11ReduceAgentINS0_12zip_iteratorIN4cuda3std3__45tupleIJNS0_10device_ptrIfEENS0_17counting_iteratorIlNS0_11use_defaultESF_SF_EEEEEEEPNSB_IJflEEESJ_lNS1_9__extrema9arg_max_fIflNSA_4lessIfEEEEEEJSI_SK_lSP_EEEvDpT0__param_3[1]
)
.maxntid 256
{
	.reg .pred 	%p<213>;
	.reg .b32 	%r<391>;
	.reg .b32 	%f<242>;
	.reg .b64 	%rd<307>;

	ld.param.u64 	%rd192, [_ZN6thrust24THRUST_300001_SM_1000_NS8cuda_cub4core6detail13_kernel_agentINS1_8__reduce11ReduceAgentINS0_12zip_iteratorIN4cuda3std3__45tupleIJNS0_10device_ptrIfEENS0_17counting_iteratorIlNS0_11use_defaultESF_SF_EEEEEEEPNSB_IJflEEESJ_lNS1_9__extrema9arg_max_fIflNSA_4lessIfEEEEEEJSI_SK_lSP_EEEvDpT0__param_0+8];
	ld.param.u64 	%rd191, [_ZN6thrust24THRUST_300001_SM_1000_NS8cuda_cub4core6detail13_kernel_agentINS1_8__reduce11ReduceAgentINS0_12zip_iteratorIN4cuda3std3__45tupleIJNS0_10device_ptrIfEENS0_17counting_iteratorIlNS0_11use_defaultESF_SF_EEEEEEEPNSB_IJflEEESJ_lNS1_9__extrema9arg_max_fIflNSA_4lessIfEEEEEEJSI_SK_lSP_EEEvDpT0__param_0];
	ld.param.u64 	%rd194, [_ZN6thrust24THRUST_300001_SM_1000_NS8cuda_cub4core6detail13_kernel_agentINS1_8__reduce11ReduceAgentINS0_12zip_iteratorIN4cuda3std3__45tupleIJNS0_10device_ptrIfEENS0_17counting_iteratorIlNS0_11use_defaultESF_SF_EEEEEEEPNSB_IJflEEESJ_lNS1_9__extrema9arg_max_fIflNSA_4lessIfEEEEEEJSI_SK_lSP_EEEvDpT0__param_2];
	setp.eq.s64 	%p1, %rd194, 0;
	@%p1 bra 	$L__BB12_206;
	cvta.to.global.u64 	%rd1, %rd191;
	setp.gt.s64 	%p2, %rd194, 1279;
	@%p2 bra 	$L__BB12_122;
	cvt.u32.u64 	%r1, %rd194;
	mov.u32 	%r2, %tid.x;
	setp.ge.s32 	%p96, %r2, %r1;
	mov.f32 	%f188, 0f00000000;
	mov.b64 	%rd249, 0;
	mov.u32 	%r385, %r2;
	@%p96 bra 	$L__BB12_4;
	cvt.u64.u32 	%rd225, %r2;
	mul.wide.u32 	%rd226, %r2, 4;
	add.s64 	%rd227, %rd1, %rd226;
	add.s64 	%rd249, %rd192, %rd225;
	ld.global.f32 	%f188, [%rd227];
	add.s32 	%r385, %r2, 256;
$L__BB12_4:
	setp.ge.s32 	%p97, %r385, %r1;
	@%p97 bra 	$L__BB12_26;
	not.b32 	%r154, %r385;
	add.s32 	%r5, %r154, %r1;
	and.b32  	%r155, %r5, 768;
	setp.eq.s32 	%p98, %r155, 768;
	@%p98 bra 	$L__BB12_11;
	cvt.u64.u32 	%rd229, %r385;
	add.s64 	%rd240, %rd192, %rd229;
	mul.wide.u32 	%rd230, %r385, 4;
	add.s64 	%rd239, %rd1, %rd230;
	shr.u32 	%r156, %r5, 8;
	add.s32 	%r157, %r156, 1;
	and.b32  	%r158, %r157, 3;
	neg.s32 	%r383, %r158;
$L__BB12_7:
	.pragma "nounroll";
	mov.u64 	%rd9, %rd249;
	mov.f32 	%f3, %f188;
	ld.global.f32 	%f4, [%rd239];
	setp.lt.f32 	%p99, %f3, %f4;
	mov.u64 	%rd249, %rd240;
	mov.f32 	%f188, %f4;
	@%p99 bra 	$L__BB12_10;
	setp.lt.f32 	%p100, %f4, %f3;
	mov.u64 	%rd249, %rd9;
	mov.f32 	%f188, %f3;
	@%p100 bra 	$L__BB12_10;
	setp.lt.s64 	%p101, %rd9, %rd240;
	min.s64 	%rd249, %rd9, %rd240;
	selp.f32 	%f188, %f3, %f4, %p101;
$L__BB12_10:
	add.s32 	%r385, %r385, 256;
	add.s64 	%rd240, %rd240, 256;
	add.s64 	%rd239, %rd239, 1024;
	add.s32 	%r383, %r383, 1;
	setp.ne.s32 	%p102, %r383, 0;
	@%p102 bra 	$L__BB12_7;
$L__BB12_11:
	setp.lt.u32 	%p103, %r5, 768;
	@%p103 bra 	$L__BB12_26;
	add.s32 	%r386, %r385, 512;
$L__BB12_13:
	mov.u32 	%r13, %r386;
	add.s32 	%r159, %r13, -512;
	cvt.s64.s32 	%rd231, %r159;
	mul.wide.s32 	%rd232, %r159, 4;
	add.s64 	%rd17, %rd1, %rd232;
	add.s64 	%rd18, %rd192, %rd231;
	ld.global.f32 	%f10, [%rd17];
	setp.lt.f32 	%p104, %f188, %f10;
	mov.u64 	%rd246, %rd18;
	mov.f32 	%f185, %f10;
	@%p104 bra 	$L__BB12_16;
	setp.lt.f32 	%p105, %f10, %f188;
	mov.u64 	%rd246, %rd249;
	mov.f32 	%f185, %f188;
	@%p105 bra 	$L__BB12_16;
	setp.lt.s64 	%p106, %rd249, %rd18;
	min.s64 	%rd246, %rd249, %rd18;
	selp.f32 	%f185, %f188, %f10, %p106;
$L__BB12_16:
	add.s32 	%r160, %r13, -256;
	cvt.s64.s32 	%rd233, %r160;
	add.s64 	%rd21, %rd192, %rd233;
	ld.global.f32 	%f13, [%rd17+1024];
	setp.lt.f32 	%p107, %f185, %f13;
	mov.u64 	%rd247, %rd21;
	mov.f32 	%f186, %f13;
	@%p107 bra 	$L__BB12_19;
	setp.lt.f32 	%p108, %f13, %f185;
	mov.u64 	%rd247, %rd246;
	mov.f32 	%f186, %f185;
	@%p108 bra 	$L__BB12_19;
	setp.lt.s64 	%p109, %rd246, %rd21;
	min.s64 	%rd247, %rd246, %rd21;
	selp.f32 	%f186, %f185, %f13, %p109;
$L__BB12_19:
	cvt.s64.s32 	%rd234, %r13;
	add.s64 	%rd24, %rd192, %rd234;
	ld.global.f32 	%f16, [%rd17+2048];
	setp.lt.f32 	%p110, %f186, %f16;
	mov.u64 	%rd248, %rd24;
	mov.f32 	%f187, %f16;
	@%p110 bra 	$L__BB12_22;
	setp.lt.f32 	%p111, %f16, %f186;
	mov.u64 	%rd248, %rd247;
	mov.f32 	%f187, %f186;
	@%p111 bra 	$L__BB12_22;
	setp.lt.s64 	%p112, %rd247, %rd24;
	min.s64 	%rd248, %rd247, %rd24;
	selp.f32 	%f187, %f186, %f16, %p112;
$L__BB12_22:
	add.s32 	%r161, %r13, 256;
	cvt.s64.s32 	%rd235, %r161;
	add.s64 	%rd27, %rd192, %rd235;
	ld.global.f32 	%f19, [%rd17+3072];
	setp.lt.f32 	%p113, %f187, %f19;
	mov.u64 	%rd249, %rd27;
	mov.f32 	%f188, %f19;
	@%p113 bra 	$L__BB12_25;
	setp.lt.f32 	%p114, %f19, %f187;
	mov.u64 	%rd249, %rd248;
	mov.f32 	%f188, %f187;
	@%p114 bra 	$L__BB12_25;
	setp.lt.s64 	%p115, %rd248, %rd27;
	min.s64 	%rd249, %rd248, %rd27;
	selp.f32 	%f188, %f187, %f19, %p115;
$L__BB12_25:
	add.s32 	%r386, %r13, 1024;
	add.s32 	%r162, %r13, 512;
	setp.lt.s32 	%p116, %r162, %r1;
	@%p116 bra 	$L__BB12_13;
$L__BB12_26:
	setp.lt.s32 	%p117, %r1, 256;
	@%p117 bra 	$L__BB12_71;
	// begin inline asm
	mov.u32 %r276, %laneid;
	// end inline asm
	mov.b32 	%r278, %f188;
	mov.b32 	%r294, 1;
	mov.b32 	%r295, 31;
	mov.b32 	%r296, -1;
	// begin inline asm
	shfl.sync.down.b32 %r277, %r278, %r294, %r295, %r296;
	// end inline asm
	mov.b32 	%f23, %r277;
	// begin inline asm
	shfl.sync.down.b32 %r282, %r283, %r294, %r295, %r296;
	// end inline asm
	mov.b64 	{%r288, %r293}, %rd249;
	// begin inline asm
	shfl.sync.down.b32 %r287, %r288, %r294, %r295, %r296;
	// end inline asm
	// begin inline asm
	shfl.sync.down.b32 %r292, %r293, %r294, %r295, %r296;
	// end inline asm
	mov.b64 	%rd31, {%r287, %r292};
	setp.gt.s32 	%p169, %r276, 30;
	mov.u64 	%rd251, %rd249;
	mov.f32 	%f190, %f188;
	@%p169 bra 	$L__BB12_31;
	setp.lt.f32 	%p170, %f188, %f23;
	mov.u64 	%rd251, %rd31;
	mov.f32 	%f190, %f23;
	@%p170 bra 	$L__BB12_31;
	setp.gt.f32 	%p171, %f188, %f23;
	mov.u64 	%rd251, %rd249;
	mov.f32 	%f190, %f188;
	@%p171 bra 	$L__BB12_31;
	setp.lt.s64 	%p172, %rd249, %rd31;
	min.s64 	%rd251, %rd249, %rd31;
	selp.f32 	%f190, %f188, %f23, %p172;
$L__BB12_31:
	mov.b32 	%r298, %f190;
	mov.b32 	%r314, 2;
	mov.b32 	%r315, 31;
	mov.b32 	%r316, -1;
	// begin inline asm
	shfl.sync.down.b32 %r297, %r298, %r314, %r315, %r316;
	// end inline asm
	mov.b32 	%f26, %r297;
	// begin inline asm
	shfl.sync.down.b32 %r302, %r303, %r314, %r315, %r316;
	// end inline asm
	mov.b64 	{%r308, %r313}, %rd251;
	// begin inline asm
	shfl.sync.down.b32 %r307, %r308, %r314, %r315, %r316;
	// end inline asm
	// begin inline asm
	shfl.sync.down.b32 %r312, %r313, %r314, %r315, %r316;
	// end inline asm
	mov.b64 	%rd34, {%r307, %r312};
	setp.gt.s32 	%p173, %r276, 29;
	mov.u64 	%rd252, %rd251;
	mov.f32 	%f191, %f190;
	@%p173 bra 	$L__BB12_35;
	setp.lt.f32 	%p174, %f190, %f26;
	mov.u64 	%rd252, %rd34;
	mov.f32 	%f191, %f26;
	@%p174 bra 	$L__BB12_35;
	setp.gt.f32 	%p175, %f190, %f26;
	mov.u64 	%rd252, %rd251;
	mov.f32 	%f191, %f190;
	@%p175 bra 	$L__BB12_35;
	setp.lt.s64 	%p176, %rd251, %rd34;
	min.s64 	%rd252, %rd251, %rd34;
	selp.f32 	%f191, %f190, %f26, %p176;
$L__BB12_35:
	mov.b32 	%r318, %f191;
	mov.b32 	%r334, 4;
	mov.b32 	%r335, 31;
	mov.b32 	%r336, -1;
	// begin inline asm
	shfl.sync.down.b32 %r317, %r318, %r334, %r335, %r336;
	// end inline asm
	mov.b32 	%f29, %r317;
	// begin inline asm
	shfl.sync.down.b32 %r322, %r323, %r334, %r335, %r336;
	// end inline asm
	mov.b64 	{%r328, %r333}, %rd252;
	// begin inline asm
	shfl.sync.down.b32 %r327, %r328, %r334, %r335, %r336;
	// end inline asm
	// begin inline asm
	shfl.sync.down.b32 %r332, %r333, %r334, %r335, %r336;
	// end inline asm
	mov.b64 	%rd37, {%r327, %r332};
	setp.gt.s32 	%p177, %r276, 27;
	mov.u64 	%rd253, %rd252;
	mov.f32 	%f192, %f191;
	@%p177 bra 	$L__BB12_39;
	setp.lt.f32 	%p178, %f191, %f29;
	mov.u64 	%rd253, %rd37;
	mov.f32 	%f192, %f29;
	@%p178 bra 	$L__BB12_39;
	setp.gt.f32 	%p179, %f191, %f29;
	mov.u64 	%rd253, %rd252;
	mov.f32 	%f192, %f191;
	@%p179 bra 	$L__BB12_39;
	setp.lt.s64 	%p180, %rd252, %rd37;
	min.s64 	%rd253, %rd252, %rd37;
	selp.f32 	%f192, %f191, %f29, %p180;
$L__BB12_39:
	mov.b32 	%r338, %f192;
	mov.b32 	%r354, 8;
	mov.b32 	%r355, 31;
	mov.b32 	%r356, -1;
	// begin inline asm
	shfl.sync.down.b32 %r337, %r338, %r354, %r355, %r356;
	// end inline asm
	mov.b32 	%f32, %r337;
	// begin inline asm
	shfl.sync.down.b32 %r342, %r343, %r354, %r355, %r356;
	// end inline asm
	mov.b64 	{%r348, %r353}, %rd253;
	// begin inline asm
	shfl.sync.down.b32 %r347, %r348, %r354, %r355, %r356;
	// end inline asm
	// begin inline asm
	shfl.sync.down.b32 %r352, %r353, %r354, %r355, %r356;
	// end inline asm
	mov.b64 	%rd40, {%r347, %r352};
	setp.gt.s32 	%p181, %r276, 23;
	mov.u64 	%rd254, %rd253;
	mov.f32 	%f193, %f192;
	@%p181 bra 	$L__BB12_43;
	setp.lt.f32 	%p182, %f192, %f32;
	mov.u64 	%rd254, %rd40;
	mov.f32 	%f193, %f32;
	@%p182 bra 	$L__BB12_43;
	setp.gt.f32 	%p183, %f192, %f32;
	mov.u64 	%rd254, %rd253;
	mov.f32 	%f193, %f192;
	@%p183 bra 	$L__BB12_43;
	setp.lt.s64 	%p184, %rd253, %rd40;
	min.s64 	%rd254, %rd253, %rd40;
	selp.f32 	%f193, %f192, %f32, %p184;
$L__BB12_43:
	mov.b32 	%r358, %f193;
	mov.b32 	%r374, 16;
	mov.b32 	%r375, 31;
	mov.b32 	%r376, -1;
	// begin inline asm
	shfl.sync.down.b32 %r357, %r358, %r374, %r375, %r376;
	// end inline asm
	mov.b32 	%f35, %r357;
	// begin inline asm
	shfl.sync.down.b32 %r362, %r363, %r374, %r375, %r376;
	// end inline asm
	mov.b64 	{%r368, %r373}, %rd254;
	// begin inline asm
	shfl.sync.down.b32 %r367, %r368, %r374, %r375, %r376;
	// end inline asm
	// begin inline asm
	shfl.sync.down.b32 %r372, %r373, %r374, %r375, %r376;
	// end inline asm
	mov.b64 	%rd43, {%r367, %r372};
	setp.gt.s32 	%p185, %r276, 15;
	mov.u64 	%rd306, %rd254;
	mov.f32 	%f241, %f193;
	@%p185 bra 	$L__BB12_47;
	setp.lt.f32 	%p186, %f193, %f35;
	mov.u64 	%rd306, %rd43;
	mov.f32 	%f241, %f35;
	@%p186 bra 	$L__BB12_47;
	setp.gt.f32 	%p187, %f193, %f35;
	mov.u64 	%rd306, %rd254;
	mov.f32 	%f241, %f193;
	@%p187 bra 	$L__BB12_47;
	setp.lt.s64 	%p188, %rd254, %rd43;
	min.s64 	%rd306, %rd254, %rd43;
	selp.f32 	%f241, %f193, %f35, %p188;
$L__BB12_47:
	setp.ne.s32 	%p189, %r276, 0;
	@%p189 bra 	$L__BB12_49;
	shr.u32 	%r377, %r2, 1;
	and.b32  	%r378, %r377, 496;
	mov.u32 	%r379, _ZN6thrust24THRUST_300001_SM_1000_NS8cuda_cub4core6detail5shmemE;
	add.s32 	%r380, %r379, %r378;
	st.shared.f32 	[%r380+8], %f241;
	st.shared.u64 	[%r380+16], %rd306;
$L__BB12_49:
	bar.sync 	0;
	setp.ne.s32 	%p190, %r2, 0;
	@%p190 bra 	$L__BB12_204;
	ld.shared.f32 	%f38, [_ZN6thrust24THRUST_300001_SM_1000_NS8cuda_cub4core6detail5shmemE+24];
	ld.shared.u64 	%rd46, [_ZN6thrust24THRUST_300001_SM_1000_NS8cuda_cub4core6detail5shmemE+32];
	setp.lt.f32 	%p191, %f241, %f38;
	mov.u64 	%rd256, %rd46;
	mov.f32 	%f195, %f38;
	@%p191 bra 	$L__BB12_53;
	setp.lt.f32 	%p192, %f38, %f241;
	mov.u64 	%rd256, %rd306;
	mov.f32 	%f195, %f241;
	@%p192 bra 	$L__BB12_53;
	setp.lt.s64 	%p193, %rd306, %rd46;
	min.s64 	%rd256, %rd306, %rd46;
	selp.f32 	%f195, %f241, %f38, %p193;
$L__BB12_53:
	ld.shared.f32 	%f41, [_ZN6thrust24THRUST_300001_SM_1000_NS8cuda_cub4core6detail5shmemE+40];
	ld.shared.u64 	%rd49, [_ZN6thrust24THRUST_300001_SM_1000_NS8cuda_cub4core6detail5shmemE+48];
	setp.lt.f32 	%p194, %f195, %f41;
	mov.u64 	%rd257, %rd49;
	mov.f32 	%f196, %f41;
	@%p194 bra 	$L__BB12_56;
	setp.lt.f32 	%p195, %f41, %f195;
	mov.u64 	%rd257, %rd256;
	mov.f32 	%f196, %f195;
	@%p195 bra 	$L__BB12_56;
	setp.lt.s64 	%p196, %rd256, %rd49;
	min.s64 	%rd257, %rd256, %rd49;
	selp.f32 	%f196, %f195, %f41, %p196;
$L__BB12_56:
	ld.shared.f32 	%f44, [_ZN6thrust24THRUST_300001_SM_1000_NS8cuda_cub4core6detail5shmemE+56];
	ld.shared.u64 	%rd52, [_ZN6thrust24THRUST_300001_SM_1000_NS8cuda_cub4core6detail5shmemE+64];
	setp.lt.f32 	%p197, %f196, %f44;
	mov.u64 	%rd258, %rd52;
	mov.f32 	%f197, %f44;
	@%p197 bra 	$L__BB12_59;
	setp.lt.f32 	%p198, %f44, %f196;
	mov.u64 	%rd258, %rd257;
	mov.f32 	%f197, %f196;
	@%p198 bra 	$L__BB12_59;
	setp.lt.s64 	%p199, %rd257, %rd52;
	min.s64 	%rd258, %rd257, %rd52;
	selp.f32 	%f197, %f196, %f44, %p199;
$L__BB12_59:
	ld.shared.f32 	%f47, [_ZN6thrust24THRUST_300001_SM_1000_NS8cuda_cub4core6detail5shmemE+72];
	ld.shared.u64 	%rd55, [_ZN6thrust24THRUST_300001_SM_1000_NS8cuda_cub4core6detail5shmemE+80];
	setp.lt.f32 	%p200, %f197, %f47;
	mov.u64 	%rd259, %rd55;
	mov.f32 	%f198, %f47;
	@%p200 bra 	$L__BB12_62;
	setp.lt.f32 	%p201, %f47, %f197;
	mov.u64 	%rd259, %rd258;
	mov.f32 	%f198, %f197;
	@%p201 bra 	$L__BB12_62;
	setp.lt.s64 	%p202, %rd258, %rd55;
	min.s64 	%rd259, %rd258, %rd55;
	selp.f32 	%f198, %f197, %f47, %p202;
$L__BB12_62:
	ld.shared.f32 	%f50, [_ZN6thrust24THRUST_300001_SM_1000_NS8cuda_cub4core6detail5shmemE+88];
	ld.shared.u64 	%rd58, [_ZN6thrust24THRUST_300001_SM_1000_NS8cuda_cub4core6detail5shmemE+96];
	setp.lt.f32 	%p203, %f198, %f50;
	mov.u64 	%rd260, %rd58;
	mov.f32 	%f199, %f50;
	@%p203 bra 	$L__BB12_65;
	setp.lt.f32 	%p204, %f50, %f198;
	mov.u64 	%rd260, %rd259;
	mov.f32 	%f199, %f198;
	@%p204 bra 	$L__BB12_65;
	setp.lt.s64 	%p205, %rd259, %rd58;
	min.s64 	%rd260, %rd259, %rd58;
	selp.f32 	%f199, %f198, %f50, %p205;
$L__BB12_65:
	ld.shared.f32 	%f53, [_ZN6thrust24THRUST_300001_SM_1000_NS8cuda_cub4core6detail5shmemE+104];
	ld.shared.u64 	%rd61, [_ZN6thrust24THRUST_300001_SM_1000_NS8cuda_cub4core6detail5shmemE+112];
	setp.lt.f32 	%p206, %f199, %f53;
	mov.u64 	%rd261, %rd61;
	mov.f32 	%f200, %f53;
	@%p206 bra 	$L__BB12_68;
	setp.lt.f32 	%p207, %f53, %f199;
	mov.u64 	%rd261, %rd260;
	mov.f32 	%f200, %f199;
	@%p207 bra 	$L__BB12_68;
	setp.lt.s64 	%p208, %rd260, %rd61;
	min.s64 	%rd261, %rd260, %rd61;
	selp.f32 	%f200, %f199, %f53, %p208;
$L__BB12_68:
	ld.shared.f32 	%f56, [_ZN6thrust24THRUST_300001_SM_1000_NS8cuda_cub4core6detail5shmemE+120];
	ld.shared.u64 	%rd64, [_ZN6thrust24THRUST_300001_SM_1000_NS8cuda_cub4core6detail5shmemE+128];
	setp.lt.f32 	%p209, %f200, %f56;
	mov.f32 	%f241, %f56;
	mov.u64 	%rd306, %rd64;
	@%p209 bra 	$L__BB12_204;
	setp.lt.f32 	%p210, %f56, %f200;
	mov.f32 	%f241, %f200;
	mov.u64 	%rd306, %rd261;
	@%p210 bra 	$L__BB12_204;
	setp.lt.s64 	%p211, %rd261, %rd64;
	min.s64 	%rd306, %rd261, %rd64;
	selp.f32 	%f241, %f200, %f56, %p211;
	bra.uni 	$L__BB12_204;
$L__BB12_71:
	// begin inline asm
	mov.u32 %r163, %laneid;
	// end inline asm
	and.b32  	%r184, %r2, 992;
	add.s32 	%r185, %r184, 32;
	setp.gt.s32 	%p118, %r185, %r1;
	not.b32 	%r186, %r184;
	add.s32 	%r187, %r1, %r186;
	selp.b32 	%r182, %r187, 31, %p118;
	mov.b32 	%r165, %f188;
	mov.b32 	%r181, 1;
	mov.b32 	%r183, -1;
	// begin inline asm
	shfl.sync.down.b32 %r164, %r165, %r181, %r182, %r183;
	// end inline asm
	mov.b32 	%f58, %r164;
	// begin inline asm
	shfl.sync.down.b32 %r169, %r170, %r181, %r182, %r183;
	// end inline asm
	mov.b64 	{%r175, %r180}, %rd249;
	// begin inline asm
	shfl.sync.down.b32 %r174, %r175, %r181, %r182, %r183;
	// end inline asm
	// begin inline asm
	shfl.sync.down.b32 %r179, %r180, %r181, %r182, %r183;
	// end inline asm
	mov.b64 	%rd66, {%r174, %r179};
	setp.ge.s32 	%p119, %r163, %r182;
	mov.f32 	%f201, %f188;
	mov.u64 	%rd262, %rd249;
	@%p119 bra 	$L__BB12_75;
	setp.lt.f32 	%p120, %f188, %f58;
	mov.f32 	%f201, %f58;
	mov.u64 	%rd262, %rd66;
	@%p120 bra 	$L__BB12_75;
	setp.gt.f32 	%p121, %f188, %f58;
	mov.f32 	%f201, %f188;
	mov.u64 	%rd262, %rd249;
	@%p121 bra 	$L__BB12_75;
	setp.lt.s64 	%p122, %rd249, %rd66;
	selp.f32 	%f201, %f188, %f58, %p122;
	min.s64 	%rd262, %rd249, %rd66;
$L__BB12_75:
	mov.b32 	%r189, %f201;
	mov.b32 	%r205, 2;
	mov.b32 	%r207, -1;
	// begin inline asm
	shfl.sync.down.b32 %r188, %r189, %r205, %r182, %r207;
	// end inline asm
	mov.b32 	%f61, %r188;
	// begin inline asm
	shfl.sync.down.b32 %r193, %r194, %r205, %r182, %r207;
	// end inline asm
	mov.b64 	{%r199, %r204}, %rd262;
	// begin inline asm
	shfl.sync.down.b32 %r198, %r199, %r205, %r182, %r207;
	// end inline asm
	// begin inline asm
	shfl.sync.down.b32 %r203, %r204, %r205, %r182, %r207;
	// end inline asm
	mov.b64 	%rd69, {%r198, %r203};
	add.s32 	%r208, %r163, 2;
	setp.gt.s32 	%p123, %r208, %r182;
	mov.f32 	%f202, %f201;
	mov.u64 	%rd263, %rd262;
	@%p123 bra 	$L__BB12_79;
	setp.lt.f32 	%p124, %f201, %f61;
	mov.f32 	%f202, %f61;
	mov.u64 	%rd263, %rd69;
	@%p124 bra 	$L__BB12_79;
	setp.gt.f32 	%p125, %f201, %f61;
	mov.f32 	%f202, %f201;
	mov.u64 	%rd263, %rd262;
	@%p125 bra 	$L__BB12_79;
	setp.lt.s64 	%p126, %rd262, %rd69;
	selp.f32 	%f202, %f201, %f61, %p126;
	min.s64 	%rd263, %rd262, %rd69;
$L__BB12_79:
	mov.b32 	%r210, %f202;
	mov.b32 	%r226, 4;
	mov.b32 	%r228, -1;
	// begin inline asm
	shfl.sync.down.b32 %r209, %r210, %r226, %r182, %r228;
	// end inline asm
	mov.b32 	%f64, %r209;
	// begin inline asm
	shfl.sync.down.b32 %r214, %r215, %r226, %r182, %r228;
	// end inline asm
	mov.b64 	{%r220, %r225}, %rd263;
	// begin inline asm
	shfl.sync.down.b32 %r219, %r220, %r226, %r182, %r228;
	// end inline asm
	// begin inline asm
	shfl.sync.down.b32 %r224, %r225, %r226, %r182, %r228;
	// end inline asm
	mov.b64 	%rd72, {%r219, %r224};
	add.s32 	%r229, %r163, 4;
	setp.gt.s32 	%p127, %r229, %r182;
	mov.f32 	%f203, %f202;
	mov.u64 	%rd264, %rd263;
	@%p127 bra 	$L__BB12_83;
	setp.lt.f32 	%p128, %f202, %f64;
	mov.f32 	%f203, %f64;
	mov.u64 	%rd264, %rd72;
	@%p128 bra 	$L__BB12_83;
	setp.gt.f32 	%p129, %f202, %f64;
	mov.f32 	%f203, %f202;
	mov.u64 	%rd264, %rd263;
	@%p129 bra 	$L__BB12_83;
	setp.lt.s64 	%p130, %rd263, %rd72;
	selp.f32 	%f203, %f202, %f64, %p130;
	min.s64 	%rd264, %rd263, %rd72;
$L__BB12_83:
	mov.b32 	%r231, %f203;
	mov.b32 	%r247, 8;
	mov.b32 	%r249, -1;
	// begin inline asm
	shfl.sync.down.b32 %r230, %r231, %r247, %r182, %r249;
	// end inline asm
	mov.b32 	%f67, %r230;
	// begin inline asm
	shfl.sync.down.b32 %r235, %r236, %r247, %r182, %r249;
	// end inline asm
	mov.b64 	{%r241, %r246}, %rd264;
	// begin inline asm
	shfl.sync.down.b32 %r240, %r241, %r247, %r182, %r249;
	// end inline asm
	// begin inline asm
	shfl.sync.down.b32 %r245, %r246, %r247, %r182, %r249;
	// end inline asm
	mov.b64 	%rd75, {%r240, %r245};
	add.s32 	%r250, %r163, 8;
	setp.gt.s32 	%p131, %r250, %r182;
	mov.f32 	%f204, %f203;
	mov.u64 	%rd265, %rd264;
	@%p131 bra 	$L__BB12_87;
	setp.lt.f32 	%p132, %f203, %f67;
	mov.f32 	%f204, %f67;
	mov.u64 	%rd265, %rd75;
	@%p132 bra 	$L__BB12_87;
	setp.gt.f32 	%p133, %f203, %f67;
	mov.f32 	%f204, %f203;
	mov.u64 	%rd265, %rd264;
	@%p133 bra 	$L__BB12_87;
	setp.lt.s64 	%p134, %rd264, %rd75;
	selp.f32 	%f204, %f203, %f67, %p134;
	min.s64 	%rd265, %rd264, %rd75;
$L__BB12_87:
	mov.b32 	%r252, %f204;
	mov.b32 	%r268, 16;
	mov.b32 	%r270, -1;
	// begin inline asm
	shfl.sync.down.b32 %r251, %r252, %r268, %r182, %r270;
	// end inline asm
	mov.b32 	%f70, %r251;
	// begin inline asm
	shfl.sync.down.b32 %r256, %r257, %r268, %r182, %r270;
	// end inline asm
	mov.b64 	{%r262, %r267}, %rd265;
	// begin inline asm
	shfl.sync.down.b32 %r261, %r262, %r268, %r182, %r270;
	// end inline asm
	// begin inline asm
	shfl.sync.down.b32 %r266, %r267, %r268, %r182, %r270;
	// end inline asm
	mov.b64 	%rd78, {%r261, %r266};
	add.s32 	%r271, %r163, 16;
	setp.gt.s32 	%p135, %r271, %r182;
	mov.f32 	%f241, %f204;
	mov.u64 	%rd306, %rd265;
	@%p135 bra 	$L__BB12_91;
	setp.lt.f32 	%p136, %f204, %f70;
	mov.f32 	%f241, %f70;
	mov.u64 	%rd306, %rd78;
	@%p136 bra 	$L__BB12_91;
	setp.gt.f32 	%p137, %f204, %f70;
	mov.f32 	%f241, %f204;
	mov.u64 	%rd306, %rd265;
	@%p137 bra 	$L__BB12_91;
	setp.lt.s64 	%p138, %rd265, %rd78;
	selp.f32 	%f241, %f204, %f70, %p138;
	min.s64 	%rd306, %rd265, %rd78;
$L__BB12_91:
	setp.ne.s32 	%p139, %r163, 0;
	@%p139 bra 	$L__BB12_93;
	shr.u32 	%r272, %r2, 1;
	and.b32  	%r273, %r272, 496;
	mov.u32 	%r274, _ZN6thrust24THRUST_300001_SM_1000_NS8cuda_cub4core6detail5shmemE;
	add.s32 	%r275, %r274, %r273;
	st.shared.f32 	[%r275+8], %f241;
	st.shared.u64 	[%r275+16], %rd306;
$L__BB12_93:
	bar.sync 	0;
	setp.ne.s32 	%p140, %r2, 0;
	@%p140 bra 	$L__BB12_204;
	setp.lt.s32 	%p141, %r1, 33;
	mov.f32 	%f206, %f241;
	mov.u64 	%rd267, %rd306;
	@%p141 bra 	$L__BB12_98;
	ld.shared.f32 	%f73, [_ZN6thrust24THRUST_300001_SM_1000_NS8cuda_cub4core6detail5shmemE+24];
	ld.shared.u64 	%rd81, [_ZN6thrust24THRUST_300001_SM_1000_NS8cuda_cub4core6detail5shmemE+32];
	setp.lt.f32 	%p142, %f241, %f73;
	mov.f32 	%f206, %f73;
	mov.u64 	%rd267, %rd81;
	@%p142 bra 	$L__BB12_98;
	setp.lt.f32 	%p143, %f73, %f241;
	mov.f32 	%f206, %f241;
	mov.u64 	%rd267, %rd306;
	@%p143 bra 	$L__BB12_98;
	setp.lt.s64 	%p144, %rd306, %rd81;
	selp.f32 	%f206, %f241, %f73, %p144;
	min.s64 	%rd267, %rd306, %rd81;
$L__BB12_98:
	setp.lt.s32 	%p145, %r1, 65;
	mov.f32 	%f207, %f206;
	mov.u64 	%rd268, %rd267;
	@%p145 bra 	$L__BB12_102;
	ld.shared.f32 	%f76, [_ZN6thrust24THRUST_300001_SM_1000_NS8cuda_cub4core6detail5shmemE+40];
	ld.shared.u64 	%rd84, [_ZN6thrust24THRUST_300001_SM_1000_NS8cuda_cub4core6detail5shmemE+48];
	setp.lt.f32 	%p146, %f206, %f76;
	mov.f32 	%f207, %f76;
	mov.u64 	%rd268, %rd84;
	@%p146 bra 	$L__BB12_102;
	setp.lt.f32 	%p147, %f76, %f206;
	mov.f32 	%f207, %f206;
	mov.u64 	%rd268, %rd267;
	@%p147 bra 	$L__BB12_102;
	setp.lt.s64 	%p148, %rd267, %rd84;
	selp.f32 	%f207, %f206, %f76, %p148;
	min.s64 	%rd268, %rd267, %rd84;
$L__BB12_102:
	setp.lt.s32 	%p149, %r1, 97;
	mov.f32 	%f208, %f207;
	mov.u64 	%rd269, %rd268;
	@%p149 bra 	$L__BB12_106;
	ld.shared.f32 	%f79, [_ZN6thrust24THRUST_300001_SM_1000_NS8cuda_cub4core6detail5shmemE+56];
	ld.shared.u64 	%rd87, [_ZN6thrust24THRUST_300001_SM_1000_NS8cuda_cub4core6detail5shmemE+64];
	setp.lt.f32 	%p150, %f207, %f79;
	mov.f32 	%f208, %f79;
	mov.u64 	%rd269, %rd87;
	@%p150 bra 	$L__BB12_106;
	setp.lt.f32 	%p151, %f79, %f207;
	mov.f32 	%f208, %f207;
	mov.u64 	%rd269, %rd268;
	@%p151 bra 	$L__BB12_106;
	setp.lt.s64 	%p152, %rd268, %rd87;
	selp.f32 	%f208, %f207, %f79, %p152;
	min.s64 	%rd269, %rd268, %rd87;
$L__BB12_106:
	setp.lt.s32 	%p153, %r1, 129;
	mov.f32 	%f209, %f208;
	mov.u64 	%rd270, %rd269;
	@%p153 bra 	$L__BB12_110;
	ld.shared.f32 	%f82, [_ZN6thrust24THRUST_300001_SM_1000_NS8cuda_cub4core6detail5shmemE+72];
	ld.shared.u64 	%rd90, [_ZN6thrust24THRUST_300001_SM_1000_NS8cuda_cub4core6detail5shmemE+80];
	setp.lt.f32 	%p154, %f208, %f82;
	mov.f32 	%f209, %f82;
	mov.u64 	%rd270, %rd90;
	@%p154 bra 	$L__BB12_110;
	setp.lt.f32 	%p155, %f82, %f208;
	mov.f32 	%f209, %f208;
	mov.u64 	%rd270, %rd269;
	@%p155 bra 	$L__BB12_110;
	setp.lt.s64 	%p156, %rd269, %rd90;
	selp.f32 	%f209, %f208, %f82, %p156;
	min.s64 	%rd270, %rd269, %rd90;
$L__BB12_110:
	setp.lt.s32 	%p157, %r1, 161;
	mov.f32 	%f210, %f209;
	mov.u64 	%rd271, %rd270;
	@%p157 bra 	$L__BB12_114;
	ld.shared.f32 	%f85, [_ZN6thrust24THRUST_300001_SM_1000_NS8cuda_cub4core6detail5shmemE+88];
	ld.shared.u64 	%rd93, [_ZN6thrust24THRUST_300001_SM_1000_NS8cuda_cub4core6detail5shmemE+96];
	setp.lt.f32 	%p158, %f209, %f85;
	mov.f32 	%f210, %f85;
	mov.u64 	%rd271, %rd93;
	@%p158 bra 	$L__BB12_114;
	setp.lt.f32 	%p159, %f85, %f209;
	mov.f32 	%f210, %f209;
	mov.u64 	%rd271, %rd270;
	@%p159 bra 	$L__BB12_114;
	setp.lt.s64 	%p160, %rd270, %rd93;
	selp.f32 	%f210, %f209, %f85, %p160;
	min.s64 	%rd271, %rd270, %rd93;
$L__BB12_114:
	setp.lt.s32 	%p161, %r1, 193;
	mov.f32 	%f211, %f210;
	mov.u64 	%rd272, %rd271;
	@%p161 bra 	$L__BB12_118;
	ld.shared.f32 	%f88, [_ZN6thrust24THRUST_300001_SM_1000_NS8cuda_cub4core6detail5shmemE+104];
	ld.shared.u64 	%rd96, [_ZN6thrust24THRUST_300001_SM_1000_NS8cuda_cub4core6detail5shmemE+112];
	setp.lt.f32 	%p162, %f210, %f88;
	mov.f32 	%f211, %f88;
	mov.u64 	%rd272, %rd96;
	@%p162 bra 	$L__BB12_118;
	setp.lt.f32 	%p163, %f88, %f210;
	mov.f32 	%f211, %f210;
	mov.u64 	%rd272, %rd271;
	@%p163 bra 	$L__BB12_118;
	setp.lt.s64 	%p164, %rd271, %rd96;
	selp.f32 	%f211, %f210, %f88, %p164;
	min.s64 	%rd272, %rd271, %rd96;
$L__BB12_118:
	setp.lt.s32 	%p165, %r1, 225;
	mov.f32 	%f241, %f211;
	mov.u64 	%rd306, %rd272;
	@%p165 bra 	$L__BB12_204;
	ld.shared.f32 	%f91, [_ZN6thrust24THRUST_300001_SM_1000_NS8cuda_cub4core6detail5shmemE+120];
	ld.shared.u64 	%rd99, [_ZN6thrust24THRUST_300001_SM_1000_NS8cuda_cub4core6detail5shmemE+128];
	setp.lt.f32 	%p166, %f211, %f91;
	mov.f32 	%f241, %f91;
	mov.u64 	%rd306, %rd99;
	@%p166 bra 	$L__BB12_204;
	setp.lt.f32 	%p167, %f91, %f211;
	mov.f32 	%f241, %f211;
	mov.u64 	%rd306, %rd272;
	@%p167 bra 	$L__BB12_204;
	setp.lt.s64 	%p168, %rd272, %rd99;
	selp.f32 	%f241, %f211, %f91, %p168;
	min.s64 	%rd306, %rd272, %rd99;
	bra.uni 	$L__BB12_204;
$L__BB12_122:
	mov.u32 	%r18, %tid.x;
	cvt.u64.u32 	%rd101, %r18;
	mul.wide.u32 	%rd195, %r18, 4;
	add.s64 	%rd102, %rd1, %rd195;
	ld.global.f32 	%f170, [%rd102];
	add.s32 	%r31, %r18, 256;
	cvt.u64.u32 	%rd196, %r31;
	ld.global.f32 	%f171, [%rd102+1024];
	add.s32 	%r32, %r18, 512;
	cvt.u64.u32 	%rd197, %r32;
	ld.global.f32 	%f172, [%rd102+2048];
	add.s32 	%r33, %r18, 768;
	cvt.u64.u32 	%rd198, %r33;
	ld.global.f32 	%f173, [%rd102+3072];
	or.b32  	%r34, %r18, 1024;
	cvt.u64.u32 	%rd103, %r34;
	add.s64 	%rd293, %rd192, %rd103;
	ld.global.f32 	%f228, [%rd102+4096];
	setp.geu.f32 	%p3, %f170, %f171;
	selp.f32 	%f174, %f170, %f171, %p3;
	selp.b64 	%rd199, %rd101, %rd196, %p3;
	setp.geu.f32 	%p4, %f174, %f172;
	selp.f32 	%f175, %f174, %f172, %p4;
	selp.b64 	%rd200, %rd199, %rd197, %p4;
	setp.geu.f32 	%p5, %f175, %f173;
	selp.f32 	%f94, %f175, %f173, %p5;
	selp.b64 	%rd105, %rd200, %rd198, %p5;
	setp.lt.f32 	%p6, %f94, %f228;
	@%p6 bra 	$L__BB12_124;
	setp.lt.f32 	%p7, %f228, %f94;
	setp.lt.u64 	%p8, %rd105, %rd103;
	or.pred  	%p9, %p7, %p8;
	selp.f32 	%f228, %f94, %f228, %p9;
	add.s64 	%rd201, %rd192, %rd105;
	selp.b64 	%rd293, %rd201, %rd293, %p9;
$L__BB12_124:
	setp.lt.u64 	%p10, %rd194, 2560;
	mov.b64 	%rd282, 1280;
	@%p10 bra 	$L__BB12_137;
	mov.b64 	%rd274, 1280;
	mov.f32 	%f213, %f228;
$L__BB12_126:
	add.s64 	%rd204, %rd274, %rd101;
	shl.b64 	%rd205, %rd274, 2;
	add.s64 	%rd206, %rd102, %rd205;
	add.s64 	%rd110, %rd204, %rd192;
	ld.global.f32 	%f214, [%rd206];
	ld.global.f32 	%f215, [%rd206+1024];
	add.s64 	%rd278, %rd110, 512;
	ld.global.f32 	%f216, [%rd206+2048];
	add.s64 	%rd279, %rd110, 768;
	ld.global.f32 	%f217, [%rd206+3072];
	ld.global.f32 	%f228, [%rd206+4096];
	setp.lt.f32 	%p11, %f213, %f214;
	mov.u64 	%rd276, %rd110;
	@%p11 bra 	$L__BB12_128;
	setp.lt.f32 	%p12, %f214, %f213;
	setp.lt.s64 	%p13, %rd293, %rd110;
	or.pred  	%p14, %p12, %p13;
	selp.f32 	%f214, %f213, %f214, %p14;
	selp.b64 	%rd276, %rd293, %rd110, %p14;
$L__BB12_128:
	add.s64 	%rd277, %rd110, 256;
	setp.lt.f32 	%p15, %f214, %f215;
	@%p15 bra 	$L__BB12_130;
	setp.lt.f32 	%p16, %f215, %f214;
	setp.lt.s64 	%p17, %rd276, %rd277;
	or.pred  	%p18, %p16, %p17;
	selp.f32 	%f215, %f214, %f215, %p18;
	selp.b64 	%rd277, %rd276, %rd277, %p18;
$L__BB12_130:
	setp.lt.f32 	%p19, %f215, %f216;
	@%p19 bra 	$L__BB12_132;
	setp.lt.f32 	%p20, %f216, %f215;
	setp.lt.s64 	%p21, %rd277, %rd278;
	or.pred  	%p22, %p20, %p21;
	selp.f32 	%f216, %f215, %f216, %p22;
	selp.b64 	%rd278, %rd277, %rd278, %p22;
$L__BB12_132:
	setp.lt.f32 	%p23, %f216, %f217;
	@%p23 bra 	$L__BB12_134;
	setp.lt.f32 	%p24, %f217, %f216;
	setp.lt.s64 	%p25, %rd278, %rd279;
	or.pred  	%p26, %p24, %p25;
	selp.f32 	%f217, %f216, %f217, %p26;
	selp.b64 	%rd279, %rd278, %rd279, %p26;
$L__BB12_134:
	add.s64 	%rd210, %rd204, %rd192;
	add.s64 	%rd293, %rd210, 1024;
	setp.lt.f32 	%p27, %f217, %f228;
	@%p27 bra 	$L__BB12_136;
	setp.lt.f32 	%p28, %f228, %f217;
	setp.lt.s64 	%p29, %rd279, %rd293;
	or.pred  	%p30, %p28, %p29;
	selp.f32 	%f228, %f217, %f228, %p30;
	selp.b64 	%rd293, %rd279, %rd293, %p30;
$L__BB12_136:
	add.s64 	%rd282, %rd274, 1280;
	add.s64 	%rd211, %rd274, 2560;
	setp.le.s64 	%p31, %rd211, %rd194;
	mov.u64 	%rd274, %rd282;
	mov.f32 	%f213, %f228;
	@%p31 bra 	$L__BB12_126;
$L__BB12_137:
	setp.le.s64 	%p32, %rd194, %rd282;
	@%p32 bra 	$L__BB12_160;
	cvt.u32.u64 	%r35, %rd282;
	cvt.u32.u64 	%r36, %rd194;
	sub.s32 	%r19, %r36, %r35;
	setp.ge.s32 	%p33, %r18, %r19;
	@%p33 bra 	$L__BB12_160;
	cvta.to.global.u64 	%rd128, %rd191;
	not.b32 	%r38, %r18;
	add.s32 	%r39, %r38, %r36;
	sub.s32 	%r20, %r39, %r35;
	and.b32  	%r41, %r20, 768;
	setp.eq.s32 	%p34, %r41, 768;
	mov.u32 	%r389, %r18;
	@%p34 bra 	$L__BB12_145;
	add.s64 	%rd213, %rd282, %rd101;
	add.s64 	%rd284, %rd213, %rd192;
	shl.b64 	%rd214, %rd213, 2;
	add.s64 	%rd283, %rd128, %rd214;
	shr.u32 	%r42, %r20, 8;
	add.s32 	%r43, %r42, 1;
	and.b32  	%r44, %r43, 3;
	neg.s32 	%r387, %r44;
	mov.u32 	%r389, %r18;
$L__BB12_141:
	.pragma "nounroll";
	mov.u64 	%rd133, %rd293;
	mov.f32 	%f114, %f228;
	ld.global.f32 	%f115, [%rd283];
	setp.lt.f32 	%p35, %f114, %f115;
	mov.f32 	%f228, %f115;
	mov.u64 	%rd293, %rd284;
	@%p35 bra 	$L__BB12_144;
	setp.lt.f32 	%p36, %f115, %f114;
	mov.f32 	%f228, %f114;
	mov.u64 	%rd293, %rd133;
	@%p36 bra 	$L__BB12_144;
	setp.lt.s64 	%p37, %rd133, %rd284;
	selp.f32 	%f228, %f114, %f115, %p37;
	min.s64 	%rd293, %rd133, %rd284;
$L__BB12_144:
	add.s32 	%r389, %r389, 256;
	add.s64 	%rd284, %rd284, 256;
	add.s64 	%rd283, %rd283, 1024;
	add.s32 	%r387, %r387, 1;
	setp.ne.s32 	%p38, %r387, 0;
	@%p38 bra 	$L__BB12_141;
$L__BB12_145:
	setp.lt.u32 	%p39, %r20, 768;
	@%p39 bra 	$L__BB12_160;
	add.s32 	%r390, %r389, 512;
$L__BB12_147:
	mov.u32 	%r28, %r390;
	add.s32 	%r45, %r28, -512;
	cvt.u64.u32 	%rd215, %r45;
	add.s64 	%rd216, %rd282, %rd215;
	shl.b64 	%rd217, %rd216, 2;
	add.s64 	%rd141, %rd128, %rd217;
	add.s64 	%rd142, %rd216, %rd192;
	ld.global.f32 	%f121, [%rd141];
	setp.lt.f32 	%p40, %f228, %f121;
	mov.f32 	%f225, %f121;
	mov.u64 	%rd290, %rd142;
	@%p40 bra 	$L__BB12_150;
	setp.lt.f32 	%p41, %f121, %f228;
	mov.f32 	%f225, %f228;
	mov.u64 	%rd290, %rd293;
	@%p41 bra 	$L__BB12_150;
	setp.lt.s64 	%p42, %rd293, %rd142;
	selp.f32 	%f225, %f228, %f121, %p42;
	min.s64 	%rd290, %rd293, %rd142;
$L__BB12_150:
	add.s32 	%r46, %r28, -256;
	cvt.u64.u32 	%rd218, %r46;
	add.s64 	%rd219, %rd282, %rd218;
	add.s64 	%rd145, %rd219, %rd192;
	ld.global.f32 	%f124, [%rd141+1024];
	setp.lt.f32 	%p43, %f225, %f124;
	mov.f32 	%f226, %f124;
	mov.u64 	%rd291, %rd145;
	@%p43 bra 	$L__BB12_153;
	setp.lt.f32 	%p44, %f124, %f225;
	mov.f32 	%f226, %f225;
	mov.u64 	%rd291, %rd290;
	@%p44 bra 	$L__BB12_153;
	setp.lt.s64 	%p45, %rd290, %rd145;
	selp.f32 	%f226, %f225, %f124, %p45;
	min.s64 	%rd291, %rd290, %rd145;
$L__BB12_153:
	cvt.u64.u32 	%rd220, %r28;
	add.s64 	%rd221, %rd282, %rd220;
	add.s64 	%rd148, %rd221, %rd192;
	ld.global.f32 	%f127, [%rd141+2048];
	setp.lt.f32 	%p46, %f226, %f127;
	mov.f32 	%f227, %f127;
	mov.u64 	%rd292, %rd148;
	@%p46 bra 	$L__BB12_156;
	setp.lt.f32 	%p47, %f127, %f226;
	mov.f32 	%f227, %f226;
	mov.u64 	%rd292, %rd291;
	@%p47 bra 	$L__BB12_156;
	setp.lt.s64 	%p48, %rd291, %rd148;
	selp.f32 	%f227, %f226, %f127, %p48;
	min.s64 	%rd292, %rd291, %rd148;
$L__BB12_156:
	add.s32 	%r47, %r28, 256;
	cvt.u64.u32 	%rd222, %r47;
	add.s64 	%rd223, %rd282, %rd222;
	add.s64 	%rd151, %rd223, %rd192;
	ld.global.f32 	%f130, [%rd141+3072];
	setp.lt.f32 	%p49, %f227, %f130;
	mov.f32 	%f228, %f130;
	mov.u64 	%rd293, %rd151;
	@%p49 bra 	$L__BB12_159;
	setp.lt.f32 	%p50, %f130, %f227;
	mov.f32 	%f228, %f227;
	mov.u64 	%rd293, %rd292;
	@%p50 bra 	$L__BB12_159;
	setp.lt.s64 	%p51, %rd292, %rd151;
	selp.f32 	%f228, %f227, %f130, %p51;
	min.s64 	%rd293, %rd292, %rd151;
$L__BB12_159:
	add.s32 	%r390, %r28, 1024;
	add.s32 	%r48, %r28, 512;
	setp.lt.s32 	%p52, %r48, %r19;
	@%p52 bra 	$L__BB12_147;
$L__BB12_160:
	// begin inline asm
	mov.u32 %r49, %laneid;
	// end inline asm
	mov.b32 	%r51, %f228;
	mov.b32 	%r67, 1;
	mov.b32 	%r68, 31;
	mov.b32 	%r69, -1;
	// begin inline asm
	shfl.sync.down.b32 %r50, %r51, %r67, %r68, %r69;
	// end inline asm
	mov.b32 	%f134, %r50;
	// begin inline asm
	shfl.sync.down.b32 %r55, %r56, %r67, %r68, %r69;
	// end inline asm
	mov.b64 	{%r61, %r66}, %rd293;
	// begin inline asm
	shfl.sync.down.b32 %r60, %r61, %r67, %r68, %r69;
	// end inline asm
	// begin inline asm
	shfl.sync.down.b32 %r65, %r66, %r67, %r68, %r69;
	// end inline asm
	mov.b64 	%rd155, {%r60, %r65};
	setp.gt.s32 	%p53, %r49, 30;
	mov.f32 	%f230, %f228;
	mov.u64 	%rd295, %rd293;
	@%p53 bra 	$L__BB12_164;
	setp.lt.f32 	%p54, %f228, %f134;
	mov.f32 	%f230, %f134;
	mov.u64 	%rd295, %rd155;
	@%p54 bra 	$L__BB12_164;
	setp.gt.f32 	%p55, %f228, %f134;
	mov.f32 	%f230, %f228;
	mov.u64 	%rd295, %rd293;
	@%p55 bra 	$L__BB12_164;
	setp.lt.s64 	%p56, %rd293, %rd155;
	selp.f32 	%f230, %f228, %f134, %p56;
	min.s64 	%rd295, %rd293, %rd155;
$L__BB12_164:
	mov.b32 	%r71, %f230;
	mov.b32 	%r87, 2;
	mov.b32 	%r88, 31;
	mov.b32 	%r89, -1;
	// begin inline asm
	shfl.sync.down.b32 %r70, %r71, %r87, %r88, %r89;
	// end inline asm
	mov.b32 	%f137, %r70;
	// begin inline asm
	shfl.sync.down.b32 %r75, %r76, %r87, %r88, %r89;
	// end inline asm
	mov.b64 	{%r81, %r86}, %rd295;
	// begin inline asm
	shfl.sync.down.b32 %r80, %r81, %r87, %r88, %r89;
	// end inline asm
	// begin inline asm
	shfl.sync.down.b32 %r85, %r86, %r87, %r88, %r89;
	// end inline asm
	mov.b64 	%rd158, {%r80, %r85};
	setp.gt.s32 	%p57, %r49, 29;
	mov.f32 	%f231, %f230;
	mov.u64 	%rd296, %rd295;
	@%p57 bra 	$L__BB12_168;
	setp.lt.f32 	%p58, %f230, %f137;
	mov.f32 	%f231, %f137;
	mov.u64 	%rd296, %rd158;
	@%p58 bra 	$L__BB12_168;
	setp.gt.f32 	%p59, %f230, %f137;
	mov.f32 	%f231, %f230;
	mov.u64 	%rd296, %rd295;
	@%p59 bra 	$L__BB12_168;
	setp.lt.s64 	%p60, %rd295, %rd158;
	selp.f32 	%f231, %f230, %f137, %p60;
	min.s64 	%rd296, %rd295, %rd158;
$L__BB12_168:
	mov.b32 	%r91, %f231;
	mov.b32 	%r107, 4;
	mov.b32 	%r108, 31;
	mov.b32 	%r109, -1;
	// begin inline asm
	shfl.sync.down.b32 %r90, %r91, %r107, %r108, %r109;
	// end inline asm
	mov.b32 	%f140, %r90;
	// begin inline asm
	shfl.sync.down.b32 %r95, %r96, %r107, %r108, %r109;
	// end inline asm
	mov.b64 	{%r101, %r106}, %rd296;
	// begin inline asm
	shfl.sync.down.b32 %r100, %r101, %r107, %r108, %r109;
	// end inline asm
	// begin inline asm
	shfl.sync.down.b32 %r105, %r106, %r107, %r108, %r109;
	// end inline asm
	mov.b64 	%rd161, {%r100, %r105};
	setp.gt.s32 	%p61, %r49, 27;
	mov.f32 	%f232, %f231;
	mov.u64 	%rd297, %rd296;
	@%p61 bra 	$L__BB12_172;
	setp.lt.f32 	%p62, %f231, %f140;
	mov.f32 	%f232, %f140;
	mov.u64 	%rd297, %rd161;
	@%p62 bra 	$L__BB12_172;
	setp.gt.f32 	%p63, %f231, %f140;
	mov.f32 	%f232, %f231;
	mov.u64 	%rd297, %rd296;
	@%p63 bra 	$L__BB12_172;
	setp.lt.s64 	%p64, %rd296, %rd161;
	selp.f32 	%f232, %f231, %f140, %p64;
	min.s64 	%rd297, %rd296, %rd161;
$L__BB12_172:
	mov.b32 	%r111, %f232;
	mov.b32 	%r127, 8;
	mov.b32 	%r128, 31;
	mov.b32 	%r129, -1;
	// begin inline asm
	shfl.sync.down.b32 %r110, %r111, %r127, %r128, %r129;
	// end inline asm
	mov.b32 	%f143, %r110;
	// begin inline asm
	shfl.sync.down.b32 %r115, %r116, %r127, %r128, %r129;
	// end inline asm
	mov.b64 	{%r121, %r126}, %rd297;
	// begin inline asm
	shfl.sync.down.b32 %r120, %r121, %r127, %r128, %r129;
	// end inline asm
	// begin inline asm
	shfl.sync.down.b32 %r125, %r126, %r127, %r128, %r129;
	// end inline asm
	mov.b64 	%rd164, {%r120, %r125};
	setp.gt.s32 	%p65, %r49, 23;
	mov.f32 	%f233, %f232;
	mov.u64 	%rd298, %rd297;
	@%p65 bra 	$L__BB12_176;
	setp.lt.f32 	%p66, %f232, %f143;
	mov.f32 	%f233, %f143;
	mov.u64 	%rd298, %rd164;
	@%p66 bra 	$L__BB12_176;
	setp.gt.f32 	%p67, %f232, %f143;
	mov.f32 	%f233, %f232;
	mov.u64 	%rd298, %rd297;
	@%p67 bra 	$L__BB12_176;
	setp.lt.s64 	%p68, %rd297, %rd164;
	selp.f32 	%f233, %f232, %f143, %p68;
	min.s64 	%rd298, %rd297, %rd164;
$L__BB12_176:
	mov.b32 	%r131, %f233;
	mov.b32 	%r147, 16;
	mov.b32 	%r148, 31;
	mov.b32 	%r149, -1;
	// begin inline asm
	shfl.sync.down.b32 %r130, %r131, %r147, %r148, %r149;
	// end inline asm
	mov.b32 	%f146, %r130;
	// begin inline asm
	shfl.sync.down.b32 %r135, %r136, %r147, %r148, %r149;
	// end inline asm
	mov.b64 	{%r141, %r146}, %rd298;
	// begin inline asm
	shfl.sync.down.b32 %r140, %r141, %r147, %r148, %r149;
	// end inline asm
	// begin inline asm
	shfl.sync.down.b32 %r145, %r146, %r147, %r148, %r149;
	// end inline asm
	mov.b64 	%rd167, {%r140, %r145};
	setp.gt.s32 	%p69, %r49, 15;
	mov.f32 	%f241, %f233;
	mov.u64 	%rd306, %rd298;
	@%p69 bra 	$L__BB12_180;
	setp.lt.f32 	%p70, %f233, %f146;
	mov.f32 	%f241, %f146;
	mov.u64 	%rd306, %rd167;
	@%p70 bra 	$L__BB12_180;
	setp.gt.f32 	%p71, %f233, %f146;
	mov.f32 	%f241, %f233;
	mov.u64 	%rd306, %rd298;
	@%p71 bra 	$L__BB12_180;
	setp.lt.s64 	%p72, %rd298, %rd167;
	selp.f32 	%f241, %f233, %f146, %p72;
	min.s64 	%rd306, %rd298, %rd167;
$L__BB12_180:
	setp.ne.s32 	%p73, %r49, 0;
	@%p73 bra 	$L__BB12_182;
	shr.u32 	%r150, %r18, 1;
	and.b32  	%r151, %r150, 496;
	mov.u32 	%r152, _ZN6thrust24THRUST_300001_SM_1000_NS8cuda_cub4core6detail5shmemE;
	add.s32 	%r153, %r152, %r151;
	st.shared.f32 	[%r153+8], %f241;
	st.shared.u64 	[%r153+16], %rd306;
$L__BB12_182:
	bar.sync 	0;
	setp.ne.s32 	%p74, %r18, 0;
	@%p74 bra 	$L__BB12_204;
	ld.shared.f32 	%f149, [_ZN6thrust24THRUST_300001_SM_1000_NS8cuda_cub4core6detail5shmemE+24];
	ld.shared.u64 	%rd170, [_ZN6thrust24THRUST_300001_SM_1000_NS8cuda_cub4core6detail5shmemE+32];
	setp.lt.f32 	%p75, %f241, %f149;
	mov.f32 	%f235, %f149;
	mov.u64 	%rd300, %rd170;
	@%p75 bra 	$L__BB12_186;
	setp.lt.f32 	%p76, %f149, %f241;
	mov.f32 	%f235, %f241;
	mov.u64 	%rd300, %rd306;
	@%p76 bra 	$L__BB12_186;
	setp.lt.s64 	%p77, %rd306, %rd170;
	selp.f32 	%f235, %f241, %f149, %p77;
	min.s64 	%rd300, %rd306, %rd170;
$L__BB12_186:
	ld.shared.f32 	%f152, [_ZN6thrust24THRUST_300001_SM_1000_NS8cuda_cub4core6detail5shmemE+40];
	ld.shared.u64 	%rd173, [_ZN6thrust24THRUST_300001_SM_1000_NS8cuda_cub4core6detail5shmemE+48];
	setp.lt.f32 	%p78, %f235, %f152;
	mov.f32 	%f236, %f152;
	mov.u64 	%rd301, %rd173;
	@%p78 bra 	$L__BB12_189;
	setp.lt.f32 	%p79, %f152, %f235;
	mov.f32 	%f236, %f235;
	mov.u64 	%rd301, %rd300;
	@%p79 bra 	$L__BB12_189;
	setp.lt.s64 	%p80, %rd300, %rd173;
	selp.f32 	%f236, %f235, %f152, %p80;
	min.s64 	%rd301, %rd300, %rd173;
$L__BB12_189:
	ld.shared.f32 	%f155, [_ZN6thrust24THRUST_300001_SM_1000_NS8cuda_cub4core6detail5shmemE+56];
	ld.shared.u64 	%rd176, [_ZN6thrust24THRUST_300001_SM_1000_NS8cuda_cub4core6detail5shmemE+64];
	setp.lt.f32 	%p81, %f236, %f155;
	mov.f32 	%f237, %f155;
	mov.u64 	%rd302, %rd176;
	@%p81 bra 	$L__BB12_192;
	setp.lt.f32 	%p82, %f155, %f236;
	mov.f32 	%f237, %f236;
	mov.u64 	%rd302, %rd301;
	@%p82 bra 	$L__BB12_192;
	setp.lt.s64 	%p83, %rd301, %rd176;
	selp.f32 	%f237, %f236, %f155, %p83;
	min.s64 	%rd302, %rd301, %rd176;
$L__BB12_192:
	ld.shared.f32 	%f158, [_ZN6thrust24THRUST_300001_SM_1000_NS8cuda_cub4core6detail5shmemE+72];
	ld.shared.u64 	%rd179, [_ZN6thrust24THRUST_300001_SM_1000_NS8cuda_cub4core6detail5shmemE+80];
	setp.lt.f32 	%p84, %f237, %f158;
	mov.f32 	%f238, %f158;
	mov.u64 	%rd303, %rd179;
	@%p84 bra 	$L__BB12_195;
	setp.lt.f32 	%p85, %f158, %f237;
	mov.f32 	%f238, %f237;
	mov.u64 	%rd303, %rd302;
	@%p85 bra 	$L__BB12_195;
	setp.lt.s64 	%p86, %rd302, %rd179;
	selp.f32 	%f238, %f237, %f158, %p86;
	min.s64 	%rd303, %rd302, %rd179;
$L__BB12_195:
	ld.shared.f32 	%f161, [_ZN6thrust24THRUST_300001_SM_1000_NS8cuda_cub4core6detail5shmemE+88];
	ld.shared.u64 	%rd182, [_ZN6thrust24THRUST_300001_SM_1000_NS8cuda_cub4core6detail5shmemE+96];
	setp.lt.f32 	%p87, %f238, %f161;
	mov.f32 	%f239, %f161;
	mov.u64 	%rd304, %rd182;
	@%p87 bra 	$L__BB12_198;
	setp.lt.f32 	%p88, %f161, %f238;
	mov.f32 	%f239, %f238;
	mov.u64 	%rd304, %rd303;
	@%p88 bra 	$L__BB12_198;
	setp.lt.s64 	%p89, %rd303, %rd182;
	selp.f32 	%f239, %f238, %f161, %p89;
	min.s64 	%rd304, %rd303, %rd182;
$L__BB12_198:
	ld.shared.f32 	%f164, [_ZN6thrust24THRUST_300001_SM_1000_NS8cuda_cub4core6detail5shmemE+104];
	ld.shared.u64 	%rd185, [_ZN6thrust24THRUST_300001_SM_1000_NS8cuda_cub4core6detail5shmemE+112];
	setp.lt.f32 	%p90, %f239, %f164;
	mov.f32 	%f240, %f164;
	mov.u64 	%rd305, %rd185;
	@%p90 bra 	$L__BB12_201;
	setp.lt.f32 	%p91, %f164, %f239;
	mov.f32 	%f240, %f239;
	mov.u64 	%rd305, %rd304;
	@%p91 bra 	$L__BB12_201;
	setp.lt.s64 	%p92, %rd304, %rd185;
	selp.f32 	%f240, %f239, %f164, %p92;
	min.s64 	%rd305, %rd304, %rd185;
$L__BB12_201:
	ld.shared.f32 	%f167, [_ZN6thrust24THRUST_300001_SM_1000_NS8cuda_cub4core6detail5shmemE+120];
	ld.shared.u64 	%rd188, [_ZN6thrust24THRUST_300001_SM_1000_NS8cuda_cub4core6detail5shmemE+128];
	setp.lt.f32 	%p93, %f240, %f167;
	mov.f32 	%f241, %f167;
	mov.u64 	%rd306, %rd188;
	@%p93 bra 	$L__BB12_204;
	setp.lt.f32 	%p94, %f167, %f240;
	mov.f32 	%f241, %f240;
	mov.u64 	%rd306, %rd305;
	@%p94 bra 	$L__BB12_204;
	setp.lt.s64 	%p95, %rd305, %rd188;
	selp.f32 	%f241, %f240, %f167, %p95;
	min.s64 	%rd306, %rd305, %rd188;
$L__BB12_204:
	mov.u32 	%r381, %tid.x;
	setp.ne.s32 	%p212, %r381, 0;
	@%p212 bra 	$L__BB12_206;
	ld.param.u64 	%rd237, [_ZN6thrust24THRUST_300001_SM_1000_NS8cuda_cub4core6detail13_kernel_agentINS1_8__reduce11ReduceAgentINS0_12zip_iteratorIN4cuda3std3__45tupleIJNS0_10device_ptrIfEENS0_17counting_iteratorIlNS0_11use_defaultESF_SF_EEEEEEEPNSB_IJflEEESJ_lNS1_9__extrema9arg_max_fIflNSA_4lessIfEEEEEEJSI_SK_lSP_EEEvDpT0__param_1];
	cvta.to.global.u64 	%rd236, %rd237;
	st.global.f32 	[%rd236], %f241;
	st.global.u64 	[%rd236+8], %rd306;
$L__BB12_206:
	ret;

}
	// .globl	_ZN6thrust24THRUST_300001_SM_1000_NS8cuda_cub4core6detail13_kernel_agentINS1_8__reduce11ReduceAgentINS0_12zip_iteratorIN4cuda3std3__45tupleIJNS0_10device_ptrIfEENS0_17counting_iteratorIlNS0_11use_defaultESF_SF_EEEEEEEPNSB_IJflEEESJ_lNS1_9__extrema9arg_max_fIflNSA_4lessIfEEEEEEJSI_SK_lN3cub18CUB_300001_SM_100013GridEvenShareIlEENSS_9GridQueueIyEESP_EEEvDpT0_
.visible .entry _ZN6thrust24THRUST_300001_SM_1000_NS8cuda_cub4core6detail13_kernel_agentINS1_8__reduce11ReduceAgentINS0_12zip_iteratorIN4cuda3std3__45tupleIJNS0_10device_ptrIfEENS0_17counting_iteratorIlNS0_11use_defaultESF_SF_EEEEEEEPNSB_IJflEEESJ_lNS1_9__extrema9arg_max_fIflNSA_4lessIfEEEEEEJSI_SK_lN3cub18CUB_300001_SM_100013GridEvenShareIlEENSS_9GridQueueIyEESP_EEEvDpT0_(
	.param .align 8 .b8 _ZN6thrust24THRUST_300001_SM_1000_NS8cuda_cub4core6detail13_kernel_agentINS1_8__reduce11ReduceAgentINS0_12zip_iteratorIN4cuda3std3__45tupleIJNS0_10device_ptrIfEENS0_17counting_iteratorIlNS0_11use_defaultESF_SF_EEEEEEEPNSB_IJflEEESJ_lNS1_9__extrema9arg_max_fIflNSA_4lessIfEEEEEEJSI_SK_lN3cub18CUB_300001_SM_100013GridEvenShareIlEENSS_9GridQueueIyEESP_EEEvDpT0__param_0[16],
	.param .u64 .ptr .align 1 _ZN6thrust24THRUST_300001_SM_1000_NS8cuda_cub4core6detail13_kernel_agentINS1_8__reduce11ReduceAgentINS0_12zip_iteratorIN4cuda3std3__45tupleIJNS0_10device_ptrIfEENS0_17counting_iteratorIlNS0_11use_defaultESF_SF_EEEEEEEPNSB_IJflEEESJ_lNS1_9__extrema9arg_max_fIflNSA_4lessIfEEEEEEJSI_SK_lN3cub18CUB_300001_SM_100013GridEvenShareIlEENSS_9GridQueueIyEESP_EEEvDpT0__param_1,
	.param .u64 _ZN6thrust24THRUST_300001_SM_1000_NS8cuda_cub4core6detail13_kernel_agentINS1_8__reduce11ReduceAgentINS0_12zip_iteratorIN4cuda3std3__45tupleIJNS0_10device_ptrIfEENS0_17counting_iteratorIlNS0_11use_defaultESF_SF_EEEEEEEPNSB_IJflEEESJ_lNS1_9__extrema9arg_max_fIflNSA_4lessIfEEEEEEJSI_SK_lN3cub18CUB_300001_SM_100013GridEvenShareIlEENSS_9GridQueueIyEESP_EEEvDpT0__param_2,
	.param .align 8 .b8 _ZN6thrust24THRUST_300001_SM_1000_NS8cuda_cub4core6detail13_kernel_agentINS1_8__reduce11ReduceAgentINS0_12zip_iteratorIN4cuda3std3__45tupleIJNS0_10device_ptrIfEENS0_17counting_iteratorIlNS0_11use_defaultESF_SF_EEEEEEEPNSB_IJflEEESJ_lNS1_9__extrema9arg_max_fIflNSA_4lessIfEEEEEEJSI_SK_lN3cub18CUB_300001_SM_100013GridEvenShareIlEENSS_9GridQueueIyEESP_EEEvDpT0__param_3[72],
	.param .align 8 .b8 _ZN6thrust24THRUST_300001_SM_1000_NS8cuda_cub4core6detail13_kernel_agentINS1_8__reduce11ReduceAgentINS0_12zip_iteratorIN4cuda3std3__45tupleIJNS0_10device_ptrIfEENS0_17counting_iteratorIlNS0_11use_defaultESF_SF_EEEEEEEPNSB_IJflEEESJ_lNS1_9__extrema9arg_max_fIflNSA_4lessIfEEEEEEJSI_SK_lN3cub18CUB_300001_SM_100013GridEvenShareIlEENSS_9GridQueueIyEESP_EEEvDpT0__param_4[8],
	.param .align 1 .b8 _ZN6thrust24THRUST_300001_SM_1000_NS8cuda_cub4core6detail13_kernel_agentINS1_8__reduce11ReduceAgentINS0_12zip_iteratorIN4cuda3std3__45tupleIJNS0_10device_ptrIfEENS0_17counting_iteratorIlNS0_11use_defaultESF_SF_EEEEEEEPNSB_IJflEEESJ_lNS1_9__extrema9arg_max_fIflNSA_4lessIfEEEEEEJSI_SK_lN3cub18CUB_300001_SM_100013GridEvenShareIlEENSS_9GridQueueIyEESP_EEEvDpT0__param_5[1]
)
.maxntid 256
{
	.reg .pred 	%p<215>;
	.reg .b32 	%r<399>;
	.reg .b32 	%f<242>;
	.reg .b64 	%rd<324>;

	ld.param.u64 	%rd196, [_ZN6thrust24THRUST_300001_SM_1000_NS8cuda_cub4core6detail13_kernel_agentINS1_8__reduce11ReduceAgentINS0_12zip_iteratorIN4cuda3std3__45tupleIJNS0_10device_ptrIfEENS0_17counting_iteratorIlNS0_11use_defaultESF_SF_EEEEEEEPNSB_IJflEEESJ_lNS1_9__extrema9arg_max_fIflNSA_4lessIfEEEEEEJSI_SK_lN3cub18CUB_300001_SM_100013GridEvenShareIlEENSS_9GridQueueIyEESP_EEEvDpT0__param_0+8];
	ld.param.u64 	%rd195, [_ZN6thrust24THRUST_300001_SM_1000_NS8cuda_cub4core6detail13_kernel_agentINS1_8__reduce11ReduceAgentINS0_12zip_iteratorIN4cuda3std3__45tupleIJNS0_10device_ptrIfEENS0_17counting_iteratorIlNS0_11use_defaultESF_SF_EEEEEEEPNSB_IJflEEESJ_lNS1_9__extrema9arg_max_fIflNSA_4lessIfEEEEEEJSI_SK_lN3cub18CUB_300001_SM_100013GridEvenShareIlEENSS_9GridQueueIyEESP_EEEvDpT0__param_0];
	ld.param.u64 	%rd199, [_ZN6thrust24THRUST_300001_SM_1000_NS8cuda_cub4core6detail13_kernel_agentINS1_8__reduce11ReduceAgentINS0_12zip_iteratorIN4cuda3std3__45tupleIJNS0_10device_ptrIfEENS0_17counting_iteratorIlNS0_11use_defaultESF_SF_EEEEEEEPNSB_IJflEEESJ_lNS1_9__extrema9arg_max_fIflNSA_4lessIfEEEEEEJSI_SK_lN3cub18CUB_300001_SM_100013GridEvenShareIlEENSS_9GridQueueIyEESP_EEEvDpT0__param_4];
	ld.param.u64 	%rd198, [_ZN6thrust24THRUST_300001_SM_1000_NS8cuda_cub4core6detail13_kernel_agentINS1_8__reduce11ReduceAgentINS0_12zip_iteratorIN4cuda3std3__45tupleIJNS0_10device_ptrIfEENS0_17counting_iteratorIlNS0_11use_defaultESF_SF_EEEEEEEPNSB_IJflEEESJ_lNS1_9__extrema9arg_max_fIflNSA_4lessIfEEEEEEJSI_SK_lN3cub18CUB_300001_SM_100013GridEvenShareIlEENSS_9GridQueueIyEESP_EEEvDpT0__param_2];
	cvta.to.global.u64 	%rd1, %rd199;
	cvta.to.global.u64 	%rd2, %rd195;
	mov.u32 	%r1, %ctaid.x;
	mul.lo.s32 	%r33, %r1, 1280;
	cvt.u64.u32 	%rd4, %r33;
	mov.u32 	%r34, %nctaid.x;
	mul.lo.s32 	%r35, %r34, 1280;
	cvt.u64.u32 	%rd5, %r35;
	add.s64 	%rd200, %rd4, 1280;
	setp.le.s64 	%p1, %rd200, %rd198;
	@%p1 bra 	$L__BB13_121;
	cvt.u32.u64 	%r159, %rd4;
	cvt.u32.u64 	%r2, %rd198;
	sub.s32 	%r3, %r2, %r159;
	mov.u32 	%r4, %tid.x;
	setp.ge.s32 	%p98, %r4, %r3;
	mov.f32 	%f188, 0f00000000;
	mov.b64 	%rd266, 0;
	mov.u32 	%r393, %r4;
	@%p98 bra 	$L__BB13_3;
	cvt.u64.u32 	%rd234, %r4;
	add.s64 	%rd235, %rd4, %rd234;
	shl.b64 	%rd236, %rd235, 2;
	add.s64 	%rd237, %rd2, %rd236;
	add.s64 	%rd266, %rd196, %rd235;
	ld.global.f32 	%f188, [%rd237];
	add.s32 	%r393, %r4, 256;
$L__BB13_3:
	setp.ge.s32 	%p99, %r393, %r3;
	@%p99 bra 	$L__BB13_25;
	not.b32 	%r161, %r393;
	add.s32 	%r162, %r161, %r2;
	sub.s32 	%r7, %r162, %r159;
	and.b32  	%r163, %r7, 768;
	setp.eq.s32 	%p100, %r163, 768;
	@%p100 bra 	$L__BB13_10;
	cvt.u64.u32 	%rd239, %r393;
	add.s64 	%rd240, %rd239, %rd4;
	add.s64 	%rd257, %rd240, %rd196;
	shl.b64 	%rd241, %rd240, 2;
	add.s64 	%rd256, %rd2, %rd241;
	shr.u32 	%r164, %r7, 8;
	add.s32 	%r165, %r164, 1;
	and.b32  	%r166, %r165, 3;
	neg.s32 	%r391, %r166;
$L__BB13_6:
	.pragma "nounroll";
	mov.u64 	%rd12, %rd266;
	mov.f32 	%f3, %f188;
	ld.global.f32 	%f4, [%rd256];
	setp.lt.f32 	%p101, %f3, %f4;
	mov.u64 	%rd266, %rd257;
	mov.f32 	%f188, %f4;
	@%p101 bra 	$L__BB13_9;
	setp.lt.f32 	%p102, %f4, %f3;
	mov.u64 	%rd266, %rd12;
	mov.f32 	%f188, %f3;
	@%p102 bra 	$L__BB13_9;
	setp.lt.s64 	%p103, %rd12, %rd257;
	min.s64 	%rd266, %rd12, %rd257;
	selp.f32 	%f188, %f3, %f4, %p103;
$L__BB13_9:
	add.s32 	%r393, %r393, 256;
	add.s64 	%rd257, %rd257, 256;
	add.s64 	%rd256, %rd256, 1024;
	add.s32 	%r391, %r391, 1;
	setp.ne.s32 	%p104, %r391, 0;
	@%p104 bra 	$L__BB13_6;
$L__BB13_10:
	setp.lt.u32 	%p105, %r7, 768;
	@%p105 bra 	$L__BB13_25;
	add.s32 	%r394, %r393, 512;
$L__BB13_12:
	mov.u32 	%r15, %r394;
	add.s32 	%r167, %r15, -512;
	cvt.s64.s32 	%rd242, %r167;
	add.s64 	%rd243, %rd242, %rd4;
	shl.b64 	%rd244, %rd243, 2;
	add.s64 	%rd20, %rd2, %rd244;
	add.s64 	%rd21, %rd243, %rd196;
	ld.global.f32 	%f10, [%rd20];
	setp.lt.f32 	%p106, %f188, %f10;
	mov.u64 	%rd263, %rd21;
	mov.f32 	%f185, %f10;
	@%p106 bra 	$L__BB13_15;
	setp.lt.f32 	%p107, %f10, %f188;
	mov.u64 	%rd263, %rd266;
	mov.f32 	%f185, %f188;
	@%p107 bra 	$L__BB13_15;
	setp.lt.s64 	%p108, %rd266, %rd21;
	min.s64 	%rd263, %rd266, %rd21;
	selp.f32 	%f185, %f188, %f10, %p108;
$L__BB13_15:
	add.s32 	%r168, %r15, -256;
	cvt.s64.s32 	%rd245, %r168;
	add.s64 	%rd246, %rd245, %rd4;
	add.s64 	%rd24, %rd246, %rd196;
	ld.global.f32 	%f13, [%rd20+1024];
	setp.lt.f32 	%p109, %f185, %f13;
	mov.u64 	%rd264, %rd24;
	mov.f32 	%f186, %f13;
	@%p109 bra 	$L__BB13_18;
	setp.lt.f32 	%p110, %f13, %f185;
	mov.u64 	%rd264, %rd263;
	mov.f32 	%f186, %f185;
	@%p110 bra 	$L__BB13_18;
	setp.lt.s64 	%p111, %rd263, %rd24;
	min.s64 	%rd264, %rd263, %rd24;
	selp.f32 	%f186, %f185, %f13, %p111;
$L__BB13_18:
	cvt.s64.s32 	%rd247, %r15;
	add.s64 	%rd248, %rd247, %rd4;
	add.s64 	%rd27, %rd248, %rd196;
	ld.global.f32 	%f16, [%rd20+2048];
	setp.lt.f32 	%p112, %f186, %f16;
	mov.u64 	%rd265, %rd27;
	mov.f32 	%f187, %f16;
	@%p112 bra 	$L__BB13_21;
	setp.lt.f32 	%p113, %f16, %f186;
	mov.u64 	%rd265, %rd264;
	mov.f32 	%f187, %f186;
	@%p113 bra 	$L__BB13_21;
	setp.lt.s64 	%p114, %rd264, %rd27;
	min.s64 	%rd265, %rd264, %rd27;
	selp.f32 	%f187, %f186, %f16, %p114;
$L__BB13_21:
	add.s32 	%r169, %r15, 256;
	cvt.s64.s32 	%rd249, %r169;
	add.s64 	%rd250, %rd249, %rd4;
	add.s64 	%rd30, %rd250, %rd196;
	ld.global.f32 	%f19, [%rd20+3072];
	setp.lt.f32 	%p115, %f187, %f19;
	mov.u64 	%rd266, %rd30;
	mov.f32 	%f188, %f19;
	@%p115 bra 	$L__BB13_24;
	setp.lt.f32 	%p116, %f19, %f187;
	mov.u64 	%rd266, %rd265;
	mov.f32 	%f188, %f187;
	@%p116 bra 	$L__BB13_24;
	setp.lt.s64 	%p117, %rd265, %rd30;
	min.s64 	%rd266, %rd265, %rd30;
	selp.f32 	%f188, %f187, %f19, %p117;
$L__BB13_24:
	add.s32 	%r394, %r15, 1024;
	add.s32 	%r170, %r15, 512;
	setp.lt.s32 	%p118, %r170, %r3;
	@%p118 bra 	$L__BB13_12;
$L__BB13_25:
	setp.lt.s32 	%p119, %r3, 256;
	@%p119 bra 	$L__BB13_70;
	// begin inline asm
	mov.u32 %r284, %laneid;
	// end inline asm
	mov.b32 	%r286, %f188;
	mov.b32 	%r302, 1;
	mov.b32 	%r303, 31;
	mov.b32 	%r304, -1;
	// begin inline asm
	shfl.sync.down.b32 %r285, %r286, %r302, %r303, %r304;
	// end inline asm
	mov.b32 	%f23, %r285;
	// begin inline asm
	shfl.sync.down.b32 %r290, %r291, %r302, %r303, %r304;
	// end inline asm
	mov.b64 	{%r296, %r301}, %rd266;
	// begin inline asm
	shfl.sync.down.b32 %r295, %r296, %r302, %r303, %r304;
	// end inline asm
	// begin inline asm
	shfl.sync.down.b32 %r300, %r301, %r302, %r303, %r304;
	// end inline asm
	mov.b64 	%rd34, {%r295, %r300};
	setp.gt.s32 	%p171, %r284, 30;
	mov.u64 	%rd268, %rd266;
	mov.f32 	%f190, %f188;
	@%p171 bra 	$L__BB13_30;
	setp.lt.f32 	%p172, %f188, %f23;
	mov.u64 	%rd268, %rd34;
	mov.f32 	%f190, %f23;
	@%p172 bra 	$L__BB13_30;
	setp.gt.f32 	%p173, %f188, %f23;
	mov.u64 	%rd268, %rd266;
	mov.f32 	%f190, %f188;
	@%p173 bra 	$L__BB13_30;
	setp.lt.s64 	%p174, %rd266, %rd34;
	min.s64 	%rd268, %rd266, %rd34;
	selp.f32 	%f190, %f188, %f23, %p174;
$L__BB13_30:
	mov.b32 	%r306, %f190;
	mov.b32 	%r322, 2;
	mov.b32 	%r323, 31;
	mov.b32 	%r324, -1;
	// begin inline asm
	shfl.sync.down.b32 %r305, %r306, %r322, %r323, %r324;
	// end inline asm
	mov.b32 	%f26, %r305;
	// begin inline asm
	shfl.sync.down.b32 %r310, %r311, %r322, %r323, %r324;
	// end inline asm
	mov.b64 	{%r316, %r321}, %rd268;
	// begin inline asm
	shfl.sync.down.b32 %r315, %r316, %r322, %r323, %r324;
	// end inline asm
	// begin inline asm
	shfl.sync.down.b32 %r320, %r321, %r322, %r323, %r324;
	// end inline asm
	mov.b64 	%rd37, {%r315, %r320};
	setp.gt.s32 	%p175, %r284, 29;
	mov.u64 	%rd269, %rd268;
	mov.f32 	%f191, %f190;
	@%p175 bra 	$L__BB13_34;
	setp.lt.f32 	%p176, %f190, %f26;
	mov.u64 	%rd269, %rd37;
	mov.f32 	%f191, %f26;
	@%p176 bra 	$L__BB13_34;
	setp.gt.f32 	%p177, %f190, %f26;
	mov.u64 	%rd269, %rd268;
	mov.f32 	%f191, %f190;
	@%p177 bra 	$L__BB13_34;
	setp.lt.s64 	%p178, %rd268, %rd37;
	min.s64 	%rd269, %rd268, %rd37;
	selp.f32 	%f191, %f190, %f26, %p178;
$L__BB13_34:
	mov.b32 	%r326, %f191;
	mov.b32 	%r342, 4;
	mov.b32 	%r343, 31;
	mov.b32 	%r344, -1;
	// begin inline asm
	shfl.sync.down.b32 %r325, %r326, %r342, %r343, %r344;
	// end inline asm
	mov.b32 	%f29, %r325;
	// begin inline asm
	shfl.sync.down.b32 %r330, %r331, %r342, %r343, %r344;
	// end inline asm
	mov.b64 	{%r336, %r341}, %rd269;
	// begin inline asm
	shfl.sync.down.b32 %r335, %r336, %r342, %r343, %r344;
	// end inline asm
	// begin inline asm
	shfl.sync.down.b32 %r340, %r341, %r342, %r343, %r344;
	// end inline asm
	mov.b64 	%rd40, {%r335, %r340};
	setp.gt.s32 	%p179, %r284, 27;
	mov.u64 	%rd270, %rd269;
	mov.f32 	%f192, %f191;
	@%p179 bra 	$L__BB13_38;
	setp.lt.f32 	%p180, %f191, %f29;
	mov.u64 	%rd270, %rd40;
	mov.f32 	%f192, %f29;
	@%p180 bra 	$L__BB13_38;
	setp.gt.f32 	%p181, %f191, %f29;
	mov.u64 	%rd270, %rd269;
	mov.f32 	%f192, %f191;
	@%p181 bra 	$L__BB13_38;
	setp.lt.s64 	%p182, %rd269, %rd40;
	min.s64 	%rd270, %rd269, %rd40;
	selp.f32 	%f192, %f191, %f29, %p182;
$L__BB13_38:
	mov.b32 	%r346, %f192;
	mov.b32 	%r362, 8;
	mov.b32 	%r363, 31;
	mov.b32 	%r364, -1;
	// begin inline asm
	shfl.sync.down.b32 %r345, %r346, %r362, %r363, %r364;
	// end inline asm
	mov.b32 	%f32, %r345;
	// begin inline asm
	shfl.sync.down.b32 %r350, %r351, %r362, %r363, %r364;
	// end inline asm
	mov.b64 	{%r356, %r361}, %rd270;
	// begin inline asm
	shfl.sync.down.b32 %r355, %r356, %r362, %r363, %r364;
	// end inline asm
	// begin inline asm
	shfl.sync.down.b32 %r360, %r361, %r362, %r363, %r364;
	// end inline asm
	mov.b64 	%rd43, {%r355, %r360};
	setp.gt.s32 	%p183, %r284, 23;
	mov.u64 	%rd271, %rd270;
	mov.f32 	%f193, %f192;
	@%p183 bra 	$L__BB13_42;
	setp.lt.f32 	%p184, %f192, %f32;
	mov.u64 	%rd271, %rd43;
	mov.f32 	%f193, %f32;
	@%p184 bra 	$L__BB13_42;
	setp.gt.f32 	%p185, %f192, %f32;
	mov.u64 	%rd271, %rd270;
	mov.f32 	%f193, %f192;
	@%p185 bra 	$L__BB13_42;
	setp.lt.s64 	%p186, %rd270, %rd43;
	min.s64 	%rd271, %rd270, %rd43;
	selp.f32 	%f193, %f192, %f32, %p186;
$L__BB13_42:
	mov.b32 	%r366, %f193;
	mov.b32 	%r382, 16;
	mov.b32 	%r383, 31;
	mov.b32 	%r384, -1;
	// begin inline asm
	shfl.sync.down.b32 %r365, %r366, %r382, %r383, %r384;
	// end inline asm
	mov.b32 	%f35, %r365;
	// begin inline asm
	shfl.sync.down.b32 %r370, %r371, %r382, %r383, %r384;
	// end inline asm
	mov.b64 	{%r376, %r381}, %rd271;
	// begin inline asm
	shfl.sync.down.b32 %r375, %r376, %r382, %r383, %r384;
	// end inline asm
	// begin inline asm
	shfl.sync.down.b32 %r380, %r381, %r382, %r383, %r384;
	// end inline asm
	mov.b64 	%rd46, {%r375, %r380};
	setp.gt.s32 	%p187, %r284, 15;
	mov.u64 	%rd323, %rd271;
	mov.f32 	%f241, %f193;
	@%p187 bra 	$L__BB13_46;
	setp.lt.f32 	%p188, %f193, %f35;
	mov.u64 	%rd323, %rd46;
	mov.f32 	%f241, %f35;
	@%p188 bra 	$L__BB13_46;
	setp.gt.f32 	%p189, %f193, %f35;
	mov.u64 	%rd323, %rd271;
	mov.f32 	%f241, %f193;
	@%p189 bra 	$L__BB13_46;
	setp.lt.s64 	%p190, %rd271, %rd46;
	min.s64 	%rd323, %rd271, %rd46;
	selp.f32 	%f241, %f193, %f35, %p190;
$L__BB13_46:
	setp.ne.s32 	%p191, %r284, 0;
	@%p191 bra 	$L__BB13_48;
	shr.u32 	%r385, %r4, 1;
	and.b32  	%r386, %r385, 496;
	mov.u32 	%r387, _ZN6thrust24THRUST_300001_SM_1000_NS8cuda_cub4core6detail5shmemE;
	add.s32 	%r388, %r387, %r386;
	st.shared.f32 	[%r388+8], %f241;
	st.shared.u64 	[%r388+16], %rd323;
$L__BB13_48:
	bar.sync 	0;
	setp.ne.s32 	%p192, %r4, 0;
	@%p192 bra 	$L__BB13_208;
	ld.shared.f32 	%f38, [_ZN6thrust24THRUST_300001_SM_1000_NS8cuda_cub4core6detail5shmemE+24];
	ld.shared.u64 	%rd49, [_ZN6thrust24THRUST_300001_SM_1000_NS8cuda_cub4core6detail5shmemE+32];
	setp.lt.f32 	%p193, %f241, %f38;
	mov.u64 	%rd273, %rd49;
	mov.f32 	%f195, %f38;
	@%p193 bra 	$L__BB13_52;
	setp.lt.f32 	%p194, %f38, %f241;
	mov.u64 	%rd273, %rd323;
	mov.f32 	%f195, %f241;
	@%p194 bra 	$L__BB13_52;
	setp.lt.s64 	%p195, %rd323, %rd49;
	min.s64 	%rd273, %rd323, %rd49;
	selp.f32 	%f195, %f241, %f38, %p195;
$L__BB13_52:
	ld.shared.f32 	%f41, [_ZN6thrust24THRUST_300001_SM_1000_NS8cuda_cub4core6detail5shmemE+40];
	ld.shared.u64 	%rd52, [_ZN6thrust24THRUST_300001_SM_1000_NS8cuda_cub4core6detail5shmemE+48];
	setp.lt.f32 	%p196, %f195, %f41;
	mov.u64 	%rd274, %rd52;
	mov.f32 	%f196, %f41;
	@%p196 bra 	$L__BB13_55;
	setp.lt.f32 	%p197, %f41, %f195;
	mov.u64 	%rd274, %rd273;
	mov.f32 	%f196, %f195;
	@%p197 bra 	$L__BB13_55;
	setp.lt.s64 	%p198, %rd273, %rd52;
	min.s64 	%rd274, %rd273, %rd52;
	selp.f32 	%f196, %f195, %f41, %p198;
$L__BB13_55:
	ld.shared.f32 	%f44, [_ZN6thrust24THRUST_300001_SM_1000_NS8cuda_cub4core6detail5shmemE+56];
	ld.shared.u64 	%rd55, [_ZN6thrust24THRUST_300001_SM_1000_NS8cuda_cub4core6detail5shmemE+64];
	setp.lt.f32 	%p199, %f196, %f44;
	mov.u64 	%rd275, %rd55;
	mov.f32 	%f197, %f44;
	@%p199 bra 	$L__BB13_58;
	setp.lt.f32 	%p200, %f44, %f196;
	mov.u64 	%rd275, %rd274;
	mov.f32 	%f197, %f196;
	@%p200 bra 	$L__BB13_58;
	setp.lt.s64 	%p201, %rd274, %rd55;
	min.s64 	%rd275, %rd274, %rd55;
	selp.f32 	%f197, %f196, %f44, %p201;
$L__BB13_58:
	ld.shared.f32 	%f47, [_ZN6thrust24THRUST_300001_SM_1000_NS8cuda_cub4core6detail5shmemE+72];
	ld.shared.u64 	%rd58, [_ZN6thrust24THRUST_300001_SM_1000_NS8cuda_cub4core6detail5shmemE+80];
	setp.lt.f32 	%p202, %f197, %f47;
	mov.u64 	%rd276, %rd58;
	mov.f32 	%f198, %f47;
	@%p202 bra 	$L__BB13_61;
	setp.lt.f32 	%p203, %f47, %f197;
	mov.u64 	%rd276, %rd275;
	mov.f32 	%f198, %f197;
	@%p203 bra 	$L__BB13_61;
	setp.lt.s64 	%p204, %rd275, %rd58;
	min.s64 	%rd276, %rd275, %rd58;
	selp.f32 	%f198, %f197, %f47, %p204;
$L__BB13_61:
	ld.shared.f32 	%f50, [_ZN6thrust24THRUST_300001_SM_1000_NS8cuda_cub4core6detail5shmemE+88];
	ld.shared.u64 	%rd61, [_ZN6thrust24THRUST_300001_SM_1000_NS8cuda_cub4core6detail5shmemE+96];
	setp.lt.f32 	%p205, %f198, %f50;
	mov.f32 	%f199, %f50;
	mov.u64 	%rd277, %rd61;
	@%p205 bra 	$L__BB13_64;
	setp.lt.f32 	%p206, %f50, %f198;
	mov.f32 	%f199, %f198;
	mov.u64 	%rd277, %rd276;
	@%p206 bra 	$L__BB13_64;
	setp.lt.s64 	%p207, %rd276, %rd61;
	selp.f32 	%f199, %f198, %f50, %p207;
	min.s64 	%rd277, %rd276, %rd61;
$L__BB13_64:
	ld.shared.f32 	%f53, [_ZN6thrust24THRUST_300001_SM_1000_NS8cuda_cub4core6detail5shmemE+104];
	ld.shared.u64 	%rd64, [_ZN6thrust24THRUST_300001_SM_1000_NS8cuda_cub4core6detail5shmemE+112];
	setp.lt.f32 	%p208, %f199, %f53;
	mov.f32 	%f200, %f53;
	mov.u64 	%rd278, %rd64;
	@%p208 bra 	$L__BB13_67;
	setp.lt.f32 	%p209, %f53, %f199;
	mov.f32 	%f200, %f199;
	mov.u64 	%rd278, %rd277;
	@%p209 bra 	$L__BB13_67;
	setp.lt.s64 	%p210, %rd277, %rd64;
	selp.f32 	%f200, %f199, %f53, %p210;
	min.s64 	%rd278, %rd277, %rd64;
$L__BB13_67:
	ld.shared.f32 	%f56, [_ZN6thrust24THRUST_300001_SM_1000_NS8cuda_cub4core6detail5shmemE+120];
	ld.shared.u64 	%rd67, [_ZN6thrust24THRUST_300001_SM_1000_NS8cuda_cub4core6detail5shmemE+128];
	setp.lt.f32 	%p211, %f200, %f56;
	mov.f32 	%f241, %f56;
	mov.u64 	%rd323, %rd67;
	@%p211 bra 	$L__BB13_208;
	setp.lt.f32 	%p212, %f56, %f200;
	mov.f32 	%f241, %f200;
	mov.u64 	%rd323, %rd278;
	@%p212 bra 	$L__BB13_208;
	setp.lt.s64 	%p213, %rd278, %rd67;
	selp.f32 	%f241, %f200, %f56, %p213;
	min.s64 	%rd323, %rd278, %rd67;
	bra.uni 	$L__BB13_208;
$L__BB13_70:
	// begin inline asm
	mov.u32 %r171, %laneid;
	// end inline asm
	and.b32  	%r192, %r4, 992;
	add.s32 	%r193, %r192, 32;
	setp.gt.s32 	%p120, %r193, %r3;
	not.b32 	%r194, %r192;
	add.s32 	%r195, %r3, %r194;
	selp.b32 	%r190, %r195, 31, %p120;
	mov.b32 	%r173, %f188;
	mov.b32 	%r189, 1;
	mov.b32 	%r191, -1;
	// begin inline asm
	shfl.sync.down.b32 %r172, %r173, %r189, %r190, %r191;
	// end inline asm
	mov.b32 	%f58, %r172;
	// begin inline asm
	shfl.sync.down.b32 %r177, %r178, %r189, %r190, %r191;
	// end inline asm
	mov.b64 	{%r183, %r188}, %rd266;
	// begin inline asm
	shfl.sync.down.b32 %r182, %r183, %r189, %r190, %r191;
	// end inline asm
	// begin inline asm
	shfl.sync.down.b32 %r187, %r188, %r189, %r190, %r191;
	// end inline asm
	mov.b64 	%rd69, {%r182, %r187};
	setp.ge.s32 	%p121, %r171, %r190;
	mov.f32 	%f201, %f188;
	mov.u64 	%rd279, %rd266;
	@%p121 bra 	$L__BB13_74;
	setp.lt.f32 	%p122, %f188, %f58;
	mov.f32 	%f201, %f58;
	mov.u64 	%rd279, %rd69;
	@%p122 bra 	$L__BB13_74;
	setp.gt.f32 	%p123, %f188, %f58;
	mov.f32 	%f201, %f188;
	mov.u64 	%rd279, %rd266;
	@%p123 bra 	$L__BB13_74;
	setp.lt.s64 	%p124, %rd266, %rd69;
	selp.f32 	%f201, %f188, %f58, %p124;
	min.s64 	%rd279, %rd266, %rd69;
$L__BB13_74:
	mov.b32 	%r197, %f201;
	mov.b32 	%r213, 2;
	mov.b32 	%r215, -1;
	// begin inline asm
	shfl.sync.down.b32 %r196, %r197, %r213, %r190, %r215;
	// end inline asm
	mov.b32 	%f61, %r196;
	// begin inline asm
	shfl.sync.down.b32 %r201, %r202, %r213, %r190, %r215;
	// end inline asm
	mov.b64 	{%r207, %r212}, %rd279;
	// begin inline asm
	shfl.sync.down.b32 %r206, %r207, %r213, %r190, %r215;
	// end inline asm
	// begin inline asm
	shfl.sync.down.b32 %r211, %r212, %r213, %r190, %r215;
	// end inline asm
	mov.b64 	%rd72, {%r206, %r211};
	add.s32 	%r216, %r171, 2;
	setp.gt.s32 	%p125, %r216, %r190;
	mov.f32 	%f202, %f201;
	mov.u64 	%rd280, %rd279;
	@%p125 bra 	$L__BB13_78;
	setp.lt.f32 	%p126, %f201, %f61;
	mov.f32 	%f202, %f61;
	mov.u64 	%rd280, %rd72;
	@%p126 bra 	$L__BB13_78;
	setp.gt.f32 	%p127, %f201, %f61;
	mov.f32 	%f202, %f201;
	mov.u64 	%rd280, %rd279;
	@%p127 bra 	$L__BB13_78;
	setp.lt.s64 	%p128, %rd279, %rd72;
	selp.f32 	%f202, %f201, %f61, %p128;
	min.s64 	%rd280, %rd279, %rd72;
$L__BB13_78:
	mov.b32 	%r218, %f202;
	mov.b32 	%r234, 4;
	mov.b32 	%r236, -1;
	// begin inline asm
	shfl.sync.down.b32 %r217, %r218, %r234, %r190, %r236;
	// end inline asm
	mov.b32 	%f64, %r217;
	// begin inline asm
	shfl.sync.down.b32 %r222, %r223, %r234, %r190, %r236;
	// end inline asm
	mov.b64 	{%r228, %r233}, %rd280;
	// begin inline asm
	shfl.sync.down.b32 %r227, %r228, %r234, %r190, %r236;
	// end inline asm
	// begin inline asm
	shfl.sync.down.b32 %r232, %r233, %r234, %r190, %r236;
	// end inline asm
	mov.b64 	%rd75, {%r227, %r232};
	add.s32 	%r237, %r171, 4;
	setp.gt.s32 	%p129, %r237, %r190;
	mov.f32 	%f203, %f202;
	mov.u64 	%rd281, %rd280;
	@%p129 bra 	$L__BB13_82;
	setp.lt.f32 	%p130, %f202, %f64;
	mov.f32 	%f203, %f64;
	mov.u64 	%rd281, %rd75;
	@%p130 bra 	$L__BB13_82;
	setp.gt.f32 	%p131, %f202, %f64;
	mov.f32 	%f203, %f202;
	mov.u64 	%rd281, %rd280;
	@%p131 bra 	$L__BB13_82;
	setp.lt.s64 	%p132, %rd280, %rd75;
	selp.f32 	%f203, %f202, %f64, %p132;
	min.s64 	%rd281, %rd280, %rd75;
$L__BB13_82:
	mov.b32 	%r239, %f203;
	mov.b32 	%r255, 8;
	mov.b32 	%r257, -1;
	// begin inline asm
	shfl.sync.down.b32 %r238, %r239, %r255, %r190, %r257;
	// end inline asm
	mov.b32 	%f67, %r238;
	// begin inline asm
	shfl.sync.down.b32 %r243, %r244, %r255, %r190, %r257;
	// end inline asm
	mov.b64 	{%r249, %r254}, %rd281;
	// begin inline asm
	shfl.sync.down.b32 %r248, %r249, %r255, %r190, %r257;
	// end inline asm
	// begin inline asm
	shfl.sync.down.b32 %r253, %r254, %r255, %r190, %r257;
	// end inline asm
	mov.b64 	%rd78, {%r248, %r253};
	add.s32 	%r258, %r171, 8;
	setp.gt.s32 	%p133, %r258, %r190;
	mov.f32 	%f204, %f203;
	mov.u64 	%rd282, %rd281;
	@%p133 bra 	$L__BB13_86;
	setp.lt.f32 	%p134, %f203, %f67;
	mov.f32 	%f204, %f67;
	mov.u64 	%rd282, %rd78;
	@%p134 bra 	$L__BB13_86;
	setp.gt.f32 	%p135, %f203, %f67;
	mov.f32 	%f204, %f203;
	mov.u64 	%rd282, %rd281;
	@%p135 bra 	$L__BB13_86;
	setp.lt.s64 	%p136, %rd281, %rd78;
	selp.f32 	%f204, %f203, %f67, %p136;
	min.s64 	%rd282, %rd281, %rd78;
$L__BB13_86:
	mov.b32 	%r260, %f204;
	mov.b32 	%r276, 16;
	mov.b32 	%r278, -1;
	// begin inline asm
	shfl.sync.down.b32 %r259, %r260, %r276, %r190, %r278;
	// end inline asm
	mov.b32 	%f70, %r259;
	// begin inline asm
	shfl.sync.down.b32 %r264, %r265, %r276, %r190, %r278;
	// end inline asm
	mov.b64 	{%r270, %r275}, %rd282;
	// begin inline asm
	shfl.sync.down.b32 %r269, %r270, %r276, %r190, %r278;
	// end inline asm
	// begin inline asm
	shfl.sync.down.b32 %r274, %r275, %r276, %r190, %r278;
	// end inline asm
	mov.b64 	%rd81, {%r269, %r274};
	add.s32 	%r279, %r171, 16;
	setp.gt.s32 	%p137, %r279, %r190;
	mov.f32 	%f241, %f204;
	mov.u64 	%rd323, %rd282;
	@%p137 bra 	$L__BB13_90;
	setp.lt.f32 	%p138, %f204, %f70;
	mov.f32 	%f241, %f70;
	mov.u64 	%rd323, %rd81;
	@%p138 bra 	$L__BB13_90;
	setp.gt.f32 	%p139, %f204, %f70;
	mov.f32 	%f241, %f204;
	mov.u64 	%rd323, %rd282;
	@%p139 bra 	$L__BB13_90;
	setp.lt.s64 	%p140, %rd282, %rd81;
	selp.f32 	%f241, %f204, %f70, %p140;
	min.s64 	%rd323, %rd282, %rd81;
$L__BB13_90:
	setp.ne.s32 	%p141, %r171, 0;
	@%p141 bra 	$L__BB13_92;
	shr.u32 	%r280, %r4, 1;
	and.b32  	%r281, %r280, 496;
	mov.u32 	%r282, _ZN6thrust24THRUST_300001_SM_1000_NS8cuda_cub4core6detail5shmemE;
	add.s32 	%r283, %r282, %r281;
	st.shared.f32 	[%r283+8], %f241;
	st.shared.u64 	[%r283+16], %rd323;
$L__BB13_92:
	bar.sync 	0;
	setp.ne.s32 	%p142, %r4, 0;
	@%p142 bra 	$L__BB13_208;
	setp.lt.s32 	%p143, %r3, 33;
	mov.f32 	%f206, %f241;
	mov.u64 	%rd284, %rd323;
	@%p143 bra 	$L__BB13_97;
	ld.shared.f32 	%f73, [_ZN6thrust24THRUST_300001_SM_1000_NS8cuda_cub4core6detail5shmemE+24];
	ld.shared.u64 	%rd84, [_ZN6thrust24THRUST_300001_SM_1000_NS8cuda_cub4core6detail5shmemE+32];
	setp.lt.f32 	%p144, %f241, %f73;
	mov.f32 	%f206, %f73;
	mov.u64 	%rd284, %rd84;
	@%p144 bra 	$L__BB13_97;
	setp.lt.f32 	%p145, %f73, %f241;
	mov.f32 	%f206, %f241;
	mov.u64 	%rd284, %rd323;
	@%p145 bra 	$L__BB13_97;
	setp.lt.s64 	%p146, %rd323, %rd84;
	selp.f32 	%f206, %f241, %f73, %p146;
	min.s64 	%rd284, %rd323, %rd84;
$L__BB13_97:
	setp.lt.s32 	%p147, %r3, 65;
	mov.f32 	%f207, %f206;
	mov.u64 	%rd285, %rd284;
	@%p147 bra 	$L__BB13_101;
	ld.shared.f32 	%f76, [_ZN6thrust24THRUST_300001_SM_1000_NS8cuda_cub4core6detail5shmemE+40];
	ld.shared.u64 	%rd87, [_ZN6thrust24THRUST_300001_SM_1000_NS8cuda_cub4core6detail5shmemE+48];
	setp.lt.f32 	%p148, %f206, %f76;
	mov.f32 	%f207, %f76;
	mov.u64 	%rd285, %rd87;
	@%p148 bra 	$L__BB13_101;
	setp.lt.f32 	%p149, %f76, %f206;
	mov.f32 	%f207, %f206;
	mov.u64 	%rd285, %rd284;
	@%p149 bra 	$L__BB13_101;
	setp.lt.s64 	%p150, %rd284, %rd87;
	selp.f32 	%f207, %f206, %f76, %p150;
	min.s64 	%rd285, %rd284, %rd87;
$L__BB13_101:
	setp.lt.s32 	%p151, %r3, 97;
	mov.f32 	%f208, %f207;
	mov.u64 	%rd286, %rd285;
	@%p151 bra 	$L__BB13_105;
	ld.shared.f32 	%f79, [_ZN6thrust24THRUST_300001_SM_1000_NS8cuda_cub4core6detail5shmemE+56];
	ld.shared.u64 	%rd90, [_ZN6thrust24THRUST_300001_SM_1000_NS8cuda_cub4core6detail5shmemE+64];
	setp.lt.f32 	%p152, %f207, %f79;
	mov.f32 	%f208, %f79;
	mov.u64 	%rd286, %rd90;
	@%p152 bra 	$L__BB13_105;
	setp.lt.f32 	%p153, %f79, %f207;
	mov.f32 	%f208, %f207;
	mov.u64 	%rd286, %rd285;
	@%p153 bra 	$L__BB13_105;
	setp.lt.s64 	%p154, %rd285, %rd90;
	selp.f32 	%f208, %f207, %f79, %p154;
	min.s64 	%rd286, %rd285, %rd90;
$L__BB13_105:
	setp.lt.s32 	%p155, %r3, 129;
	mov.f32 	%f209, %f208;
	mov.u64 	%rd287, %rd286;
	@%p155 bra 	$L__BB13_109;
	ld.shared.f32 	%f82, [_ZN6thrust24THRUST_300001_SM_1000_NS8cuda_cub4core6detail5shmemE+72];
	ld.shared.u64 	%rd93, [_ZN6thrust24THRUST_300001_SM_1000_NS8cuda_cub4core6detail5shmemE+80];
	setp.lt.f32 	%p156, %f208, %f82;
	mov.f32 	%f209, %f82;
	mov.u64 	%rd287, %rd93;
	@%p156 bra 	$L__BB13_109;
	setp.lt.f32 	%p157, %f82, %f208;
	mov.f32 	%f209, %f208;
	mov.u64 	%rd287, %rd286;
	@%p157 bra 	$L__BB13_109;
	setp.lt.s64 	%p158, %rd286, %rd93;
	selp.f32 	%f209, %f208, %f82, %p158;
	min.s64 	%rd287, %rd286, %rd93;
$L__BB13_109:
	setp.lt.s32 	%p159, %r3, 161;
	mov.f32 	%f210, %f209;
	mov.u64 	%rd288, %rd287;
	@%p159 bra 	$L__BB13_113;
	ld.shared.f32 	%f85, [_ZN6thrust24THRUST_300001_SM_1000_NS8cuda_cub4core6detail5shmemE+88];
	ld.shared.u64 	%rd96, [_ZN6thrust24THRUST_300001_SM_1000_NS8cuda_cub4core6detail5shmemE+96];
	setp.lt.f32 	%p160, %f209, %f85;
	mov.f32 	%f210, %f85;
	mov.u64 	%rd288, %rd96;
	@%p160 bra 	$L__BB13_113;
	setp.lt.f32 	%p161, %f85, %f209;
	mov.f32 	%f210, %f209;
	mov.u64 	%rd288, %rd287;
	@%p161 bra 	$L__BB13_113;
	setp.lt.s64 	%p162, %rd287, %rd96;
	selp.f32 	%f210, %f209, %f85, %p162;
	min.s64 	%rd288, %rd287, %rd96;
$L__BB13_113:
	setp.lt.s32 	%p163, %r3, 193;
	mov.f32 	%f211, %f210;
	mov.u64 	%rd289, %rd288;
	@%p163 bra 	$L__BB13_117;
	ld.shared.f32 	%f88, [_ZN6thrust24THRUST_300001_SM_1000_NS8cuda_cub4core6detail5shmemE+104];
	ld.shared.u64 	%rd99, [_ZN6thrust24THRUST_300001_SM_1000_NS8cuda_cub4core6detail5shmemE+112];
	setp.lt.f32 	%p164, %f210, %f88;
	mov.f32 	%f211, %f88;
	mov.u64 	%rd289, %rd99;
	@%p164 bra 	$L__BB13_117;
	setp.lt.f32 	%p165, %f88, %f210;
	mov.f32 	%f211, %f210;
	mov.u64 	%rd289, %rd288;
	@%p165 bra 	$L__BB13_117;
	setp.lt.s64 	%p166, %rd288, %rd99;
	selp.f32 	%f211, %f210, %f88, %p166;
	min.s64 	%rd289, %rd288, %rd99;
$L__BB13_117:
	setp.lt.s32 	%p167, %r3, 225;
	mov.f32 	%f241, %f211;
	mov.u64 	%rd323, %rd289;
	@%p167 bra 	$L__BB13_208;
	ld.shared.f32 	%f91, [_ZN6thrust24THRUST_300001_SM_1000_NS8cuda_cub4core6detail5shmemE+120];
	ld.shared.u64 	%rd102, [_ZN6thrust24THRUST_300001_SM_1000_NS8cuda_cub4core6detail5shmemE+128];
	setp.lt.f32 	%p168, %f211, %f91;
	mov.f32 	%f241, %f91;
	mov.u64 	%rd323, %rd102;
	@%p168 bra 	$L__BB13_208;
	setp.lt.f32 	%p169, %f91, %f211;
	mov.f32 	%f241, %f211;
	mov.u64 	%rd323, %rd289;
	@%p169 bra 	$L__BB13_208;
	setp.lt.s64 	%p170, %rd289, %rd102;
	selp.f32 	%f241, %f211, %f91, %p170;
	min.s64 	%rd323, %rd289, %rd102;
	bra.uni 	$L__BB13_208;
$L__BB13_121:
	mov.u32 	%r20, %tid.x;
	add.s64 	%rd104, %rd196, %rd4;
	cvt.u64.u32 	%rd105, %r20;
	add.s64 	%rd201, %rd105, %rd4;
	cvta.to.global.u64 	%rd202, %rd195;
	shl.b64 	%rd203, %rd201, 2;
	add.s64 	%rd204, %rd202, %rd203;
	ld.global.f32 	%f170, [%rd204];
	add.s32 	%r36, %r20, 256;
	cvt.u64.u32 	%rd205, %r36;
	ld.global.f32 	%f171, [%rd204+1024];
	add.s32 	%r37, %r20, 512;
	cvt.u64.u32 	%rd206, %r37;
	ld.global.f32 	%f172, [%rd204+2048];
	add.s32 	%r38, %r20, 768;
	cvt.u64.u32 	%rd207, %r38;
	ld.global.f32 	%f173, [%rd204+3072];
	or.b32  	%r39, %r20, 1024;
	cvt.u64.u32 	%rd106, %r39;
	add.s64 	%rd311, %rd104, %rd106;
	ld.global.f32 	%f229, [%rd204+4096];
	setp.geu.f32 	%p2, %f170, %f171;
	selp.f32 	%f174, %f170, %f171, %p2;
	selp.b64 	%rd208, %rd105, %rd205, %p2;
	setp.geu.f32 	%p3, %f174, %f172;
	selp.f32 	%f175, %f174, %f172, %p3;
	selp.b64 	%rd209, %rd208, %rd206, %p3;
	setp.geu.f32 	%p4, %f175, %f173;
	selp.f32 	%f94, %f175, %f173, %p4;
	selp.b64 	%rd108, %rd209, %rd207, %p4;
	setp.lt.f32 	%p5, %f94, %f229;
	@%p5 bra 	$L__BB13_123;
	setp.lt.f32 	%p6, %f229, %f94;
	setp.lt.u64 	%p7, %rd108, %rd106;
	or.pred  	%p8, %p6, %p7;
	selp.f32 	%f229, %f94, %f229, %p8;
	add.s64 	%rd210, %rd104, %rd108;
	selp.b64 	%rd311, %rd210, %rd311, %p8;
$L__BB13_123:
	setp.le.u64 	%p9, %rd198, %rd5;
	@%p9 bra 	$L__BB13_164;
	setp.ne.s32 	%p10, %r20, 0;
	@%p10 bra 	$L__BB13_126;
	atom.global.add.u64 	%rd211, [%rd1+8], 1280;
	add.s64 	%rd212, %rd211, %rd5;
	st.shared.u64 	[_ZN6thrust24THRUST_300001_SM_1000_NS8cuda_cub4core6detail5shmemE+152], %rd212;
$L__BB13_126:
	bar.sync 	0;
	ld.shared.u64 	%rd299, [_ZN6thrust24THRUST_300001_SM_1000_NS8cuda_cub4core6detail5shmemE+152];
	add.s64 	%rd213, %rd299, 1280;
	setp.gt.s64 	%p11, %rd213, %rd198;
	@%p11 bra 	$L__BB13_141;
	mov.f32 	%f213, %f229;
	mov.u64 	%rd292, %rd311;
$L__BB13_128:
	add.s64 	%rd214, %rd299, %rd105;
	cvta.to.global.u64 	%rd215, %rd195;
	shl.b64 	%rd216, %rd214, 2;
	add.s64 	%rd217, %rd215, %rd216;
	add.s64 	%rd293, %rd214, %rd196;
	ld.global.f32 	%f214, [%rd217];
	add.s64 	%rd294, %rd293, 256;
	ld.global.f32 	%f215, [%rd217+1024];
	add.s64 	%rd295, %rd293, 512;
	ld.global.f32 	%f216, [%rd217+2048];
	add.s64 	%rd296, %rd293, 768;
	ld.global.f32 	%f217, [%rd217+3072];
	add.s64 	%rd311, %rd293, 1024;
	ld.global.f32 	%f229, [%rd217+4096];
	setp.lt.f32 	%p12, %f213, %f214;
	@%p12 bra 	$L__BB13_130;
	setp.lt.f32 	%p13, %f214, %f213;
	setp.lt.s64 	%p14, %rd292, %rd293;
	or.pred  	%p15, %p13, %p14;
	selp.f32 	%f214, %f213, %f214, %p15;
	selp.b64 	%rd293, %rd292, %rd293, %p15;
$L__BB13_130:
	setp.lt.f32 	%p16, %f214, %f215;
	@%p16 bra 	$L__BB13_132;
	setp.lt.f32 	%p17, %f215, %f214;
	setp.lt.s64 	%p18, %rd293, %rd294;
	or.pred  	%p19, %p17, %p18;
	selp.f32 	%f215, %f214, %f215, %p19;
	selp.b64 	%rd294, %rd293, %rd294, %p19;
$L__BB13_132:
	setp.lt.f32 	%p20, %f215, %f216;
	@%p20 bra 	$L__BB13_134;
	setp.lt.f32 	%p21, %f216, %f215;
	setp.lt.s64 	%p22, %rd294, %rd295;
	or.pred  	%p23, %p21, %p22;
	selp.f32 	%f216, %f215, %f216, %p23;
	selp.b64 	%rd295, %rd294, %rd295, %p23;
$L__BB13_134:
	setp.lt.f32 	%p24, %f216, %f217;
	@%p24 bra 	$L__BB13_136;
	setp.lt.f32 	%p25, %f217, %f216;
	setp.lt.s64 	%p26, %rd295, %rd296;
	or.pred  	%p27, %p25, %p26;
	selp.f32 	%f217, %f216, %f217, %p27;
	selp.b64 	%rd296, %rd295, %rd296, %p27;
$L__BB13_136:
	setp.lt.f32 	%p28, %f217, %f229;
	@%p28 bra 	$L__BB13_138;
	setp.lt.f32 	%p29, %f229, %f217;
	setp.lt.s64 	%p30, %rd296, %rd311;
	or.pred  	%p31, %p29, %p30;
	selp.f32 	%f229, %f217, %f229, %p31;
	selp.b64 	%rd311, %rd296, %rd311, %p31;
$L__BB13_138:
	setp.ne.s32 	%p32, %r20, 0;
	bar.sync 	0;
	@%p32 bra 	$L__BB13_140;
	atom.global.add.u64 	%rd218, [%rd1+8], 1280;
	add.s64 	%rd219, %rd218, %rd5;
	st.shared.u64 	[_ZN6thrust24THRUST_300001_SM_1000_NS8cuda_cub4core6detail5shmemE+152], %rd219;
$L__BB13_140:
	bar.sync 	0;
	ld.shared.u64 	%rd299, [_ZN6thrust24THRUST_300001_SM_1000_NS8cuda_cub4core6detail5shmemE+152];
	add.s64 	%rd220, %rd299, 1280;
	setp.le.s64 	%p33, %rd220, %rd198;
	mov.f32 	%f213, %f229;
	mov.u64 	%rd292, %rd311;
	@%p33 bra 	$L__BB13_128;
$L__BB13_141:
	setp.le.s64 	%p34, %rd198, %rd299;
	@%p34 bra 	$L__BB13_164;
	cvt.u32.u64 	%r40, %rd299;
	cvt.u32.u64 	%r41, %rd198;
	sub.s32 	%r21, %r41, %r40;
	setp.ge.s32 	%p35, %r20, %r21;
	@%p35 bra 	$L__BB13_164;
	cvta.to.global.u64 	%rd132, %rd195;
	not.b32 	%r43, %r20;
	add.s32 	%r44, %r43, %r41;
	sub.s32 	%r22, %r44, %r40;
	and.b32  	%r46, %r22, 768;
	setp.eq.s32 	%p36, %r46, 768;
	mov.u32 	%r397, %r20;
	@%p36 bra 	$L__BB13_149;
	add.s64 	%rd222, %rd299, %rd105;
	add.s64 	%rd301, %rd222, %rd196;
	shl.b64 	%rd223, %rd222, 2;
	add.s64 	%rd300, %rd132, %rd223;
	shr.u32 	%r47, %r22, 8;
	add.s32 	%r48, %r47, 1;
	and.b32  	%r49, %r48, 3;
	neg.s32 	%r395, %r49;
	mov.u32 	%r397, %r20;
$L__BB13_145:
	.pragma "nounroll";
	mov.u64 	%rd137, %rd311;
	mov.f32 	%f114, %f229;
	ld.global.f32 	%f115, [%rd300];
	setp.lt.f32 	%p37, %f114, %f115;
	mov.f32 	%f229, %f115;
	mov.u64 	%rd311, %rd301;
	@%p37 bra 	$L__BB13_148;
	setp.lt.f32 	%p38, %f115, %f114;
	mov.f32 	%f229, %f114;
	mov.u64 	%rd311, %rd137;
	@%p38 bra 	$L__BB13_148;
	setp.lt.s64 	%p39, %rd137, %rd301;
	selp.f32 	%f229, %f114, %f115, %p39;
	min.s64 	%rd311, %rd137, %rd301;
$L__BB13_148:
	add.s32 	%r397, %r397, 256;
	add.s64 	%rd301, %rd301, 256;
	add.s64 	%rd300, %rd300, 1024;
	add.s32 	%r395, %r395, 1;
	setp.ne.s32 	%p40, %r395, 0;
	@%p40 bra 	$L__BB13_145;
$L__BB13_149:
	setp.lt.u32 	%p41, %r22, 768;
	@%p41 bra 	$L__BB13_164;
	add.s32 	%r398, %r397, 512;
$L__BB13_151:
	mov.u32 	%r30, %r398;
	add.s32 	%r50, %r30, -512;
	cvt.u64.u32 	%rd224, %r50;
	add.s64 	%rd225, %rd299, %rd224;
	shl.b64 	%rd226, %rd225, 2;
	add.s64 	%rd145, %rd132, %rd226;
	add.s64 	%rd146, %rd225, %rd196;
	ld.global.f32 	%f121, [%rd145];
	setp.lt.f32 	%p42, %f229, %f121;
	mov.f32 	%f225, %f121;
	mov.u64 	%rd307, %rd146;
	@%p42 bra 	$L__BB13_154;
	setp.lt.f32 	%p43, %f121, %f229;
	mov.f32 	%f225, %f229;
	mov.u64 	%rd307, %rd311;
	@%p43 bra 	$L__BB13_154;
	setp.lt.s64 	%p44, %rd311, %rd146;
	selp.f32 	%f225, %f229, %f121, %p44;
	min.s64 	%rd307, %rd311, %rd146;
$L__BB13_154:
	add.s32 	%r51, %r30, -256;
	cvt.u64.u32 	%rd227, %r51;
	add.s64 	%rd228, %rd299, %rd227;
	add.s64 	%rd149, %rd228, %rd196;
	ld.global.f32 	%f124, [%rd145+1024];
	setp.lt.f32 	%p45, %f225, %f124;
	mov.f32 	%f226, %f124;
	mov.u64 	%rd308, %rd149;
	@%p45 bra 	$L__BB13_157;
	setp.lt.f32 	%p46, %f124, %f225;
	mov.f32 	%f226, %f225;
	mov.u64 	%rd308, %rd307;
	@%p46 bra 	$L__BB13_157;
	setp.lt.s64 	%p47, %rd307, %rd149;
	selp.f32 	%f226, %f225, %f124, %p47;
	min.s64 	%rd308, %rd307, %rd149;
$L__BB13_157:
	cvt.u64.u32 	%rd229, %r30;
	add.s64 	%rd230, %rd299, %rd229;
	add.s64 	%rd152, %rd230, %rd196;
	ld.global.f32 	%f127, [%rd145+2048];
	setp.lt.f32 	%p48, %f226, %f127;
	mov.f32 	%f227, %f127;
	mov.u64 	%rd309, %rd152;
	@%p48 bra 	$L__BB13_160;
	setp.lt.f32 	%p49, %f127, %f226;
	mov.f32 	%f227, %f226;
	mov.u64 	%rd309, %rd308;
	@%p49 bra 	$L__BB13_160;
	setp.lt.s64 	%p50, %rd308, %rd152;
	selp.f32 	%f227, %f226, %f127, %p50;
	min.s64 	%rd309, %rd308, %rd152;
$L__BB13_160:
	add.s32 	%r52, %r30, 256;
	cvt.u64.u32 	%rd231, %r52;
	add.s64 	%rd232, %rd299, %rd231;
	add.s64 	%rd155, %rd232, %rd196;
	ld.global.f32 	%f130, [%rd145+3072];
	setp.lt.f32 	%p51, %f227, %f130;
	mov.f32 	%f229, %f130;
	mov.u64 	%rd311, %rd155;
	@%p51 bra 	$L__BB13_163;
	setp.lt.f32 	%p52, %f130, %f227;
	mov.f32 	%f229, %f227;
	mov.u64 	%rd311, %rd309;
	@%p52 bra 	$L__BB13_163;
	setp.lt.s64 	%p53, %rd309, %rd155;
	selp.f32 	%f229, %f227, %f130, %p53;
	min.s64 	%rd311, %rd309, %rd155;
$L__BB13_163:
	add.s32 	%r398, %r30, 1024;
	add.s32 	%r53, %r30, 512;
	setp.lt.s32 	%p54, %r53, %r21;
	@%p54 bra 	$L__BB13_151;
$L__BB13_164:
	// begin inline asm
	mov.u32 %r54, %laneid;
	// end inline asm
	mov.b32 	%r56, %f229;
	mov.b32 	%r72, 1;
	mov.b32 	%r73, 31;
	mov.b32 	%r74, -1;
	// begin inline asm
	shfl.sync.down.b32 %r55, %r56, %r72, %r73, %r74;
	// end inline asm
	mov.b32 	%f134, %r55;
	// begin inline asm
	shfl.sync.down.b32 %r60, %r61, %r72, %r73, %r74;
	// end inline asm
	mov.b64 	{%r66, %r71}, %rd311;
	// begin inline asm
	shfl.sync.down.b32 %r65, %r66, %r72, %r73, %r74;
	// end inline asm
	// begin inline asm
	shfl.sync.down.b32 %r70, %r71, %r72, %r73, %r74;
	// end inline asm
	mov.b64 	%rd159, {%r65, %r70};
	setp.gt.s32 	%p55, %r54, 30;
	mov.f32 	%f230, %f229;
	mov.u64 	%rd312, %rd311;
	@%p55 bra 	$L__BB13_168;
	setp.lt.f32 	%p56, %f229, %f134;
	mov.f32 	%f230, %f134;
	mov.u64 	%rd312, %rd159;
	@%p56 bra 	$L__BB13_168;
	setp.gt.f32 	%p57, %f229, %f134;
	mov.f32 	%f230, %f229;
	mov.u64 	%rd312, %rd311;
	@%p57 bra 	$L__BB13_168;
	setp.lt.s64 	%p58, %rd311, %rd159;
	selp.f32 	%f230, %f229, %f134, %p58;
	min.s64 	%rd312, %rd311, %rd159;
$L__BB13_168:
	mov.b32 	%r76, %f230;
	mov.b32 	%r92, 2;
	mov.b32 	%r93, 31;
	mov.b32 	%r94, -1;
	// begin inline asm
	shfl.sync.down.b32 %r75, %r76, %r92, %r93, %r94;
	// end inline asm
	mov.b32 	%f137, %r75;
	// begin inline asm
	shfl.sync.down.b32 %r80, %r81, %r92, %r93, %r94;
	// end inline asm
	mov.b64 	{%r86, %r91}, %rd312;
	// begin inline asm
	shfl.sync.down.b32 %r85, %r86, %r92, %r93, %r94;
	// end inline asm
	// begin inline asm
	shfl.sync.down.b32 %r90, %r91, %r92, %r93, %r94;
	// end inline asm
	mov.b64 	%rd162, {%r85, %r90};
	setp.gt.s32 	%p59, %r54, 29;
	mov.f32 	%f231, %f230;
	mov.u64 	%rd313, %rd312;
	@%p59 bra 	$L__BB13_172;
	setp.lt.f32 	%p60, %f230, %f137;
	mov.f32 	%f231, %f137;
	mov.u64 	%rd313, %rd162;
	@%p60 bra 	$L__BB13_172;
	setp.gt.f32 	%p61, %f230, %f137;
	mov.f32 	%f231, %f230;
	mov.u64 	%rd313, %rd312;
	@%p61 bra 	$L__BB13_172;
	setp.lt.s64 	%p62, %rd312, %rd162;
	selp.f32 	%f231, %f230, %f137, %p62;
	min.s64 	%rd313, %rd312, %rd162;
$L__BB13_172:
	mov.b32 	%r96, %f231;
	mov.b32 	%r112, 4;
	mov.b32 	%r113, 31;
	mov.b32 	%r114, -1;
	// begin inline asm
	shfl.sync.down.b32 %r95, %r96, %r112, %r113, %r114;
	// end inline asm
	mov.b32 	%f140, %r95;
	// begin inline asm
	shfl.sync.down.b32 %r100, %r101, %r112, %r113, %r114;
	// end inline asm
	mov.b64 	{%r106, %r111}, %rd313;
	// begin inline asm
	shfl.sync.down.b32 %r105, %r106, %r112, %r113, %r114;
	// end inline asm
	// begin inline asm
	shfl.sync.down.b32 %r110, %r111, %r112, %r113, %r114;
	// end inline asm
	mov.b64 	%rd165, {%r105, %r110};
	setp.gt.s32 	%p63, %r54, 27;
	mov.f32 	%f232, %f231;
	mov.u64 	%rd314, %rd313;
	@%p63 bra 	$L__BB13_176;
	setp.lt.f32 	%p64, %f231, %f140;
	mov.f32 	%f232, %f140;
	mov.u64 	%rd314, %rd165;
	@%p64 bra 	$L__BB13_176;
	setp.gt.f32 	%p65, %f231, %f140;
	mov.f32 	%f232, %f231;
	mov.u64 	%rd314, %rd313;
	@%p65 bra 	$L__BB13_176;
	setp.lt.s64 	%p66, %rd313, %rd165;
	selp.f32 	%f232, %f231, %f140, %p66;
	min.s64 	%rd314, %rd313, %rd165;
$L__BB13_176:
	mov.b32 	%r116, %f232;
	mov.b32 	%r132, 8;
	mov.b32 	%r133, 31;
	mov.b32 	%r134, -1;
	// begin inline asm
	shfl.sync.down.b32 %r115, %r116, %r132, %r133, %r134;
	// end inline asm
	mov.b32 	%f143, %r115;
	// begin inline asm
	shfl.sync.down.b32 %r120, %r121, %r132, %r133, %r134;
	// end inline asm
	mov.b64 	{%r126, %r131}, %rd314;
	// begin inline asm
	shfl.sync.down.b32 %r125, %r126, %r132, %r133, %r134;
	// end inline asm
	// begin inline asm
	shfl.sync.down.b32 %r130, %r131, %r132, %r133, %r134;
	// end inline asm
	mov.b64 	%rd168, {%r125, %r130};
	setp.gt.s32 	%p67, %r54, 23;
	mov.f32 	%f233, %f232;
	mov.u64 	%rd315, %rd314;
	@%p67 bra 	$L__BB13_180;
	setp.lt.f32 	%p68, %f232, %f143;
	mov.f32 	%f233, %f143;
	mov.u64 	%rd315, %rd168;
	@%p68 bra 	$L__BB13_180;
	setp.gt.f32 	%p69, %f232, %f143;
	mov.f32 	%f233, %f232;
	mov.u64 	%rd315, %rd314;
	@%p69 bra 	$L__BB13_180;
	setp.lt.s64 	%p70, %rd314, %rd168;
	selp.f32 	%f233, %f232, %f143, %p70;
	min.s64 	%rd315, %rd314, %rd168;
$L__BB13_180:
	mov.b32 	%r136, %f233;
	mov.b32 	%r152, 16;
	mov.b32 	%r153, 31;
	mov.b32 	%r154, -1;
	// begin inline asm
	shfl.sync.down.b32 %r135, %r136, %r152, %r153, %r154;
	// end inline asm
	mov.b32 	%f146, %r135;
	// begin inline asm
	shfl.sync.down.b32 %r140, %r141, %r152, %r153, %r154;
	// end inline asm
	mov.b64 	{%r146, %r151}, %rd315;
	// begin inline asm
	shfl.sync.down.b32 %r145, %r146, %r152, %r153, %r154;
	// end inline asm
	// begin inline asm
	shfl.sync.down.b32 %r150, %r151, %r152, %r153, %r154;
	// end inline asm
	mov.b64 	%rd171, {%r145, %r150};
	setp.gt.s32 	%p71, %r54, 15;
	mov.f32 	%f241, %f233;
	mov.u64 	%rd323, %rd315;
	@%p71 bra 	$L__BB13_184;
	setp.lt.f32 	%p72, %f233, %f146;
	mov.f32 	%f241, %f146;
	mov.u64 	%rd323, %rd171;
	@%p72 bra 	$L__BB13_184;
	setp.gt.f32 	%p73, %f233, %f146;
	mov.f32 	%f241, %f233;
	mov.u64 	%rd323, %rd315;
	@%p73 bra 	$L__BB13_184;
	setp.lt.s64 	%p74, %rd315, %rd171;
	selp.f32 	%f241, %f233, %f146, %p74;
	min.s64 	%rd323, %rd315, %rd171;
$L__BB13_184:
	setp.ne.s32 	%p75, %r54, 0;
	@%p75 bra 	$L__BB13_186;
	shr.u32 	%r155, %r20, 1;
	and.b32  	%r156, %r155, 496;
	mov.u32 	%r157, _ZN6thrust24THRUST_300001_SM_1000_NS8cuda_cub4core6detail5shmemE;
	add.s32 	%r158, %r157, %r156;
	st.shared.f32 	[%r158+8], %f241;
	st.shared.u64 	[%r158+16], %rd323;
$L__BB13_186:
	bar.sync 	0;
	setp.ne.s32 	%p76, %r20, 0;
	@%p76 bra 	$L__BB13_208;
	ld.shared.f32 	%f149, [_ZN6thrust24THRUST_300001_SM_1000_NS8cuda_cub4core6detail5shmemE+24];
	ld.shared.u64 	%rd174, [_ZN6thrust24THRUST_300001_SM_1000_NS8cuda_cub4core6detail5shmemE+32];
	setp.lt.f32 	%p77, %f241, %f149;
	mov.f32 	%f235, %f149;
	mov.u64 	%rd317, %rd174;
	@%p77 bra 	$L__BB13_190;
	setp.lt.f32 	%p78, %f149, %f241;
	mov.f32 	%f235, %f241;
	mov.u64 	%rd317, %rd323;
	@%p78 bra 	$L__BB13_190;
	setp.lt.s64 	%p79, %rd323, %rd174;
	selp.f32 	%f235, %f241, %f149, %p79;
	min.s64 	%rd317, %rd323, %rd174;
$L__BB13_190:
	ld.shared.f32 	%f152, [_ZN6thrust24THRUST_300001_SM_1000_NS8cuda_cub4core6detail5shmemE+40];
	ld.shared.u64 	%rd177, [_ZN6thrust24THRUST_300001_SM_1000_NS8cuda_cub4core6detail5shmemE+48];
	setp.lt.f32 	%p80, %f235, %f152;
	mov.f32 	%f236, %f152;
	mov.u64 	%rd318, %rd177;
	@%p80 bra 	$L__BB13_193;
	setp.lt.f32 	%p81, %f152, %f235;
	mov.f32 	%f236, %f235;
	mov.u64 	%rd318, %rd317;
	@%p81 bra 	$L__BB13_193;
	setp.lt.s64 	%p82, %rd317, %rd177;
	selp.f32 	%f236, %f235, %f152, %p82;
	min.s64 	%rd318, %rd317, %rd177;
$L__BB13_193:
	ld.shared.f32 	%f155, [_ZN6thrust24THRUST_300001_SM_1000_NS8cuda_cub4core6detail5shmemE+56];
	ld.shared.u64 	%rd180, [_ZN6thrust24THRUST_300001_SM_1000_NS8cuda_cub4core6detail5shmemE+64];
	setp.lt.f32 	%p83, %f236, %f155;
	mov.f32 	%f237, %f155;
	mov.u64 	%rd319, %rd180;
	@%p83 bra 	$L__BB13_196;
	setp.lt.f32 	%p84, %f155, %f236;
	mov.f32 	%f237, %f236;
	mov.u64 	%rd319, %rd318;
	@%p84 bra 	$L__BB13_196;
	setp.lt.s64 	%p85, %rd318, %rd180;
	selp.f32 	%f237, %f236, %f155, %p85;
	min.s64 	%rd319, %rd318, %rd180;
$L__BB13_196:
	ld.shared.f32 	%f158, [_ZN6thrust24THRUST_300001_SM_1000_NS8cuda_cub4core6detail5shmemE+72];
	ld.shared.u64 	%rd183, [_ZN6thrust24THRUST_300001_SM_1000_NS8cuda_cub4core6detail5shmemE+80];
	setp.lt.f32 	%p86, %f237, %f158;
	mov.f32 	%f238, %f158;
	mov.u64 	%rd320, %rd183;
	@%p86 bra 	$L__BB13_199;
	setp.lt.f32 	%p87, %f158, %f237;
	mov.f32 	%f238, %f237;
	mov.u64 	%rd320, %rd319;
	@%p87 bra 	$L__BB13_199;
	setp.lt.s64 	%p88, %rd319, %rd183;
	selp.f32 	%f238, %f237, %f158, %p88;
	min.s64 	%rd320, %rd319, %rd183;
$L__BB13_199:
	ld.shared.f32 	%f161, [_ZN6thrust24THRUST_300001_SM_1000_NS8cuda_cub4core6detail5shmemE+88];
	ld.shared.u64 	%rd186, [_ZN6thrust24THRUST_300001_SM_1000_NS8cuda_cub4core6detail5shmemE+96];
	setp.lt.f32 	%p89, %f238, %f161;
	mov.f32 	%f239, %f161;
	mov.u64 	%rd321, %rd186;
	@%p89 bra 	$L__BB13_202;
	setp.lt.f32 	%p90, %f161, %f238;
	mov.f32 	%f239, %f238;
	mov.u64 	%rd321, %rd320;
	@%p90 bra 	$L__BB13_202;
	setp.lt.s64 	%p91, %rd320, %rd186;
	selp.f32 	%f239, %f238, %f161, %p91;
	min.s64 	%rd321, %rd320, %rd186;
$L__BB13_202:
	ld.shared.f32 	%f164, [_ZN6thrust24THRUST_300001_SM_1000_NS8cuda_cub4core6detail5shmemE+104];
	ld.shared.u64 	%rd189, [_ZN6thrust24THRUST_300001_SM_1000_NS8cuda_cub4core6detail5shmemE+112];
	setp.lt.f32 	%p92, %f239, %f164;
	mov.f32 	%f240, %f164;
	mov.u64 	%rd322, %rd189;
	@%p92 bra 	$L__BB13_205;
	setp.lt.f32 	%p93, %f164, %f239;
	mov.f32 	%f240, %f239;
	mov.u64 	%rd322, %rd321;
	@%p93 bra 	$L__BB13_205;
	setp.lt.s64 	%p94, %rd321, %rd189;
	selp.f32 	%f240, %f239, %f164, %p94;
	min.s64 	%rd322, %rd321, %rd189;
$L__BB13_205:
	ld.shared.f32 	%f167, [_ZN6thrust24THRUST_300001_SM_1000_NS8cuda_cub4core6detail5shmemE+120];
	ld.shared.u64 	%rd192, [_ZN6thrust24THRUST_300001_SM_1000_NS8cuda_cub4core6detail5shmemE+128];
	setp.lt.f32 	%p95, %f240, %f167;
	mov.f32 	%f241, %f167;
	mov.u64 	%rd323, %rd192;
	@%p95 bra 	$L__BB13_208;
	setp.lt.f32 	%p96, %f167, %f240;
	mov.f32 	%f241, %f240;
	mov.u64 	%rd323, %rd322;
	@%p96 bra 	$L__BB13_208;
	setp.lt.s64 	%p97, %rd322, %rd192;
	selp.f32 	%f241, %f240, %f167, %p97;
	min.s64 	%rd323, %rd322, %rd192;
$L__BB13_208:
	mov.u32 	%r389, %tid.x;
	setp.ne.s32 	%p214, %r389, 0;
	@%p214 bra 	$L__BB13_210;
	ld.param.u64 	%rd254, [_ZN6thrust24THRUST_300001_SM_1000_NS8cuda_cub4core6detail13_kernel_agentINS1_8__reduce11ReduceAgentINS0_12zip_iteratorIN4cuda3std3__45tupleIJNS0_10device_ptrIfEENS0_17counting_iteratorIlNS0_11use_defaultESF_SF_EEEEEEEPNSB_IJflEEESJ_lNS1_9__extrema9arg_max_fIflNSA_4lessIfEEEEEEJSI_SK_lN3cub18CUB_300001_SM_100013GridEvenShareIlEENSS_9GridQueueIyEESP_EEEvDpT0__param_1];
	cvta.to.global.u64 	%rd251, %rd254;
	mul.wide.u32 	%rd252, %r1, 16;
	add.s64 	%rd253, %rd251, %rd252;
	st.global.f32 	[%rd253], %f241;
	st.global.u64 	[%rd253+8], %rd323;
$L__BB13_210:
	ret;

}
	// .globl	_ZN6thrust24THRUST_300001_SM_1000_NS8cuda_cub4core6detail13_kernel_agentINS1_8__reduce10DrainAgentIlEEJN3cub18CUB_300001_SM_10009GridQueueIyEElEEEvDpT0_
.visible .entry _ZN6thrust24THRUST_300001_SM_1000_NS8cuda_cub4core6detail13_kernel_agentINS1_8__reduce10DrainAgentIlEEJN3cub18CUB_300001_SM_10009GridQueueIyEElEEEvDpT0_(
	.param .align 8 .b8 _ZN6thrust24THRUST_300001_SM_1000_NS8cuda_cub4core6detail13_kernel_agentINS1_8__reduce10DrainAgentIlEEJN3cub18CUB_300001_SM_10009GridQueueIyEElEEEvDpT0__param_0[8],
	.param .u64 _ZN6thrust24THRUST_300001_SM_1000_NS8cuda_cub4core6detail13_kernel_agentINS1_8__reduce10DrainAgentIlEEJN3cub18CUB_300001_SM_10009GridQueueIyEElEEEvDpT0__param_1
)
.maxntid 1
{
	.reg .b64 	%rd<5>;

	ld.param.u64 	%rd1, [_ZN6thrust24THRUST_300001_SM_1000_NS8cuda_cub4core6detail13_kernel_agentINS1_8__reduce10DrainAgentIlEEJN3cub18CUB_300001_SM_10009GridQueueIyEElEEEvDpT0__param_0];
	ld.param.u64 	%rd2, [_ZN6thrust24THRUST_300001_SM_1000_NS8cuda_cub4core6detail13_kernel_agentINS1_8__reduce10DrainAgentIlEEJN3cub18CUB_300001_SM_10009GridQueueIyEElEEEvDpT0__param_1];
	cvta.to.global.u64 	%rd3, %rd1;
	st.global.u64 	[%rd3], %rd2;
	mov.b64 	%rd4, 0;
	st.global.u64 	[%rd3+8], %rd4;
	ret;

}
	// .globl	_ZN6thrust24THRUST_300001_SM_1000_NS8cuda_cub4core6detail13_kernel_agentINS1_8__reduce11ReduceAgentIPN4cuda3std3__45tupleIJflEEESC_SB_lNS1_9__extrema9arg_max_fIflNS9_4lessIfEEEEEEJSC_SC_iSH_EEEvDpT0_
.visible .entry _ZN6thrust24THRUST_300001_SM_1000_NS8cuda_cub4core6detail13_kernel_agentINS1_8__reduce11ReduceAgentIPN4cuda3std3__45tupleIJflEEESC_SB_lNS1_9__extrema9arg_max_fIflNS9_4lessIfEEEEEEJSC_SC_iSH_EEEvDpT0_(
	.param .u64 .ptr .align 1 _ZN6thrust24THRUST_300001_SM_1000_NS8cuda_cub4core6detail13_kernel_agentINS1_8__reduce11ReduceAgentIPN4cuda3std3__45tupleIJflEEESC_SB_lNS1_9__extrema9arg_max_fIflNS9_4lessIfEEEEEEJSC_SC_iSH_EEEvDpT0__param_0,
	.param .u64 .ptr .align 1 _ZN6thrust24THRUST_300001_SM_1000_NS8cuda_cub4core6detail13_kernel_agentINS1_8__reduce11ReduceAgentIPN4cuda3std3__45tupleIJflEEESC_SB_lNS1_9__extrema9arg_max_fIflNS9_4lessIfEEEEEEJSC_SC_iSH_EEEvDpT0__param_1,
	.param .u32 _ZN6thrust24THRUST_300001_SM_1000_NS8cuda_cub4core6detail13_kernel_agentINS1_8__reduce11ReduceAgentIPN4cuda3std3__45tupleIJflEEESC_SB_lNS1_9__extrema9arg_max_fIflNS9_4lessIfEEEEEEJSC_SC_iSH_EEEvDpT0__param_2,
	.param .align 1 .b8 _ZN6thrust24THRUST_300001_SM_1000_NS8cuda_cub4core6detail13_kernel_agentINS1_8__reduce11ReduceAgentIPN4cuda3std3__45tupleIJflEEESC_SB_lNS1_9__extrema9arg_max_fIflNS9_4lessIfEEEEEEJSC_SC_iSH_EEEvDpT0__param_3[1]
)
.maxntid 256
{
	.reg .pred 	%p<264>;
	.reg .b32 	%r<436>;
	.reg .b32 	%f<293>;
	.reg .b64 	%rd<479>;

	ld.param.u64 	%rd236, [_ZN6thrust24THRUST_300001_SM_1000_NS8cuda_cub4core6detail13_kernel_agentINS1_8__reduce11ReduceAgentIPN4cuda3std3__45tupleIJflEEESC_SB_lNS1_9__extrema9arg_max_fIflNS9_4lessIfEEEEEEJSC_SC_iSH_EEEvDpT0__param_0];
	ld.param.u32 	%r29, [_ZN6thrust24THRUST_300001_SM_1000_NS8cuda_cub4core6detail13_kernel_agentINS1_8__reduce11ReduceAgentIPN4cuda3std3__45tupleIJflEEESC_SB_lNS1_9__extrema9arg_max_fIflNS9_4lessIfEEEEEEJSC_SC_iSH_EEEvDpT0__param_2];
	cvt.s64.s32 	%rd1, %r29;
	setp.eq.s32 	%p1, %r29, 0;
	@%p1 bra 	$L__BB15_234;
	setp.gt.s32 	%p2, %r29, 1279;
	@%p2 bra 	$L__BB15_121;
	mov.u32 	%r1, %tid.x;
	setp.ge.s32 	%p147, %r1, %r29;
	mov.f32 	%f224, 0f00000000;
	mov.b64 	%rd402, 0;
	mov.u32 	%r430, %r1;
	@%p147 bra 	$L__BB15_4;
	mul.wide.u32 	%rd366, %r1, 16;
	add.s64 	%rd363, %rd236, %rd366;
	// begin inline asm
	ld.global.nc.u64 %rd362, [%rd363];
	// end inline asm
	mov.b64 	{%r191, %r192}, %rd362;
	mov.b32 	%f224, %r191;
	add.s64 	%rd365, %rd363, 8;
	// begin inline asm
	ld.global.nc.u64 %rd402, [%rd365];
	// end inline asm
	add.s32 	%r430, %r1, 256;
$L__BB15_4:
	setp.ge.s32 	%p148, %r430, %r29;
	@%p148 bra 	$L__BB15_25;
	not.b32 	%r193, %r430;
	add.s32 	%r4, %r29, %r193;
	and.b32  	%r194, %r4, 768;
	setp.eq.s32 	%p149, %r194, 768;
	@%p149 bra 	$L__BB15_11;
	mul.wide.u32 	%rd368, %r430, 16;
	add.s64 	%rd393, %rd236, %rd368;
	shr.u32 	%r195, %r4, 8;
	add.s32 	%r196, %r195, 1;
	and.b32  	%r197, %r196, 3;
	neg.s32 	%r428, %r197;
$L__BB15_7:
	.pragma "nounroll";
	mov.u64 	%rd6, %rd402;
	mov.f32 	%f3, %f224;
	// begin inline asm
	ld.global.nc.u64 %rd369, [%rd393];
	// end inline asm
	mov.b64 	{%r198, %r199}, %rd369;
	mov.b32 	%f4, %r198;
	add.s64 	%rd372, %rd393, 8;
	// begin inline asm
	ld.global.nc.u64 %rd371, [%rd372];
	// end inline asm
	setp.lt.f32 	%p150, %f3, %f4;
	mov.u64 	%rd402, %rd371;
	mov.f32 	%f224, %f4;
	@%p150 bra 	$L__BB15_10;
	setp.lt.f32 	%p151, %f4, %f3;
	mov.u64 	%rd402, %rd6;
	mov.f32 	%f224, %f3;
	@%p151 bra 	$L__BB15_10;
	setp.lt.s64 	%p152, %rd6, %rd371;
	min.s64 	%rd402, %rd6, %rd371;
	selp.f32 	%f224, %f3, %f4, %p152;
$L__BB15_10:
	add.s32 	%r430, %r430, 256;
	add.s64 	%rd393, %rd393, 4096;
	add.s32 	%r428, %r428, 1;
	setp.ne.s32 	%p153, %r428, 0;
	@%p153 bra 	$L__BB15_7;
$L__BB15_11:
	setp.lt.u32 	%p154, %r4, 768;
	@%p154 bra 	$L__BB15_25;
$L__BB15_12:
	mul.wide.s32 	%rd377, %r430, 16;
	add.s64 	%rd374, %rd236, %rd377;
	// begin inline asm
	ld.global.nc.u64 %rd373, [%rd374];
	// end inline asm
	mov.b64 	{%r200, %r201}, %rd373;
	mov.b32 	%f10, %r200;
	add.s64 	%rd376, %rd374, 8;
	// begin inline asm
	ld.global.nc.u64 %rd375, [%rd376];
	// end inline asm
	setp.lt.f32 	%p155, %f224, %f10;
	mov.u64 	%rd399, %rd375;
	mov.f32 	%f221, %f10;
	@%p155 bra 	$L__BB15_15;
	setp.lt.f32 	%p156, %f10, %f224;
	mov.u64 	%rd399, %rd402;
	mov.f32 	%f221, %f224;
	@%p156 bra 	$L__BB15_15;
	setp.lt.s64 	%p157, %rd402, %rd375;
	min.s64 	%rd399, %rd402, %rd375;
	selp.f32 	%f221, %f224, %f10, %p157;
$L__BB15_15:
	add.s64 	%rd379, %rd374, 4096;
	// begin inline asm
	ld.global.nc.u64 %rd378, [%rd379];
	// end inline asm
	mov.b64 	{%r202, %r203}, %rd378;
	mov.b32 	%f13, %r202;
	add.s64 	%rd381, %rd374, 4104;
	// begin inline asm
	ld.global.nc.u64 %rd380, [%rd381];
	// end inline asm
	setp.lt.f32 	%p158, %f221, %f13;
	mov.u64 	%rd400, %rd380;
	mov.f32 	%f222, %f13;
	@%p158 bra 	$L__BB15_18;
	setp.lt.f32 	%p159, %f13, %f221;
	mov.u64 	%rd400, %rd399;
	mov.f32 	%f222, %f221;
	@%p159 bra 	$L__BB15_18;
	setp.lt.s64 	%p160, %rd399, %rd380;
	min.s64 	%rd400, %rd399, %rd380;
	selp.f32 	%f222, %f221, %f13, %p160;
$L__BB15_18:
	add.s64 	%rd383, %rd374, 8192;
	// begin inline asm
	ld.global.nc.u64 %rd382, [%rd383];
	// end inline asm
	mov.b64 	{%r204, %r205}, %rd382;
	mov.b32 	%f16, %r204;
	add.s64 	%rd385, %rd374, 8200;
	// begin inline asm
	ld.global.nc.u64 %rd384, [%rd385];
	// end inline asm
	setp.lt.f32 	%p161, %f222, %f16;
	mov.u64 	%rd401, %rd384;
	mov.f32 	%f223, %f16;
	@%p161 bra 	$L__BB15_21;
	setp.lt.f32 	%p162, %f16, %f222;
	mov.u64 	%rd401, %rd400;
	mov.f32 	%f223, %f222;
	@%p162 bra 	$L__BB15_21;
	setp.lt.s64 	%p163, %rd400, %rd384;
	min.s64 	%rd401, %rd400, %rd384;
	selp.f32 	%f223, %f222, %f16, %p163;
$L__BB15_21:
	add.s64 	%rd387, %rd374, 12288;
	// begin inline asm
	ld.global.nc.u64 %rd386, [%rd387];
	// end inline asm
	mov.b64 	{%r206, %r207}, %rd386;
	mov.b32 	%f19, %r206;
	add.s64 	%rd389, %rd374, 12296;
	// begin inline asm
	ld.global.nc.u64 %rd388, [%rd389];
	// end inline asm
	setp.lt.f32 	%p164, %f223, %f19;
	mov.u64 	%rd402, %rd388;
	mov.f32 	%f224, %f19;
	@%p164 bra 	$L__BB15_24;
	setp.lt.f32 	%p165, %f19, %f223;
	mov.u64 	%rd402, %rd401;
	mov.f32 	%f224, %f223;
	@%p165 bra 	$L__BB15_24;
	setp.lt.s64 	%p166, %rd401, %rd388;
	min.s64 	%rd402, %rd401, %rd388;
	selp.f32 	%f224, %f223, %f19, %p166;
$L__BB15_24:
	add.s32 	%r430, %r430, 1024;
	setp.lt.s32 	%p167, %r430, %r29;
	@%p167 bra 	$L__BB15_12;
$L__BB15_25:
	setp.lt.s32 	%p168, %r29, 256;
	@%p168 bra 	$L__BB15_70;
	// begin inline asm
	mov.u32 %r321, %laneid;
	// end inline asm
	mov.b32 	%r323, %f224;
	mov.b32 	%r339, 1;
	mov.b32 	%r340, 31;
	mov.b32 	%r341, -1;
	// begin inline asm
	shfl.sync.down.b32 %r322, %r323, %r339, %r340, %r341;
	// end inline asm
	mov.b32 	%f23, %r322;
	// begin inline asm
	shfl.sync.down.b32 %r327, %r328, %r339, %r340, %r341;
	// end inline asm
	mov.b64 	{%r333, %r338}, %rd402;
	// begin inline asm
	shfl.sync.down.b32 %r332, %r333, %r339, %r340, %r341;
	// end inline asm
	// begin inline asm
	shfl.sync.down.b32 %r337, %r338, %r339, %r340, %r341;
	// end inline asm
	mov.b64 	%rd28, {%r332, %r337};
	setp.gt.s32 	%p220, %r321, 30;
	mov.u64 	%rd404, %rd402;
	mov.f32 	%f226, %f224;
	@%p220 bra 	$L__BB15_30;
	setp.lt.f32 	%p221, %f224, %f23;
	mov.u64 	%rd404, %rd28;
	mov.f32 	%f226, %f23;
	@%p221 bra 	$L__BB15_30;
	setp.gt.f32 	%p222, %f224, %f23;
	mov.u64 	%rd404, %rd402;
	mov.f32 	%f226, %f224;
	@%p222 bra 	$L__BB15_30;
	setp.lt.s64 	%p223, %rd402, %rd28;
	min.s64 	%rd404, %rd402, %rd28;
	selp.f32 	%f226, %f224, %f23, %p223;
$L__BB15_30:
	mov.b32 	%r343, %f226;
	mov.b32 	%r359, 2;
	mov.b32 	%r360, 31;
	mov.b32 	%r361, -1;
	// begin inline asm
	shfl.sync.down.b32 %r342, %r343, %r359, %r360, %r361;
	// end inline asm
	mov.b32 	%f26, %r342;
	// begin inline asm
	shfl.sync.down.b32 %r347, %r348, %r359, %r360, %r361;
	// end inline asm
	mov.b64 	{%r353, %r358}, %rd404;
	// begin inline asm
	shfl.sync.down.b32 %r352, %r353, %r359, %r360, %r361;
	// end inline asm
	// begin inline asm
	shfl.sync.down.b32 %r357, %r358, %r359, %r360, %r361;
	// end inline asm
	mov.b64 	%rd31, {%r352, %r357};
	setp.gt.s32 	%p224, %r321, 29;
	mov.u64 	%rd405, %rd404;
	mov.f32 	%f227, %f226;
	@%p224 bra 	$L__BB15_34;
	setp.lt.f32 	%p225, %f226, %f26;
	mov.u64 	%rd405, %rd31;
	mov.f32 	%f227, %f26;
	@%p225 bra 	$L__BB15_34;
	setp.gt.f32 	%p226, %f226, %f26;
	mov.u64 	%rd405, %rd404;
	mov.f32 	%f227, %f226;
	@%p226 bra 	$L__BB15_34;
	setp.lt.s64 	%p227, %rd404, %rd31;
	min.s64 	%rd405, %rd404, %rd31;
	selp.f32 	%f227, %f226, %f26, %p227;
$L__BB15_34:
	mov.b32 	%r363, %f227;
	mov.b32 	%r379, 4;
	mov.b32 	%r380, 31;
	mov.b32 	%r381, -1;
	// begin inline asm
	shfl.sync.down.b32 %r362, %r363, %r379, %r380, %r381;
	// end inline asm
	mov.b32 	%f29, %r362;
	// begin inline asm
	shfl.sync.down.b32 %r367, %r368, %r379, %r380, %r381;
	// end inline asm
	mov.b64 	{%r373, %r378}, %rd405;
	// begin inline asm
	shfl.sync.down.b32 %r372, %r373, %r379, %r380, %r381;
	// end inline asm
	// begin inline asm
	shfl.sync.down.b32 %r377, %r378, %r379, %r380, %r381;
	// end inline asm
	mov.b64 	%rd34, {%r372, %r377};
	setp.gt.s32 	%p228, %r321, 27;
	mov.u64 	%rd406, %rd405;
	mov.f32 	%f228, %f227;
	@%p228 bra 	$L__BB15_38;
	setp.lt.f32 	%p229, %f227, %f29;
	mov.u64 	%rd406, %rd34;
	mov.f32 	%f228, %f29;
	@%p229 bra 	$L__BB15_38;
	setp.gt.f32 	%p230, %f227, %f29;
	mov.u64 	%rd406, %rd405;
	mov.f32 	%f228, %f227;
	@%p230 bra 	$L__BB15_38;
	setp.lt.s64 	%p231, %rd405, %rd34;
	min.s64 	%rd406, %rd405, %rd34;
	selp.f32 	%f228, %f227, %f29, %p231;
$L__BB15_38:
	mov.b32 	%r383, %f228;
	mov.b32 	%r399, 8;
	mov.b32 	%r400, 31;
	mov.b32 	%r401, -1;
	// begin inline asm
	shfl.sync.down.b32 %r382, %r383, %r399, %r400, %r401;
	// end inline asm
	mov.b32 	%f32, %r382;
	// begin inline asm
	shfl.sync.down.b32 %r387, %r388, %r399, %r400, %r401;
	// end inline asm
	mov.b64 	{%r393, %r398}, %rd406;
	// begin inline asm
	shfl.sync.down.b32 %r392, %r393, %r399, %r400, %r401;
	// end inline asm
	// begin inline asm
	shfl.sync.down.b32 %r397, %r398, %r399, %r400, %r401;
	// end inline asm
	mov.b64 	%rd37, {%r392, %r397};
	setp.gt.s32 	%p232, %r321, 23;
	mov.u64 	%rd407, %rd406;
	mov.f32 	%f229, %f228;
	@%p232 bra 	$L__BB15_42;
	setp.lt.f32 	%p233, %f228, %f32;
	mov.u64 	%rd407, %rd37;
	mov.f32 	%f229, %f32;
	@%p233 bra 	$L__BB15_42;
	setp.gt.f32 	%p234, %f228, %f32;
	mov.u64 	%rd407, %rd406;
	mov.f32 	%f229, %f228;
	@%p234 bra 	$L__BB15_42;
	setp.lt.s64 	%p235, %rd406, %rd37;
	min.s64 	%rd407, %rd406, %rd37;
	selp.f32 	%f229, %f228, %f32, %p235;
$L__BB15_42:
	mov.b32 	%r403, %f229;
	mov.b32 	%r419, 16;
	mov.b32 	%r420, 31;
	mov.b32 	%r421, -1;
	// begin inline asm
	shfl.sync.down.b32 %r402, %r403, %r419, %r420, %r421;
	// end inline asm
	mov.b32 	%f35, %r402;
	// begin inline asm
	shfl.sync.down.b32 %r407, %r408, %r419, %r420, %r421;
	// end inline asm
	mov.b64 	{%r413, %r418}, %rd407;
	// begin inline asm
	shfl.sync.down.b32 %r412, %r413, %r419, %r420, %r421;
	// end inline asm
	// begin inline asm
	shfl.sync.down.b32 %r417, %r418, %r419, %r420, %r421;
	// end inline asm
	mov.b64 	%rd40, {%r412, %r417};
	setp.gt.s32 	%p236, %r321, 15;
	mov.u64 	%rd478, %rd407;
	mov.f32 	%f292, %f229;
	@%p236 bra 	$L__BB15_46;
	setp.lt.f32 	%p237, %f229, %f35;
	mov.u64 	%rd478, %rd40;
	mov.f32 	%f292, %f35;
	@%p237 bra 	$L__BB15_46;
	setp.gt.f32 	%p238, %f229, %f35;
	mov.u64 	%rd478, %rd407;
	mov.f32 	%f292, %f229;
	@%p238 bra 	$L__BB15_46;
	setp.lt.s64 	%p239, %rd407, %rd40;
	min.s64 	%rd478, %rd407, %rd40;
	selp.f32 	%f292, %f229, %f35, %p239;
$L__BB15_46:
	setp.ne.s32 	%p240, %r321, 0;
	@%p240 bra 	$L__BB15_48;
	shr.u32 	%r422, %r1, 1;
	and.b32  	%r423, %r422, 496;
	mov.u32 	%r424, _ZN6thrust24THRUST_300001_SM_1000_NS8cuda_cub4core6detail5shmemE;
	add.s32 	%r425, %r424, %r423;
	st.shared.f32 	[%r425+8], %f292;
	st.shared.u64 	[%r425+16], %rd478;
$L__BB15_48:
	bar.sync 	0;
	setp.ne.s32 	%p241, %r1, 0;
	@%p241 bra 	$L__BB15_232;
	ld.shared.f32 	%f38, [_ZN6thrust24THRUST_300001_SM_1000_NS8cuda_cub4core6detail5shmemE+24];
	ld.shared.u64 	%rd43, [_ZN6thrust24THRUST_300001_SM_1000_NS8cuda_cub4core6detail5shmemE+32];
	setp.lt.f32 	%p242, %f292, %f38;
	mov.u64 	%rd409, %rd43;
	mov.f32 	%f231, %f38;
	@%p242 bra 	$L__BB15_52;
	setp.lt.f32 	%p243, %f38, %f292;
	mov.u64 	%rd409, %rd478;
	mov.f32 	%f231, %f292;
	@%p243 bra 	$L__BB15_52;
	setp.lt.s64 	%p244, %rd478, %rd43;
	min.s64 	%rd409, %rd478, %rd43;
	selp.f32 	%f231, %f292, %f38, %p244;
$L__BB15_52:
	ld.shared.f32 	%f41, [_ZN6thrust24THRUST_300001_SM_1000_NS8cuda_cub4core6detail5shmemE+40];
	ld.shared.u64 	%rd46, [_ZN6thrust24THRUST_300001_SM_1000_NS8cuda_cub4core6detail5shmemE+48];
	setp.lt.f32 	%p245, %f231, %f41;
	mov.u64 	%rd410, %rd46;
	mov.f32 	%f232, %f41;
	@%p245 bra 	$L__BB15_55;
	setp.lt.f32 	%p246, %f41, %f231;
	mov.u64 	%rd410, %rd409;
	mov.f32 	%f232, %f231;
	@%p246 bra 	$L__BB15_55;
	setp.lt.s64 	%p247, %rd409, %rd46;
	min.s64 	%rd410, %rd409, %rd46;
	selp.f32 	%f232, %f231, %f41, %p247;
$L__BB15_55:
	ld.shared.f32 	%f44, [_ZN6thrust24THRUST_300001_SM_1000_NS8cuda_cub4core6detail5shmemE+56];
	ld.shared.u64 	%rd49, [_ZN6thrust24THRUST_300001_SM_1000_NS8cuda_cub4core6detail5shmemE+64];
	setp.lt.f32 	%p248, %f232, %f44;
	mov.u64 	%rd411, %rd49;
	mov.f32 	%f233, %f44;
	@%p248 bra 	$L__BB15_58;
	setp.lt.f32 	%p249, %f44, %f232;
	mov.u64 	%rd411, %rd410;
	mov.f32 	%f233, %f232;
	@%p249 bra 	$L__BB15_58;
	setp.lt.s64 	%p250, %rd410, %rd49;
	min.s64 	%rd411, %rd410, %rd49;
	selp.f32 	%f233, %f232, %f44, %p250;
$L__BB15_58:
	ld.shared.f32 	%f47, [_ZN6thrust24THRUST_300001_SM_1000_NS8cuda_cub4core6detail5shmemE+72];
	ld.shared.u64 	%rd52, [_ZN6thrust24THRUST_300001_SM_1000_NS8cuda_cub4core6detail5shmemE+80];
	setp.lt.f32 	%p251, %f233, %f47;
	mov.u64 	%rd412, %rd52;
	mov.f32 	%f234, %f47;
	@%p251 bra 	$L__BB15_61;
	setp.lt.f32 	%p252, %f47, %f233;
	mov.u64 	%rd412, %rd411;
	mov.f32 	%f234, %f233;
	@%p252 bra 	$L__BB15_61;
	setp.lt.s64 	%p253, %rd411, %rd52;
	min.s64 	%rd412, %rd411, %rd52;
	selp.f32 	%f234, %f233, %f47, %p253;
$L__BB15_61:
	ld.shared.f32 	%f50, [_ZN6thrust24THRUST_300001_SM_1000_NS8cuda_cub4core6detail5shmemE+88];
	ld.shared.u64 	%rd55, [_ZN6thrust24THRUST_300001_SM_1000_NS8cuda_cub4core6detail5shmemE+96];
	setp.lt.f32 	%p254, %f234, %f50;
	mov.u64 	%rd413, %rd55;
	mov.f32 	%f235, %f50;
	@%p254 bra 	$L__BB15_64;
	setp.lt.f32 	%p255, %f50, %f234;
	mov.u64 	%rd413, %rd412;
	mov.f32 	%f235, %f234;
	@%p255 bra 	$L__BB15_64;
	setp.lt.s64 	%p256, %rd412, %rd55;
	min.s64 	%rd413, %rd412, %rd55;
	selp.f32 	%f235, %f234, %f50, %p256;
$L__BB15_64:
	ld.shared.f32 	%f53, [_ZN6thrust24THRUST_300001_SM_1000_NS8cuda_cub4core6detail5shmemE+104];
	ld.shared.u64 	%rd58, [_ZN6thrust24THRUST_300001_SM_1000_NS8cuda_cub4core6detail5shmemE+112];
	setp.lt.f32 	%p257, %f235, %f53;
	mov.u64 	%rd414, %rd58;
	mov.f32 	%f236, %f53;
	@%p257 bra 	$L__BB15_67;
	setp.lt.f32 	%p258, %f53, %f235;
	mov.u64 	%rd414, %rd413;
	mov.f32 	%f236, %f235;
	@%p258 bra 	$L__BB15_67;
	setp.lt.s64 	%p259, %rd413, %rd58;
	min.s64 	%rd414, %rd413, %rd58;
	selp.f32 	%f236, %f235, %f53, %p259;
$L__BB15_67:
	ld.shared.f32 	%f56, [_ZN6thrust24THRUST_300001_SM_1000_NS8cuda_cub4core6detail5shmemE+120];
	ld.shared.u64 	%rd61, [_ZN6thrust24THRUST_300001_SM_1000_NS8cuda_cub4core6detail5shmemE+128];
	setp.lt.f32 	%p260, %f236, %f56;
	mov.f32 	%f292, %f56;
	mov.u64 	%rd478, %rd61;
	@%p260 bra 	$L__BB15_232;
	setp.lt.f32 	%p261, %f56, %f236;
	mov.f32 	%f292, %f236;
	mov.u64 	%rd478, %rd414;
	@%p261 bra 	$L__BB15_232;
	setp.lt.s64 	%p262, %rd414, %rd61;
	min.s64 	%rd478, %rd414, %rd61;
	selp.f32 	%f292, %f236, %f56, %p262;
	bra.uni 	$L__BB15_232;
$L__BB15_70:
	// begin inline asm
	mov.u32 %r208, %laneid;
	// end inline asm
	and.b32  	%r229, %r1, 992;
	add.s32 	%r230, %r229, 32;
	setp.gt.s32 	%p169, %r230, %r29;
	not.b32 	%r231, %r229;
	add.s32 	%r232, %r29, %r231;
	selp.b32 	%r227, %r232, 31, %p169;
	mov.b32 	%r210, %f224;
	mov.b32 	%r226, 1;
	mov.b32 	%r228, -1;
	// begin inline asm
	shfl.sync.down.b32 %r209, %r210, %r226, %r227, %r228;
	// end inline asm
	mov.b32 	%f58, %r209;
	// begin inline asm
	shfl.sync.down.b32 %r214, %r215, %r226, %r227, %r228;
	// end inline asm
	mov.b64 	{%r220, %r225}, %rd402;
	// begin inline asm
	shfl.sync.down.b32 %r219, %r220, %r226, %r227, %r228;
	// end inline asm
	// begin inline asm
	shfl.sync.down.b32 %r224, %r225, %r226, %r227, %r228;
	// end inline asm
	mov.b64 	%rd63, {%r219, %r224};
	setp.ge.s32 	%p170, %r208, %r227;
	mov.u64 	%rd415, %rd402;
	mov.f32 	%f237, %f224;
	@%p170 bra 	$L__BB15_74;
	setp.lt.f32 	%p171, %f224, %f58;
	mov.u64 	%rd415, %rd63;
	mov.f32 	%f237, %f58;
	@%p171 bra 	$L__BB15_74;
	setp.gt.f32 	%p172, %f224, %f58;
	mov.u64 	%rd415, %rd402;
	mov.f32 	%f237, %f224;
	@%p172 bra 	$L__BB15_74;
	setp.lt.s64 	%p173, %rd402, %rd63;
	min.s64 	%rd415, %rd402, %rd63;
	selp.f32 	%f237, %f224, %f58, %p173;
$L__BB15_74:
	mov.b32 	%r234, %f237;
	mov.b32 	%r250, 2;
	mov.b32 	%r252, -1;
	// begin inline asm
	shfl.sync.down.b32 %r233, %r234, %r250, %r227, %r252;
	// end inline asm
	mov.b32 	%f61, %r233;
	// begin inline asm
	shfl.sync.down.b32 %r238, %r239, %r250, %r227, %r252;
	// end inline asm
	mov.b64 	{%r244, %r249}, %rd415;
	// begin inline asm
	shfl.sync.down.b32 %r243, %r244, %r250, %r227, %r252;
	// end inline asm
	// begin inline asm
	shfl.sync.down.b32 %r248, %r249, %r250, %r227, %r252;
	// end inline asm
	mov.b64 	%rd66, {%r243, %r248};
	add.s32 	%r253, %r208, 2;
	setp.gt.s32 	%p174, %r253, %r227;
	mov.u64 	%rd416, %rd415;
	mov.f32 	%f238, %f237;
	@%p174 bra 	$L__BB15_78;
	setp.lt.f32 	%p175, %f237, %f61;
	mov.u64 	%rd416, %rd66;
	mov.f32 	%f238, %f61;
	@%p175 bra 	$L__BB15_78;
	setp.gt.f32 	%p176, %f237, %f61;
	mov.u64 	%rd416, %rd415;
	mov.f32 	%f238, %f237;
	@%p176 bra 	$L__BB15_78;
	setp.lt.s64 	%p177, %rd415, %rd66;
	min.s64 	%rd416, %rd415, %rd66;
	selp.f32 	%f238, %f237, %f61, %p177;
$L__BB15_78:
	mov.b32 	%r255, %f238;
	mov.b32 	%r271, 4;
	mov.b32 	%r273, -1;
	// begin inline asm
	shfl.sync.down.b32 %r254, %r255, %r271, %r227, %r273;
	// end inline asm
	mov.b32 	%f64, %r254;
	// begin inline asm
	shfl.sync.down.b32 %r259, %r260, %r271, %r227, %r273;
	// end inline asm
	mov.b64 	{%r265, %r270}, %rd416;
	// begin inline asm
	shfl.sync.down.b32 %r264, %r265, %r271, %r227, %r273;
	// end inline asm
	// begin inline asm
	shfl.sync.down.b32 %r269, %r270, %r271, %r227, %r273;
	// end inline asm
	mov.b64 	%rd69, {%r264, %r269};
	add.s32 	%r274, %r208, 4;
	setp.gt.s32 	%p178, %r274, %r227;
	mov.f32 	%f239, %f238;
	mov.u64 	%rd417, %rd416;
	@%p178 bra 	$L__BB15_82;
	setp.lt.f32 	%p179, %f238, %f64;
	mov.f32 	%f239, %f64;
	mov.u64 	%rd417, %rd69;
	@%p179 bra 	$L__BB15_82;
	setp.gt.f32 	%p180, %f238, %f64;
	mov.f32 	%f239, %f238;
	mov.u64 	%rd417, %rd416;
	@%p180 bra 	$L__BB15_82;
	setp.lt.s64 	%p181, %rd416, %rd69;
	selp.f32 	%f239, %f238, %f64, %p181;
	min.s64 	%rd417, %rd416, %rd69;
$L__BB15_82:
	mov.b32 	%r276, %f239;
	mov.b32 	%r292, 8;
	mov.b32 	%r294, -1;
	// begin inline asm
	shfl.sync.down.b32 %r275, %r276, %r292, %r227, %r294;
	// end inline asm
	mov.b32 	%f67, %r275;
	// begin inline asm
	shfl.sync.down.b32 %r280, %r281, %r292, %r227, %r294;
	// end inline asm
	mov.b64 	{%r286, %r291}, %rd417;
	// begin inline asm
	shfl.sync.down.b32 %r285, %r286, %r292, %r227, %r294;
	// end inline asm
	// begin inline asm
	shfl.sync.down.b32 %r290, %r291, %r292, %r227, %r294;
	// end inline asm
	mov.b64 	%rd72, {%r285, %r290};
	add.s32 	%r295, %r208, 8;
	setp.gt.s32 	%p182, %r295, %r227;
	mov.f32 	%f240, %f239;
	mov.u64 	%rd418, %rd417;
	@%p182 bra 	$L__BB15_86;
	setp.lt.f32 	%p183, %f239, %f67;
	mov.f32 	%f240, %f67;
	mov.u64 	%rd418, %rd72;
	@%p183 bra 	$L__BB15_86;
	setp.gt.f32 	%p184, %f239, %f67;
	mov.f32 	%f240, %f239;
	mov.u64 	%rd418, %rd417;
	@%p184 bra 	$L__BB15_86;
	setp.lt.s64 	%p185, %rd417, %rd72;
	selp.f32 	%f240, %f239, %f67, %p185;
	min.s64 	%rd418, %rd417, %rd72;
$L__BB15_86:
	mov.b32 	%r297, %f240;
	mov.b32 	%r313, 16;
	mov.b32 	%r315, -1;
	// begin inline asm
	shfl.sync.down.b32 %r296, %r297, %r313, %r227, %r315;
	// end inline asm
	mov.b32 	%f70, %r296;
	// begin inline asm
	shfl.sync.down.b32 %r301, %r302, %r313, %r227, %r315;
	// end inline asm
	mov.b64 	{%r307, %r312}, %rd418;
	// begin inline asm
	shfl.sync.down.b32 %r306, %r307, %r313, %r227, %r315;
	// end inline asm
	// begin inline asm
	shfl.sync.down.b32 %r311, %r312, %r313, %r227, %r315;
	// end inline asm
	mov.b64 	%rd75, {%r306, %r311};
	add.s32 	%r316, %r208, 16;
	setp.gt.s32 	%p186, %r316, %r227;
	mov.f32 	%f292, %f240;
	mov.u64 	%rd478, %rd418;
	@%p186 bra 	$L__BB15_90;
	setp.lt.f32 	%p187, %f240, %f70;
	mov.f32 	%f292, %f70;
	mov.u64 	%rd478, %rd75;
	@%p187 bra 	$L__BB15_90;
	setp.gt.f32 	%p188, %f240, %f70;
	mov.f32 	%f292, %f240;
	mov.u64 	%rd478, %rd418;
	@%p188 bra 	$L__BB15_90;
	setp.lt.s64 	%p189, %rd418, %rd75;
	selp.f32 	%f292, %f240, %f70, %p189;
	min.s64 	%rd478, %rd418, %rd75;
$L__BB15_90:
	setp.ne.s32 	%p190, %r208, 0;
	@%p190 bra 	$L__BB15_92;
	shr.u32 	%r317, %r1, 1;
	and.b32  	%r318, %r317, 496;
	mov.u32 	%r319, _ZN6thrust24THRUST_300001_SM_1000_NS8cuda_cub4core6detail5shmemE;
	add.s32 	%r320, %r319, %r318;
	st.shared.f32 	[%r320+8], %f292;
	st.shared.u64 	[%r320+16], %rd478;
$L__BB15_92:
	bar.sync 	0;
	setp.ne.s32 	%p191, %r1, 0;
	@%p191 bra 	$L__BB15_232;
	setp.lt.s32 	%p192, %r29, 33;
	mov.f32 	%f242, %f292;
	mov.u64 	%rd420, %rd478;
	@%p192 bra 	$L__BB15_97;
	ld.shared.f32 	%f73, [_ZN6thrust24THRUST_300001_SM_1000_NS8cuda_cub4core6detail5shmemE+24];
	ld.shared.u64 	%rd78, [_ZN6thrust24THRUST_300001_SM_1000_NS8cuda_cub4core6detail5shmemE+32];
	setp.lt.f32 	%p193, %f292, %f73;
	mov.f32 	%f242, %f73;
	mov.u64 	%rd420, %rd78;
	@%p193 bra 	$L__BB15_97;
	setp.lt.f32 	%p194, %f73, %f292;
	mov.f32 	%f242, %f292;
	mov.u64 	%rd420, %rd478;
	@%p194 bra 	$L__BB15_97;
	setp.lt.s64 	%p195, %rd478, %rd78;
	selp.f32 	%f242, %f292, %f73, %p195;
	min.s64 	%rd420, %rd478, %rd78;
$L__BB15_97:
	setp.lt.s32 	%p196, %r29, 65;
	mov.f32 	%f243, %f242;
	mov.u64 	%rd421, %rd420;
	@%p196 bra 	$L__BB15_101;
	ld.shared.f32 	%f76, [_ZN6thrust24THRUST_300001_SM_1000_NS8cuda_cub4core6detail5shmemE+40];
	ld.shared.u64 	%rd81, [_ZN6thrust24THRUST_300001_SM_1000_NS8cuda_cub4core6detail5shmemE+48];
	setp.lt.f32 	%p197, %f242, %f76;
	mov.f32 	%f243, %f76;
	mov.u64 	%rd421, %rd81;
	@%p197 bra 	$L__BB15_101;
	setp.lt.f32 	%p198, %f76, %f242;
	mov.f32 	%f243, %f242;
	mov.u64 	%rd421, %rd420;
	@%p198 bra 	$L__BB15_101;
	setp.lt.s64 	%p199, %rd420, %rd81;
	selp.f32 	%f243, %f242, %f76, %p199;
	min.s64 	%rd421, %rd420, %rd81;
$L__BB15_101:
	setp.lt.s32 	%p200, %r29, 97;
	mov.f32 	%f244, %f243;
	mov.u64 	%rd422, %rd421;
	@%p200 bra 	$L__BB15_105;
	ld.shared.f32 	%f79, [_ZN6thrust24THRUST_300001_SM_1000_NS8cuda_cub4core6detail5shmemE+56];
	ld.shared.u64 	%rd84, [_ZN6thrust24THRUST_300001_SM_1000_NS8cuda_cub4core6detail5shmemE+64];
	setp.lt.f32 	%p201, %f243, %f79;
	mov.f32 	%f244, %f79;
	mov.u64 	%rd422, %rd84;
	@%p201 bra 	$L__BB15_105;
	setp.lt.f32 	%p202, %f79, %f243;
	mov.f32 	%f244, %f243;
	mov.u64 	%rd422, %rd421;
	@%p202 bra 	$L__BB15_105;
	setp.lt.s64 	%p203, %rd421, %rd84;
	selp.f32 	%f244, %f243, %f79, %p203;
	min.s64 	%rd422, %rd421, %rd84;
$L__BB15_105:
	setp.lt.s32 	%p204, %r29, 129;
	mov.f32 	%f245, %f244;
	mov.u64 	%rd423, %rd422;
	@%p204 bra 	$L__BB15_109;
	ld.shared.f32 	%f82, [_ZN6thrust24THRUST_300001_SM_1000_NS8cuda_cub4core6detail5shmemE+72];
	ld.shared.u64 	%rd87, [_ZN6thrust24THRUST_300001_SM_1000_NS8cuda_cub4core6detail5shmemE+80];
	setp.lt.f32 	%p205, %f244, %f82;
	mov.f32 	%f245, %f82;
	mov.u64 	%rd423, %rd87;
	@%p205 bra 	$L__BB15_109;
	setp.lt.f32 	%p206, %f82, %f244;
	mov.f32 	%f245, %f244;
	mov.u64 	%rd423, %rd422;
	@%p206 bra 	$L__BB15_109;
	setp.lt.s64 	%p207, %rd422, %rd87;
	selp.f32 	%f245, %f244, %f82, %p207;
	min.s64 	%rd423, %rd422, %rd87;
$L__BB15_109:
	setp.lt.s32 	%p208, %r29, 161;
	mov.f32 	%f246, %f245;
	mov.u64 	%rd424, %rd423;
	@%p208 bra 	$L__BB15_113;
	ld.shared.f32 	%f85, [_ZN6thrust24THRUST_300001_SM_1000_NS8cuda_cub4core6detail5shmemE+88];
	ld.shared.u64 	%rd90, [_ZN6thrust24THRUST_300001_SM_1000_NS8cuda_cub4core6detail5shmemE+96];
	setp.lt.f32 	%p209, %f245, %f85;
	mov.f32 	%f246, %f85;
	mov.u64 	%rd424, %rd90;
	@%p209 bra 	$L__BB15_113;
	setp.lt.f32 	%p210, %f85, %f245;
	mov.f32 	%f246, %f245;
	mov.u64 	%rd424, %rd423;
	@%p210 bra 	$L__BB15_113;
	setp.lt.s64 	%p211, %rd423, %rd90;
	selp.f32 	%f246, %f245, %f85, %p211;
	min.s64 	%rd424, %rd423, %rd90;
$L__BB15_113:
	setp.lt.s32 	%p212, %r29, 193;
	mov.f32 	%f247, %f246;
	mov.u64 	%rd425, %rd424;
	@%p212 bra 	$L__BB15_117;
	ld.shared.f32 	%f88, [_ZN6thrust24THRUST_300001_SM_1000_NS8cuda_cub4core6detail5shmemE+104];
	ld.shared.u64 	%rd93, [_ZN6thrust24THRUST_300001_SM_1000_NS8cuda_cub4core6detail5shmemE+112];
	setp.lt.f32 	%p213, %f246, %f88;
	mov.f32 	%f247, %f88;
	mov.u64 	%rd425, %rd93;
	@%p213 bra 	$L__BB15_117;
	setp.lt.f32 	%p214, %f88, %f246;
	mov.f32 	%f247, %f246;
	mov.u64 	%rd425, %rd424;
	@%p214 bra 	$L__BB15_117;
	setp.lt.s64 	%p215, %rd424, %rd93;
	selp.f32 	%f247, %f246, %f88, %p215;
	min.s64 	%rd425, %rd424, %rd93;
$L__BB15_117:
	setp.lt.s32 	%p216, %r29, 225;
	mov.f32 	%f292, %f247;
	mov.u64 	%rd478, %rd425;
	@%p216 bra 	$L__BB15_232;
	ld.shared.f32 	%f91, [_ZN6thrust24THRUST_300001_SM_1000_NS8cuda_cub4core6detail5shmemE+120];
	ld.shared.u64 	%rd96, [_ZN6thrust24THRUST_300001_SM_1000_NS8cuda_cub4core6detail5shmemE+128];
	setp.lt.f32 	%p217, %f247, %f91;
	mov.f32 	%f292, %f91;
	mov.u64 	%rd478, %rd96;
	@%p217 bra 	$L__BB15_232;
	setp.lt.f32 	%p218, %f91, %f247;
	mov.f32 	%f292, %f247;
	mov.u64 	%rd478, %rd425;
	@%p218 bra 	$L__BB15_232;
	setp.lt.s64 	%p219, %rd425, %rd96;
	selp.f32 	%f292, %f247, %f91, %p219;
	min.s64 	%rd478, %rd425, %rd96;
	bra.uni 	$L__BB15_232;
$L__BB15_121:
	mov.u32 	%r16, %tid.x;
	cvt.u64.u32 	%rd98, %r16;
	mul.wide.u32 	%rd258, %r16, 16;
	add.s64 	%rd239, %rd236, %rd258;
	// begin inline asm
	ld.global.nc.u64 %rd238, [%rd239];
	// end inline asm
	mov.b64 	{%r30, %r31}, %rd238;
	mov.b32 	%f93, %r30;
	add.s64 	%rd241, %rd239, 8;
	// begin inline asm
	ld.global.nc.u64 %rd240, [%rd241];
	// end inline asm
	add.s64 	%rd243, %rd239, 4096;
	// begin inline asm
	ld.global.nc.u64 %rd242, [%rd243];
	// end inline asm
	mov.b64 	{%r32, %r33}, %rd242;
	mov.b32 	%f248, %r32;
	add.s64 	%rd245, %rd239, 4104;
	// begin inline asm
	ld.global.nc.u64 %rd426, [%rd245];
	// end inline asm
	add.s64 	%rd247, %rd239, 8192;
	// begin inline asm
	ld.global.nc.u64 %rd246, [%rd247];
	// end inline asm
	mov.b64 	{%r34, %r35}, %rd246;
	mov.b32 	%f249, %r34;
	add.s64 	%rd249, %rd239, 8200;
	// begin inline asm
	ld.global.nc.u64 %rd427, [%rd249];
	// end inline asm
	add.s64 	%rd251, %rd239, 12288;
	// begin inline asm
	ld.global.nc.u64 %rd250, [%rd251];
	// end inline asm
	mov.b64 	{%r36, %r37}, %rd250;
	mov.b32 	%f250, %r36;
	add.s64 	%rd253, %rd239, 12296;
	// begin inline asm
	ld.global.nc.u64 %rd428, [%rd253];
	// end inline asm
	add.s64 	%rd255, %rd239, 16384;
	// begin inline asm
	ld.global.nc.u64 %rd254, [%rd255];
	// end inline asm
	mov.b64 	{%r38, %r39}, %rd254;
	mov.b32 	%f279, %r38;
	add.s64 	%rd257, %rd239, 16392;
	// begin inline asm
	ld.global.nc.u64 %rd465, [%rd257];
	// end inline asm
	setp.lt.f32 	%p3, %f93, %f248;
	@%p3 bra 	$L__BB15_123;
	setp.lt.f32 	%p4, %f248, %f93;
	setp.lt.s64 	%p5, %rd240, %rd426;
	or.pred  	%p6, %p4, %p5;
	selp.f32 	%f248, %f93, %f248, %p6;
	selp.b64 	%rd426, %rd240, %rd426, %p6;
$L__BB15_123:
	setp.lt.f32 	%p7, %f248, %f249;
	@%p7 bra 	$L__BB15_125;
	setp.lt.f32 	%p8, %f249, %f248;
	setp.lt.s64 	%p9, %rd426, %rd427;
	or.pred  	%p10, %p8, %p9;
	selp.f32 	%f249, %f248, %f249, %p10;
	selp.b64 	%rd427, %rd426, %rd427, %p10;
$L__BB15_125:
	setp.lt.f32 	%p11, %f249, %f250;
	@%p11 bra 	$L__BB15_127;
	setp.lt.f32 	%p12, %f250, %f249;
	setp.lt.s64 	%p13, %rd427, %rd428;
	or.pred  	%p14, %p12, %p13;
	selp.f32 	%f250, %f249, %f250, %p14;
	selp.b64 	%rd428, %rd427, %rd428, %p14;
$L__BB15_127:
	setp.lt.f32 	%p15, %f250, %f279;
	@%p15 bra 	$L__BB15_129;
	setp.lt.f32 	%p16, %f279, %f250;
	setp.lt.s64 	%p17, %rd428, %rd465;
	or.pred  	%p18, %p16, %p17;
	selp.f32 	%f279, %f250, %f279, %p18;
	selp.b64 	%rd465, %rd428, %rd465, %p18;
$L__BB15_129:
	setp.lt.u32 	%p19, %r29, 2560;
	mov.b64 	%rd444, 1280;
	@%p19 bra 	$L__BB15_165;
	add.s64 	%rd262, %rd1, -2560;
	mul.hi.u64 	%rd263, %rd262, -3689348814741910323;
	shr.u64 	%rd112, %rd263, 10;
	setp.lt.u64 	%p20, %rd262, 1280;
	mov.b64 	%rd444, 1280;
	@%p20 bra 	$L__BB15_153;
	add.s64 	%rd265, %rd112, 1;
	and.b64  	%rd430, %rd265, 36028797018963966;
	shl.b64 	%rd266, %rd98, 4;
	add.s64 	%rd267, %rd266, %rd236;
	add.s64 	%rd431, %rd267, 57352;
	mov.b64 	%rd444, 1280;
$L__BB15_132:
	add.s64 	%rd269, %rd431, -36872;
	// begin inline asm
	ld.global.nc.u64 %rd268, [%rd269];
	// end inline asm
	mov.b64 	{%r40, %r41}, %rd268;
	mov.b32 	%f253, %r40;
	add.s64 	%rd271, %rd431, -36864;
	// begin inline asm
	ld.global.nc.u64 %rd434, [%rd271];
	// end inline asm
	add.s64 	%rd273, %rd431, -32776;
	// begin inline asm
	ld.global.nc.u64 %rd272, [%rd273];
	// end inline asm
	mov.b64 	{%r42, %r43}, %rd272;
	mov.b32 	%f254, %r42;
	add.s64 	%rd275, %rd431, -32768;
	// begin inline asm
	ld.global.nc.u64 %rd435, [%rd275];
	// end inline asm
	add.s64 	%rd277, %rd431, -28680;
	// begin inline asm
	ld.global.nc.u64 %rd276, [%rd277];
	// end inline asm
	mov.b64 	{%r44, %r45}, %rd276;
	mov.b32 	%f255, %r44;
	add.s64 	%rd279, %rd431, -28672;
	// begin inline asm
	ld.global.nc.u64 %rd436, [%rd279];
	// end inline asm
	add.s64 	%rd281, %rd431, -24584;
	// begin inline asm
	ld.global.nc.u64 %rd280, [%rd281];
	// end inline asm
	mov.b64 	{%r46, %r47}, %rd280;
	mov.b32 	%f256, %r46;
	add.s64 	%rd283, %rd431, -24576;
	// begin inline asm
	ld.global.nc.u64 %rd437, [%rd283];
	// end inline asm
	add.s64 	%rd285, %rd431, -20488;
	// begin inline asm
	ld.global.nc.u64 %rd284, [%rd285];
	// end inline asm
	mov.b64 	{%r48, %r49}, %rd284;
	mov.b32 	%f257, %r48;
	add.s64 	%rd287, %rd431, -20480;
	// begin inline asm
	ld.global.nc.u64 %rd438, [%rd287];
	// end inline asm
	setp.lt.f32 	%p21, %f279, %f253;
	@%p21 bra 	$L__BB15_134;
	setp.lt.f32 	%p22, %f253, %f279;
	setp.lt.s64 	%p23, %rd465, %rd434;
	or.pred  	%p24, %p22, %p23;
	selp.f32 	%f253, %f279, %f253, %p24;
	selp.b64 	%rd434, %rd465, %rd434, %p24;
$L__BB15_134:
	setp.lt.f32 	%p25, %f253, %f254;
	@%p25 bra 	$L__BB15_136;
	setp.lt.f32 	%p26, %f254, %f253;
	setp.lt.s64 	%p27, %rd434, %rd435;
	or.pred  	%p28, %p26, %p27;
	selp.f32 	%f254, %f253, %f254, %p28;
	selp.b64 	%rd435, %rd434, %rd435, %p28;
$L__BB15_136:
	setp.lt.f32 	%p29, %f254, %f255;
	@%p29 bra 	$L__BB15_138;
	setp.lt.f32 	%p30, %f255, %f254;
	setp.lt.s64 	%p31, %rd435, %rd436;
	or.pred  	%p32, %p30, %p31;
	selp.f32 	%f255, %f254, %f255, %p32;
	selp.b64 	%rd436, %rd435, %rd436, %p32;
$L__BB15_138:
	setp.lt.f32 	%p33, %f255, %f256;
	@%p33 bra 	$L__BB15_140;
	setp.lt.f32 	%p34, %f256, %f255;
	setp.lt.s64 	%p35, %rd436, %rd437;
	or.pred  	%p36, %p34, %p35;
	selp.f32 	%f256, %f255, %f256, %p36;
	selp.b64 	%rd437, %rd436, %rd437, %p36;
$L__BB15_140:
	setp.lt.f32 	%p37, %f256, %f257;
	@%p37 bra 	$L__BB15_142;
	setp.lt.f32 	%p38, %f257, %f256;
	setp.lt.s64 	%p39, %rd437, %rd438;
	or.pred  	%p40, %p38, %p39;
	selp.f32 	%f257, %f256, %f257, %p40;
	selp.b64 	%rd438, %rd437, %rd438, %p40;
$L__BB15_142:
	add.s64 	%rd289, %rd431, -16392;
	// begin inline asm
	ld.global.nc.u64 %rd288, [%rd289];
	// end inline asm
	mov.b64 	{%r50, %r51}, %rd288;
	mov.b32 	%f258, %r50;
	add.s64 	%rd291, %rd431, -16384;
	// begin inline asm
	ld.global.nc.u64 %rd439, [%rd291];
	// end inline asm
	add.s64 	%rd293, %rd431, -12296;
	// begin inline asm
	ld.global.nc.u64 %rd292, [%rd293];
	// end inline asm
	mov.b64 	{%r52, %r53}, %rd292;
	mov.b32 	%f259, %r52;
	add.s64 	%rd295, %rd431, -12288;
	// begin inline asm
	ld.global.nc.u64 %rd440, [%rd295];
	// end inline asm
	add.s64 	%rd297, %rd431, -8200;
	// begin inline asm
	ld.global.nc.u64 %rd296, [%rd297];
	// end inline asm
	mov.b64 	{%r54, %r55}, %rd296;
	mov.b32 	%f260, %r54;
	add.s64 	%rd299, %rd431, -8192;
	// begin inline asm
	ld.global.nc.u64 %rd441, [%rd299];
	// end inline asm
	add.s64 	%rd301, %rd431, -4104;
	// begin inline asm
	ld.global.nc.u64 %rd300, [%rd301];
	// end inline asm
	mov.b64 	{%r56, %r57}, %rd300;
	mov.b32 	%f261, %r56;
	add.s64 	%rd303, %rd431, -4096;
	// begin inline asm
	ld.global.nc.u64 %rd442, [%rd303];
	// end inline asm
	add.s64 	%rd305, %rd431, -8;
	// begin inline asm
	ld.global.nc.u64 %rd304, [%rd305];
	// end inline asm
	mov.b64 	{%r58, %r59}, %rd304;
	mov.b32 	%f279, %r58;
	// begin inline asm
	ld.global.nc.u64 %rd465, [%rd431];
	// end inline asm
	setp.lt.f32 	%p41, %f257, %f258;
	@%p41 bra 	$L__BB15_144;
	setp.lt.f32 	%p42, %f258, %f257;
	setp.lt.s64 	%p43, %rd438, %rd439;
	or.pred  	%p44, %p42, %p43;
	selp.f32 	%f258, %f257, %f258, %p44;
	selp.b64 	%rd439, %rd438, %rd439, %p44;
$L__BB15_144:
	setp.lt.f32 	%p45, %f258, %f259;
	@%p45 bra 	$L__BB15_146;
	setp.lt.f32 	%p46, %f259, %f258;
	setp.lt.s64 	%p47, %rd439, %rd440;
	or.pred  	%p48, %p46, %p47;
	selp.f32 	%f259, %f258, %f259, %p48;
	selp.b64 	%rd440, %rd439, %rd440, %p48;
$L__BB15_146:
	setp.lt.f32 	%p49, %f259, %f260;
	@%p49 bra 	$L__BB15_148;
	setp.lt.f32 	%p50, %f260, %f259;
	setp.lt.s64 	%p51, %rd440, %rd441;
	or.pred  	%p52, %p50, %p51;
	selp.f32 	%f260, %f259, %f260, %p52;
	selp.b64 	%rd441, %rd440, %rd441, %p52;
$L__BB15_148:
	setp.lt.f32 	%p53, %f260, %f261;
	@%p53 bra 	$L__BB15_150;
	setp.lt.f32 	%p54, %f261, %f260;
	setp.lt.s64 	%p55, %rd441, %rd442;
	or.pred  	%p56, %p54, %p55;
	selp.f32 	%f261, %f260, %f261, %p56;
	selp.b64 	%rd442, %rd441, %rd442, %p56;
$L__BB15_150:
	setp.lt.f32 	%p57, %f261, %f279;
	@%p57 bra 	$L__BB15_152;
	setp.lt.f32 	%p58, %f279, %f261;
	setp.lt.s64 	%p59, %rd442, %rd465;
	or.pred  	%p60, %p58, %p59;
	selp.f32 	%f279, %f261, %f279, %p60;
	selp.b64 	%rd465, %rd442, %rd465, %p60;
$L__BB15_152:
	add.s64 	%rd444, %rd444, 2560;
	add.s64 	%rd431, %rd431, 40960;
	add.s64 	%rd430, %rd430, -2;
	setp.ne.s64 	%p61, %rd430, 0;
	@%p61 bra 	$L__BB15_132;
$L__BB15_153:
	and.b64  	%rd308, %rd112, 1;
	setp.eq.b64 	%p62, %rd308, 1;
	@%p62 bra 	$L__BB15_165;
	shl.b64 	%rd329, %rd444, 4;
	mul.wide.u32 	%rd330, %r16, 16;
	add.s64 	%rd331, %rd236, %rd330;
	add.s64 	%rd310, %rd331, %rd329;
	// begin inline asm
	ld.global.nc.u64 %rd309, [%rd310];
	// end inline asm
	mov.b64 	{%r60, %r61}, %rd309;
	mov.b32 	%f265, %r60;
	add.s64 	%rd312, %rd310, 8;
	// begin inline asm
	ld.global.nc.u64 %rd448, [%rd312];
	// end inline asm
	add.s64 	%rd314, %rd310, 4096;
	// begin inline asm
	ld.global.nc.u64 %rd313, [%rd314];
	// end inline asm
	mov.b64 	{%r62, %r63}, %rd313;
	mov.b32 	%f266, %r62;
	add.s64 	%rd316, %rd310, 4104;
	// begin inline asm
	ld.global.nc.u64 %rd449, [%rd316];
	// end inline asm
	add.s64 	%rd318, %rd310, 8192;
	// begin inline asm
	ld.global.nc.u64 %rd317, [%rd318];
	// end inline asm
	mov.b64 	{%r64, %r65}, %rd317;
	mov.b32 	%f267, %r64;
	add.s64 	%rd320, %rd310, 8200;
	// begin inline asm
	ld.global.nc.u64 %rd450, [%rd320];
	// end inline asm
	add.s64 	%rd322, %rd310, 12288;
	// begin inline asm
	ld.global.nc.u64 %rd321, [%rd322];
	// end inline asm
	mov.b64 	{%r66, %r67}, %rd321;
	mov.b32 	%f268, %r66;
	add.s64 	%rd324, %rd310, 12296;
	// begin inline asm
	ld.global.nc.u64 %rd451, [%rd324];
	// end inline asm
	add.s64 	%rd326, %rd310, 16384;
	// begin inline asm
	ld.global.nc.u64 %rd325, [%rd326];
	// end inline asm
	mov.b64 	{%r68, %r69}, %rd325;
	mov.b32 	%f269, %r68;
	add.s64 	%rd328, %rd310, 16392;
	// begin inline asm
	ld.global.nc.u64 %rd452, [%rd328];
	// end inline asm
	setp.lt.f32 	%p63, %f279, %f265;
	@%p63 bra 	$L__BB15_156;
	setp.lt.f32 	%p64, %f265, %f279;
	setp.lt.s64 	%p65, %rd465, %rd448;
	or.pred  	%p66, %p64, %p65;
	selp.f32 	%f265, %f279, %f265, %p66;
	selp.b64 	%rd448, %rd465, %rd448, %p66;
$L__BB15_156:
	setp.lt.f32 	%p67, %f265, %f266;
	@%p67 bra 	$L__BB15_158;
	setp.lt.f32 	%p68, %f266, %f265;
	setp.lt.s64 	%p69, %rd448, %rd449;
	or.pred  	%p70, %p68, %p69;
	selp.f32 	%f266, %f265, %f266, %p70;
	selp.b64 	%rd449, %rd448, %rd449, %p70;
$L__BB15_158:
	setp.lt.f32 	%p71, %f266, %f267;
	@%p71 bra 	$L__BB15_160;
	setp.lt.f32 	%p72, %f267, %f266;
	setp.lt.s64 	%p73, %rd449, %rd450;
	or.pred  	%p74, %p72, %p73;
	selp.f32 	%f267, %f266, %f267, %p74;
	selp.b64 	%rd450, %rd449, %rd450, %p74;
$L__BB15_160:
	setp.lt.f32 	%p75, %f267, %f268;
	@%p75 bra 	$L__BB15_162;
	setp.lt.f32 	%p76, %f268, %f267;
	setp.lt.s64 	%p77, %rd450, %rd451;
	or.pred  	%p78, %p76, %p77;
	selp.f32 	%f268, %f267, %f268, %p78;
	selp.b64 	%rd451, %rd450, %rd451, %p78;
$L__BB15_162:
	setp.lt.f32 	%p79, %f268, %f269;
	@%p79 bra 	$L__BB15_164;
	setp.lt.f32 	%p80, %f269, %f268;
	setp.lt.s64 	%p81, %rd451, %rd452;
	or.pred  	%p82, %p80, %p81;
	selp.f32 	%f269, %f268, %f269, %p82;
	selp.b64 	%rd452, %rd451, %rd452, %p82;
$L__BB15_164:
	add.s64 	%rd444, %rd444, 1280;
	mov.u64 	%rd465, %rd452;
	mov.f32 	%f279, %f269;
$L__BB15_165:
	cvt.s64.s32 	%rd332, %r29;
	setp.ge.s64 	%p83, %rd444, %rd332;
	@%p83 bra 	$L__BB15_188;
	cvt.u32.u64 	%r17, %rd444;
	sub.s32 	%r18, %r29, %r17;
	setp.ge.s32 	%p84, %r16, %r18;
	@%p84 bra 	$L__BB15_188;
	not.b32 	%r70, %r16;
	add.s32 	%r71, %r29, %r70;
	sub.s32 	%r19, %r71, %r17;
	and.b32  	%r72, %r19, 768;
	setp.eq.s32 	%p85, %r72, 768;
	mov.u32 	%r434, %r16;
	@%p85 bra 	$L__BB15_173;
	cvt.u64.u32 	%rd334, %r16;
	add.s64 	%rd335, %rd444, %rd334;
	shl.b64 	%rd336, %rd335, 4;
	add.s64 	%rd455, %rd236, %rd336;
	shr.u32 	%r73, %r19, 8;
	add.s32 	%r74, %r73, 1;
	and.b32  	%r75, %r74, 3;
	neg.s32 	%r432, %r75;
	mov.u32 	%r434, %r16;
$L__BB15_169:
	.pragma "nounroll";
	mov.u64 	%rd176, %rd465;
	mov.f32 	%f155, %f279;
	// begin inline asm
	ld.global.nc.u64 %rd337, [%rd455];
	// end inline asm
	mov.b64 	{%r76, %r77}, %rd337;
	mov.b32 	%f156, %r76;
	add.s64 	%rd340, %rd455, 8;
	// begin inline asm
	ld.global.nc.u64 %rd339, [%rd340];
	// end inline asm
	setp.lt.f32 	%p86, %f155, %f156;
	mov.f32 	%f279, %f156;
	mov.u64 	%rd465, %rd339;
	@%p86 bra 	$L__BB15_172;
	setp.lt.f32 	%p87, %f156, %f155;
	mov.f32 	%f279, %f155;
	mov.u64 	%rd465, %rd176;
	@%p87 bra 	$L__BB15_172;
	setp.lt.s64 	%p88, %rd176, %rd339;
	selp.f32 	%f279, %f155, %f156, %p88;
	min.s64 	%rd465, %rd176, %rd339;
$L__BB15_172:
	add.s32 	%r434, %r434, 256;
	add.s64 	%rd455, %rd455, 4096;
	add.s32 	%r432, %r432, 1;
	setp.ne.s32 	%p89, %r432, 0;
	@%p89 bra 	$L__BB15_169;
$L__BB15_173:
	setp.lt.u32 	%p90, %r19, 768;
	@%p90 bra 	$L__BB15_188;
	cvt.u64.u32 	%rd341, %r434;
	add.s64 	%rd342, %rd444, %rd341;
	shl.b64 	%rd343, %rd342, 4;
	add.s64 	%rd344, %rd343, %rd236;
	add.s64 	%rd460, %rd344, 12296;
$L__BB15_175:
	add.s64 	%rd346, %rd460, -12296;
	// begin inline asm
	ld.global.nc.u64 %rd345, [%rd346];
	// end inline asm
	mov.b64 	{%r78, %r79}, %rd345;
	mov.b32 	%f162, %r78;
	add.s64 	%rd348, %rd460, -12288;
	// begin inline asm
	ld.global.nc.u64 %rd347, [%rd348];
	// end inline asm
	setp.lt.f32 	%p91, %f279, %f162;
	mov.f32 	%f276, %f162;
	mov.u64 	%rd462, %rd347;
	@%p91 bra 	$L__BB15_178;
	setp.lt.f32 	%p92, %f162, %f279;
	mov.f32 	%f276, %f279;
	mov.u64 	%rd462, %rd465;
	@%p92 bra 	$L__BB15_178;
	setp.lt.s64 	%p93, %rd465, %rd347;
	selp.f32 	%f276, %f279, %f162, %p93;
	min.s64 	%rd462, %rd465, %rd347;
$L__BB15_178:
	add.s64 	%rd350, %rd460, -8200;
	// begin inline asm
	ld.global.nc.u64 %rd349, [%rd350];
	// end inline asm
	mov.b64 	{%r80, %r81}, %rd349;
	mov.b32 	%f165, %r80;
	add.s64 	%rd352, %rd460, -8192;
	// begin inline asm
	ld.global.nc.u64 %rd351, [%rd352];
	// end inline asm
	setp.lt.f32 	%p94, %f276, %f165;
	mov.f32 	%f277, %f165;
	mov.u64 	%rd463, %rd351;
	@%p94 bra 	$L__BB15_181;
	setp.lt.f32 	%p95, %f165, %f276;
	mov.f32 	%f277, %f276;
	mov.u64 	%rd463, %rd462;
	@%p95 bra 	$L__BB15_181;
	setp.lt.s64 	%p96, %rd462, %rd351;
	selp.f32 	%f277, %f276, %f165, %p96;
	min.s64 	%rd463, %rd462, %rd351;
$L__BB15_181:
	add.s64 	%rd354, %rd460, -4104;
	// begin inline asm
	ld.global.nc.u64 %rd353, [%rd354];
	// end inline asm
	mov.b64 	{%r82, %r83}, %rd353;
	mov.b32 	%f168, %r82;
	add.s64 	%rd356, %rd460, -4096;
	// begin inline asm
	ld.global.nc.u64 %rd355, [%rd356];
	// end inline asm
	setp.lt.f32 	%p97, %f277, %f168;
	mov.f32 	%f278, %f168;
	mov.u64 	%rd464, %rd355;
	@%p97 bra 	$L__BB15_184;
	setp.lt.f32 	%p98, %f168, %f277;
	mov.f32 	%f278, %f277;
	mov.u64 	%rd464, %rd463;
	@%p98 bra 	$L__BB15_184;
	setp.lt.s64 	%p99, %rd463, %rd355;
	selp.f32 	%f278, %f277, %f168, %p99;
	min.s64 	%rd464, %rd463, %rd355;
$L__BB15_184:
	add.s64 	%rd358, %rd460, -8;
	// begin inline asm
	ld.global.nc.u64 %rd357, [%rd358];
	// end inline asm
	mov.b64 	{%r84, %r85}, %rd357;
	mov.b32 	%f171, %r84;
	// begin inline asm
	ld.global.nc.u64 %rd359, [%rd460];
	// end inline asm
	setp.lt.f32 	%p100, %f278, %f171;
	mov.f32 	%f279, %f171;
	mov.u64 	%rd465, %rd359;
	@%p100 bra 	$L__BB15_187;
	setp.lt.f32 	%p101, %f171, %f278;
	mov.f32 	%f279, %f278;
	mov.u64 	%rd465, %rd464;
	@%p101 bra 	$L__BB15_187;
	setp.lt.s64 	%p102, %rd464, %rd359;
	selp.f32 	%f279, %f278, %f171, %p102;
	min.s64 	%rd465, %rd464, %rd359;
$L__BB15_187:
	add.s32 	%r434, %r434, 1024;
	add.s64 	%rd460, %rd460, 16384;
	setp.lt.s32 	%p103, %r434, %r18;
	@%p103 bra 	$L__BB15_175;
$L__BB15_188:
	// begin inline asm
	mov.u32 %r86, %laneid;
	// end inline asm
	mov.b32 	%r88, %f279;
	mov.b32 	%r104, 1;
	mov.b32 	%r105, 31;
	mov.b32 	%r106, -1;
	// begin inline asm
	shfl.sync.down.b32 %r87, %r88, %r104, %r105, %r106;
	// end inline asm
	mov.b32 	%f175, %r87;
	// begin inline asm
	shfl.sync.down.b32 %r92, %r93, %r104, %r105, %r106;
	// end inline asm
	mov.b64 	{%r98, %r103}, %rd465;
	// begin inline asm
	shfl.sync.down.b32 %r97, %r98, %r104, %r105, %r106;
	// end inline asm
	// begin inline asm
	shfl.sync.down.b32 %r102, %r103, %r104, %r105, %r106;
	// end inline asm
	mov.b64 	%rd200, {%r97, %r102};
	setp.gt.s32 	%p104, %r86, 30;
	mov.f32 	%f281, %f279;
	mov.u64 	%rd467, %rd465;
	@%p104 bra 	$L__BB15_192;
	setp.lt.f32 	%p105, %f279, %f175;
	mov.f32 	%f281, %f175;
	mov.u64 	%rd467, %rd200;
	@%p105 bra 	$L__BB15_192;
	setp.gt.f32 	%p106, %f279, %f175;
	mov.f32 	%f281, %f279;
	mov.u64 	%rd467, %rd465;
	@%p106 bra 	$L__BB15_192;
	setp.lt.s64 	%p107, %rd465, %rd200;
	selp.f32 	%f281, %f279, %f175, %p107;
	min.s64 	%rd467, %rd465, %rd200;
$L__BB15_192:
	mov.b32 	%r108, %f281;
	mov.b32 	%r124, 2;
	mov.b32 	%r125, 31;
	mov.b32 	%r126, -1;
	// begin inline asm
	shfl.sync.down.b32 %r107, %r108, %r124, %r125, %r126;
	// end inline asm
	mov.b32 	%f178, %r107;
	// begin inline asm
	shfl.sync.down.b32 %r112, %r113, %r124, %r125, %r126;
	// end inline asm
	mov.b64 	{%r118, %r123}, %rd467;
	// begin inline asm
	shfl.sync.down.b32 %r117, %r118, %r124, %r125, %r126;
	// end inline asm
	// begin inline asm
	shfl.sync.down.b32 %r122, %r123, %r124, %r125, %r126;
	// end inline asm
	mov.b64 	%rd203, {%r117, %r122};
	setp.gt.s32 	%p108, %r86, 29;
	mov.f32 	%f282, %f281;
	mov.u64 	%rd468, %rd467;
	@%p108 bra 	$L__BB15_196;
	setp.lt.f32 	%p109, %f281, %f178;
	mov.f32 	%f282, %f178;
	mov.u64 	%rd468, %rd203;
	@%p109 bra 	$L__BB15_196;
	setp.gt.f32 	%p110, %f281, %f178;
	mov.f32 	%f282, %f281;
	mov.u64 	%rd468, %rd467;
	@%p110 bra 	$L__BB15_196;
	setp.lt.s64 	%p111, %rd467, %rd203;
	selp.f32 	%f282, %f281, %f178, %p111;
	min.s64 	%rd468, %rd467, %rd203;
$L__BB15_196:
	mov.b32 	%r128, %f282;
	mov.b32 	%r144, 4;
	mov.b32 	%r145, 31;
	mov.b32 	%r146, -1;
	// begin inline asm
	shfl.sync.down.b32 %r127, %r128, %r144, %r145, %r146;
	// end inline asm
	mov.b32 	%f181, %r127;
	// begin inline asm
	shfl.sync.down.b32 %r132, %r133, %r144, %r145, %r146;
	// end inline asm
	mov.b64 	{%r138, %r143}, %rd468;
	// begin inline asm
	shfl.sync.down.b32 %r137, %r138, %r144, %r145, %r146;
	// end inline asm
	// begin inline asm
	shfl.sync.down.b32 %r142, %r143, %r144, %r145, %r146;
	// end inline asm
	mov.b64 	%rd206, {%r137, %r142};
	setp.gt.s32 	%p112, %r86, 27;
	mov.f32 	%f283, %f282;
	mov.u64 	%rd469, %rd468;
	@%p112 bra 	$L__BB15_200;
	setp.lt.f32 	%p113, %f282, %f181;
	mov.f32 	%f283, %f181;
	mov.u64 	%rd469, %rd206;
	@%p113 bra 	$L__BB15_200;
	setp.gt.f32 	%p114, %f282, %f181;
	mov.f32 	%f283, %f282;
	mov.u64 	%rd469, %rd468;
	@%p114 bra 	$L__BB15_200;
	setp.lt.s64 	%p115, %rd468, %rd206;
	selp.f32 	%f283, %f282, %f181, %p115;
	min.s64 	%rd469, %rd468, %rd206;
$L__BB15_200:
	mov.b32 	%r148, %f283;
	mov.b32 	%r164, 8;
	mov.b32 	%r165, 31;
	mov.b32 	%r166, -1;
	// begin inline asm
	shfl.sync.down.b32 %r147, %r148, %r164, %r165, %r166;
	// end inline asm
	mov.b32 	%f184, %r147;
	// begin inline asm
	shfl.sync.down.b32 %r152, %r153, %r164, %r165, %r166;
	// end inline asm
	mov.b64 	{%r158, %r163}, %rd469;
	// begin inline asm
	shfl.sync.down.b32 %r157, %r158, %r164, %r165, %r166;
	// end inline asm
	// begin inline asm
	shfl.sync.down.b32 %r162, %r163, %r164, %r165, %r166;
	// end inline asm
	mov.b64 	%rd209, {%r157, %r162};
	setp.gt.s32 	%p116, %r86, 23;
	mov.f32 	%f284, %f283;
	mov.u64 	%rd470, %rd469;
	@%p116 bra 	$L__BB15_204;
	setp.lt.f32 	%p117, %f283, %f184;
	mov.f32 	%f284, %f184;
	mov.u64 	%rd470, %rd209;
	@%p117 bra 	$L__BB15_204;
	setp.gt.f32 	%p118, %f283, %f184;
	mov.f32 	%f284, %f283;
	mov.u64 	%rd470, %rd469;
	@%p118 bra 	$L__BB15_204;
	setp.lt.s64 	%p119, %rd469, %rd209;
	selp.f32 	%f284, %f283, %f184, %p119;
	min.s64 	%rd470, %rd469, %rd209;
$L__BB15_204:
	mov.b32 	%r168, %f284;
	mov.b32 	%r184, 16;
	mov.b32 	%r185, 31;
	mov.b32 	%r186, -1;
	// begin inline asm
	shfl.sync.down.b32 %r167, %r168, %r184, %r185, %r186;
	// end inline asm
	mov.b32 	%f187, %r167;
	// begin inline asm
	shfl.sync.down.b32 %r172, %r173, %r184, %r185, %r186;
	// end inline asm
	mov.b64 	{%r178, %r183}, %rd470;
	// begin inline asm
	shfl.sync.down.b32 %r177, %r178, %r184, %r185, %r186;
	// end inline asm
	// begin inline asm
	shfl.sync.down.b32 %r182, %r183, %r184, %r185, %r186;
	// end inline asm
	mov.b64 	%rd212, {%r177, %r182};
	setp.gt.s32 	%p120, %r86, 15;
	mov.f32 	%f292, %f284;
	mov.u64 	%rd478, %rd470;
	@%p120 bra 	$L__BB15_208;
	setp.lt.f32 	%p121, %f284, %f187;
	mov.f32 	%f292, %f187;
	mov.u64 	%rd478, %rd212;
	@%p121 bra 	$L__BB15_208;
	setp.gt.f32 	%p122, %f284, %f187;
	mov.f32 	%f292, %f284;
	mov.u64 	%rd478, %rd470;
	@%p122 bra 	$L__BB15_208;
	setp.lt.s64 	%p123, %rd470, %rd212;
	selp.f32 	%f292, %f284, %f187, %p123;
	min.s64 	%rd478, %rd470, %rd212;
$L__BB15_208:
	setp.ne.s32 	%p124, %r86, 0;
	@%p124 bra 	$L__BB15_210;
	shr.u32 	%r187, %r16, 1;
	and.b32  	%r188, %r187, 496;
	mov.u32 	%r189, _ZN6thrust24THRUST_300001_SM_1000_NS8cuda_cub4core6detail5shmemE;
	add.s32 	%r190, %r189, %r188;
	st.shared.f32 	[%r190+8], %f292;
	st.shared.u64 	[%r190+16], %rd478;
$L__BB15_210:
	bar.sync 	0;
	setp.ne.s32 	%p125, %r16, 0;
	@%p125 bra 	$L__BB15_232;
	ld.shared.f32 	%f190, [_ZN6thrust24THRUST_300001_SM_1000_NS8cuda_cub4core6detail5shmemE+24];
	ld.shared.u64 	%rd215, [_ZN6thrust24THRUST_300001_SM_1000_NS8cuda_cub4core6detail5shmemE+32];
	setp.lt.f32 	%p126, %f292, %f190;
	mov.f32 	%f286, %f190;
	mov.u64 	%rd472, %rd215;
	@%p126 bra 	$L__BB15_214;
	setp.lt.f32 	%p127, %f190, %f292;
	mov.f32 	%f286, %f292;
	mov.u64 	%rd472, %rd478;
	@%p127 bra 	$L__BB15_214;
	setp.lt.s64 	%p128, %rd478, %rd215;
	selp.f32 	%f286, %f292, %f190, %p128;
	min.s64 	%rd472, %rd478, %rd215;
$L__BB15_214:
	ld.shared.f32 	%f193, [_ZN6thrust24THRUST_300001_SM_1000_NS8cuda_cub4core6detail5shmemE+40];
	ld.shared.u64 	%rd218, [_ZN6thrust24THRUST_300001_SM_1000_NS8cuda_cub4core6detail5shmemE+48];
	setp.lt.f32 	%p129, %f286, %f193;
	mov.f32 	%f287, %f193;
	mov.u64 	%rd473, %rd218;
	@%p129 bra 	$L__BB15_217;
	setp.lt.f32 	%p130, %f193, %f286;
	mov.f32 	%f287, %f286;
	mov.u64 	%rd473, %rd472;
	@%p130 bra 	$L__BB15_217;
	setp.lt.s64 	%p131, %rd472, %rd218;
	selp.f32 	%f287, %f286, %f193, %p131;
	min.s64 	%rd473, %rd472, %rd218;
$L__BB15_217:
	ld.shared.f32 	%f196, [_ZN6thrust24THRUST_300001_SM_1000_NS8cuda_cub4core6detail5shmemE+56];
	ld.shared.u64 	%rd221, [_ZN6thrust24THRUST_300001_SM_1000_NS8cuda_cub4core6detail5shmemE+64];
	setp.lt.f32 	%p132, %f287, %f196;
	mov.f32 	%f288, %f196;
	mov.u64 	%rd474, %rd221;
	@%p132 bra 	$L__BB15_220;
	setp.lt.f32 	%p133, %f196, %f287;
	mov.f32 	%f288, %f287;
	mov.u64 	%rd474, %rd473;
	@%p133 bra 	$L__BB15_220;
	setp.lt.s64 	%p134, %rd473, %rd221;
	selp.f32 	%f288, %f287, %f196, %p134;
	min.s64 	%rd474, %rd473, %rd221;
$L__BB15_220:
	ld.shared.f32 	%f199, [_ZN6thrust24THRUST_300001_SM_1000_NS8cuda_cub4core6detail5shmemE+72];
	ld.shared.u64 	%rd224, [_ZN6thrust24THRUST_300001_SM_1000_NS8cuda_cub4core6detail5shmemE+80];
	setp.lt.f32 	%p135, %f288, %f199;
	mov.f32 	%f289, %f199;
	mov.u64 	%rd475, %rd224;
	@%p135 bra 	$L__BB15_223;
	setp.lt.f32 	%p136, %f199, %f288;
	mov.f32 	%f289, %f288;
	mov.u64 	%rd475, %rd474;
	@%p136 bra 	$L__BB15_223;
	setp.lt.s64 	%p137, %rd474, %rd224;
	selp.f32 	%f289, %f288, %f199, %p137;
	min.s64 	%rd475, %rd474, %rd224;
$L__BB15_223:
	ld.shared.f32 	%f202, [_ZN6thrust24THRUST_300001_SM_1000_NS8cuda_cub4core6detail5shmemE+88];
	ld.shared.u64 	%rd227, [_ZN6thrust24THRUST_300001_SM_1000_NS8cuda_cub4core6detail5shmemE+96];
	setp.lt.f32 	%p138, %f289, %f202;
	mov.f32 	%f290, %f202;
	mov.u64 	%rd476, %rd227;
	@%p138 bra 	$L__BB15_226;
	setp.lt.f32 	%p139, %f202, %f289;
	mov.f32 	%f290, %f289;
	mov.u64 	%rd476, %rd475;
	@%p139 bra 	$L__BB15_226;
	setp.lt.s64 	%p140, %rd475, %rd227;
	selp.f32 	%f290, %f289, %f202, %p140;
	min.s64 	%rd476, %rd475, %rd227;
$L__BB15_226:
	ld.shared.f32 	%f205, [_ZN6thrust24THRUST_300001_SM_1000_NS8cuda_cub4core6detail5shmemE+104];
	ld.shared.u64 	%rd230, [_ZN6thrust24THRUST_300001_SM_1000_NS8cuda_cub4core6detail5shmemE+112];
	setp.lt.f32 	%p141, %f290, %f205;
	mov.f32 	%f291, %f205;
	mov.u64 	%rd477, %rd230;
	@%p141 bra 	$L__BB15_229;
	setp.lt.f32 	%p142, %f205, %f290;
	mov.f32 	%f291, %f290;
	mov.u64 	%rd477, %rd476;
	@%p142 bra 	$L__BB15_229;
	setp.lt.s64 	%p143, %rd476, %rd230;
	selp.f32 	%f291, %f290, %f205, %p143;
	min.s64 	%rd477, %rd476, %rd230;
$L__BB15_229:
	ld.shared.f32 	%f208, [_ZN6thrust24THRUST_300001_SM_1000_NS8cuda_cub4core6detail5shmemE+120];
	ld.shared.u64 	%rd233, [_ZN6thrust24THRUST_300001_SM_1000_NS8cuda_cub4core6detail5shmemE+128];
	setp.lt.f32 	%p144, %f291, %f208;
	mov.f32 	%f292, %f208;
	mov.u64 	%rd478, %rd233;
	@%p144 bra 	$L__BB15_232;
	setp.lt.f32 	%p145, %f208, %f291;
	mov.f32 	%f292, %f291;
	mov.u64 	%rd478, %rd477;
	@%p145 bra 	$L__BB15_232;
	setp.lt.s64 	%p146, %rd477, %rd233;
	selp.f32 	%f292, %f291, %f208, %p146;
	min.s64 	%rd478, %rd477, %rd233;
$L__BB15_232:
	mov.u32 	%r426, %tid.x;
	setp.ne.s32 	%p263, %r426, 0;
	@%p263 bra 	$L__BB15_234;
	ld.param.u64 	%rd391, [_ZN6thrust24THRUST_300001_SM_1000_NS8cuda_cub4core6detail13_kernel_agentINS1_8__reduce11ReduceAgentIPN4cuda3std3__45tupleIJflEEESC_SB_lNS1_9__extrema9arg_max_fIflNS9_4lessIfEEEEEEJSC_SC_iSH_EEEvDpT0__param_1];
	cvta.to.global.u64 	%rd390, %rd391;
	st.global.f32 	[%rd390], %f292;
	st.global.u64 	[%rd390+8], %rd478;
$L__BB15_234:
	ret;

}
	// .globl	_ZN3cub18CUB_300001_SM_10006detail11EmptyKernelIvEEvv
.visible .entry _ZN3cub18CUB_300001_SM_10006detail11EmptyKernelIvEEvv()
{


	ret;

}


// ===== COMPILED SASS (sm_100) =====

	.target	sm_100

	.elftype	@"ET_EXEC"


//--------------------- .note.nv.tkinfo           --------------------------
	.section	.note.nv.tkinfo,"",@"SHT_NOTE"
	.sectionflags	@"SHF_NOTE_NV_TKINFO"
	.tkinfo
        /*0018*/ 	.word	0x00000002
        /*0030*/ 	.string	""
        /*0030*/ 	.string	"ptxas"
        /*0030*/ 	.string	"Cuda compilation tools, release 13.0, V13.0.88"
        /*0030*/ 	.string	"Build cuda_13.0.r13.0/compiler.36424714_0"
        /*0030*/ 	.string	"-arch sm_100 -m 64 "



//--------------------- .note.nv.cuinfo           --------------------------
	.section	.note.nv.cuinfo,"",@"SHT_NOTE"
	.sectionflags	@"SHF_NOTE_NV_CUINFO"
        /*0018*/ 	.short	0x0002
        /*001a*/ 	.short	0x0064
        /*001c*/ 	.short	0x0082
	.zero		2


//--------------------- .nv.info                  --------------------------
	.section	.nv.info,"",@"SHT_CUDA_INFO"
	.align	4


	//----- nvinfo : EIATTR_REGCOUNT
	.align		4
        /*0000*/ 	.byte	0x04, 0x2f
        /*0002*/ 	.short	(.L_46 - .L_45)
	.align		4
.L_45:
        /*0004*/ 	.word	index@(_Z14RgbToLabKernelPK3rgbP3labii)
        /*0008*/ 	.word	0x00000013


	//----- nvinfo : EIATTR_FRAME_SIZE
	.align		4
.L_46:
        /*000c*/ 	.byte	0x04, 0x11
        /*000e*/ 	.short	(.L_48 - .L_47)
	.align		4
.L_47:
        /*0010*/ 	.word	index@($__internal_2_$__cuda_sm3x_div_rn_noftz_f32_slowpath)
        /*0014*/ 	.word	0x00000000


	//----- nvinfo : EIATTR_FRAME_SIZE
	.align		4
.L_48:
        /*0018*/ 	.byte	0x04, 0x11
        /*001a*/ 	.short	(.L_50 - .L_49)
	.align		4
.L_49:
        /*001c*/ 	.word	index@(_Z14RgbToLabKernelPK3rgbP3labii)
        /*0020*/ 	.word	0x00000000


	//----- nvinfo : EIATTR_REGCOUNT
	.align		4
.L_50:
        /*0024*/ 	.byte	0x04, 0x2f
        /*0026*/ 	.short	(.L_52 - .L_51)
	.align		4
.L_51:
        /*0028*/ 	.word	index@(_Z21ComputeResidualKernelPK3labS1_Pfii)
        /*002c*/ 	.word	0x0000000e


	//----- nvinfo : EIATTR_FRAME_SIZE
	.align		4
.L_52:
        /*0030*/ 	.byte	0x04, 0x11
        /*0032*/ 	.short	(.L_54 - .L_53)
	.align		4
.L_53:
        /*0034*/ 	.word	index@($__internal_1_$__cuda_sm20_sqrt_rn_f32_slowpath)
        /*0038*/ 	.word	0x00000000


	//----- nvinfo : EIATTR_FRAME_SIZE
	.align		4
.L_54:
        /*003c*/ 	.byte	0x04, 0x11
        /*003e*/ 	.short	(.L_56 - .L_55)
	.align		4
.L_55:
        /*0040*/ 	.word	index@(_Z21ComputeResidualKernelPK3labS1_Pfii)
        /*0044*/ 	.word	0x00000000


	//----- nvinfo : EIATTR_REGCOUNT
	.align		4
.L_56:
        /*0048*/ 	.byte	0x04, 0x2f
        /*004a*/ 	.short	(.L_58 - .L_57)
	.align		4
.L_57:
        /*004c*/ 	.word	index@(_Z23normalizeResidualKernelPKfPhfii)
        /*0050*/ 	.word	0x00000010


	//----- nvinfo : EIATTR_FRAME_SIZE
	.align		4
.L_58:
        /*0054*/ 	.byte	0x04, 0x11
        /*0056*/ 	.short	(.L_60 - .L_59)
	.align		4
.L_59:
        /*0058*/ 	.word	index@($__internal_0_$__cuda_sm3x_div_rn_noftz_f32_slowpath)
        /*005c*/ 	.word	0x00000000


	//----- nvinfo : EIATTR_FRAME_SIZE
	.align		4
.L_60:
        /*0060*/ 	.byte	0x04, 0x11
        /*0062*/ 	.short	(.L_62 - .L_61)
	.align		4
.L_61:
        /*0064*/ 	.word	index@(_Z23normalizeResidualKernelPKfPhfii)
        /*0068*/ 	.word	0x00000000


	//----- nvinfo : EIATTR_REGCOUNT
	.align		4
.L_62:
        /*006c*/ 	.byte	0x04, 0x2f
        /*006e*/ 	.short	(.L_64 - .L_63)
	.align		4
.L_63:
        /*0070*/ 	.word	index@(_Z11erodeKernelPKhPhiii)
        /*0074*/ 	.word	0x00000015


	//----- nvinfo : EIATTR_FRAME_SIZE
	.align		4
.L_64:
        /*0078*/ 	.byte	0x04, 0x11
        /*007a*/ 	.short	(.L_66 - .L_65)
	.align		4
.L_65:
        /*007c*/ 	.word	index@(_Z11erodeKernelPKhPhiii)
        /*0080*/ 	.word	0x00000000


	//----- nvinfo : EIATTR_REGCOUNT
	.align		4
.L_66:
        /*0084*/ 	.byte	0x04, 0x2f
        /*0086*/ 	.short	(.L_68 - .L_67)
	.align		4
.L_67:
        /*0088*/ 	.word	index@(_Z12dilateKernelPKhPhiii)
        /*008c*/ 	.word	0x00000015


	//----- nvinfo : EIATTR_FRAME_SIZE
	.align		4
.L_68:
        /*0090*/ 	.byte	0x04, 0x11
        /*0092*/ 	.short	(.L_70 - .L_69)
	.align		4
.L_69:
        /*0094*/ 	.word	index@(_Z12dilateKernelPKhPhiii)
        /*0098*/ 	.word	0x00000000


	//----- nvinfo : EIATTR_REGCOUNT
	.align		4
.L_70:
        /*009c*/ 	.byte	0x04, 0x2f
        /*009e*/ 	.short	(.L_72 - .L_71)
	.align		4
.L_71:
        /*00a0*/ 	.word	index@(_Z25hysteresisThresholdKernelPKhPhPbiiii)
        /*00a4*/ 	.word	0x00000009


	//----- nvinfo : EIATTR_FRAME_SIZE
	.align		4
.L_72:
        /*00a8*/ 	.byte	0x04, 0x11
        /*00aa*/ 	.short	(.L_74 - .L_73)
	.align		4
.L_73:
        /*00ac*/ 	.word	index@(_Z25hysteresisThresholdKernelPKhPhPbiiii)
        /*00b0*/ 	.word	0x00000000


	//----- nvinfo : EIATTR_REGCOUNT
	.align		4
.L_74:
        /*00b4*/ 	.byte	0x04, 0x2f
        /*00b6*/ 	.short	(.L_76 - .L_75)
	.align		4
.L_75:
        /*00b8*/ 	.word	index@(_Z28StrongEdgesPropagationKernelPKhPhPbii)
        /*00bc*/ 	.word	0x0000001c


	//----- nvinfo : EIATTR_FRAME_SIZE
	.align		4
.L_76:
        /*00c0*/ 	.byte	0x04, 0x11
        /*00c2*/ 	.short	(.L_78 - .L_77)
	.align		4
.L_77:
        /*00c4*/ 	.word	index@(_Z28StrongEdgesPropagationKernelPKhPhPbii)
        /*00c8*/ 	.word	0x00000000


	//----- nvinfo : EIATTR_REGCOUNT
	.align		4
.L_78:
        /*00cc*/ 	.byte	0x04, 0x2f
        /*00ce*/ 	.short	(.L_80 - .L_79)
	.align		4
.L_79:
        /*00d0*/ 	.word	index@(_Z13putMaskKernelPK3rgbPKhPS_ii)
        /*00d4*/ 	.word	0x00000012


	//----- nvinfo : EIATTR_FRAME_SIZE
	.align		4
.L_80:
        /*00d8*/ 	.byte	0x04, 0x11
        /*00da*/ 	.short	(.L_82 - .L_81)
	.align		4
.L_81:
        /*00dc*/ 	.word	index@(_Z13putMaskKernelPK3rgbPKhPS_ii)
        /*00e0*/ 	.word	0x00000000


	//----- nvinfo : EIATTR_REGCOUNT
	.align		4
.L_82:
        /*00e4*/ 	.byte	0x04, 0x2f
        /*00e6*/ 	.short	(.L_84 - .L_83)
	.align		4
.L_83:
        /*00e8*/ 	.word	index@(_ZN6thrust24THRUST_300001_SM_1000_NS8cuda_cub4core6detail13_kernel_agentINS1_8__reduce11ReduceAgentINS0_12zip_iteratorIN4cuda3std3__45tupleIJNS0_10device_ptrIfEENS0_17counting_iteratorIlNS0_11use_defaultESF_SF_EEEEEEEPNSB_IJflEEESJ_iNS1_9__extrema9arg_max_fIflNSA_4lessIfEEEEEEJSI_SK_iSP_EEEvDpT0_)
        /*00ec*/ 	.word	0x0000001c


	//----- nvinfo : EIATTR_FRAME_SIZE
	.align		4
.L_84:
        /*00f0*/ 	.byte	0x04, 0x11
        /*00f2*/ 	.short	(.L_86 - .L_85)
	.align		4
.L_85:
        /*00f4*/ 	.word	index@(_ZN6thrust24THRUST_300001_SM_1000_NS8cuda_cub4core6detail13_kernel_agentINS1_8__reduce11ReduceAgentINS0_12zip_iteratorIN4cuda3std3__45tupleIJNS0_10device_ptrIfEENS0_17counting_iteratorIlNS0_11use_defaultESF_SF_EEEEEEEPNSB_IJflEEESJ_iNS1_9__extrema9arg_max_fIflNSA_4lessIfEEEEEEJSI_SK_iSP_EEEvDpT0_)
        /*00f8*/ 	.word	0x00000000


	//----- nvinfo : EIATTR_REGCOUNT
	.align		4
.L_86:
        /*00fc*/ 	.byte	0x04, 0x2f
        /*00fe*/ 	.short	(.L_88 - .L_87)
	.align		4
.L_87:
        /*0100*/ 	.word	index@(_ZN6thrust24THRUST_300001_SM_1000_NS8cuda_cub4core6detail13_kernel_agentINS1_8__reduce11ReduceAgentINS0_12zip_iteratorIN4cuda3std3__45tupleIJNS0_10device_ptrIfEENS0_17counting_iteratorIlNS0_11use_defaultESF_SF_EEEEEEEPNSB_IJflEEESJ_iNS1_9__extrema9arg_max_fIflNSA_4lessIfEEEEEEJSI_SK_iN3cub18CUB_300001_SM_100013GridEvenShareIiEENSS_9GridQueueIjEESP_EEEvDpT0_)
        /*0104*/ 	.word	0x0000001d


	//----- nvinfo : EIATTR_FRAME_SIZE
	.align		4
.L_88:
        /*0108*/ 	.byte	0x04, 0x11
        /*010a*/ 	.short	(.L_90 - .L_89)
	.align		4
.L_89:
        /*010c*/ 	.word	index@(_ZN6thrust24THRUST_300001_SM_1000_NS8cuda_cub4core6detail13_kernel_agentINS1_8__reduce11ReduceAgentINS0_12zip_iteratorIN4cuda3std3__45tupleIJNS0_10device_ptrIfEENS0_17counting_iteratorIlNS0_11use_defaultESF_SF_EEEEEEEPNSB_IJflEEESJ_iNS1_9__extrema9arg_max_fIflNSA_4lessIfEEEEEEJSI_SK_iN3cub18CUB_300001_SM_100013GridEvenShareIiEENSS_9GridQueueIjEESP_EEEvDpT0_)
        /*0110*/ 	.word	0x00000000


	//----- nvinfo : EIATTR_REGCOUNT
	.align		4
.L_90:
        /*0114*/ 	.byte	0x04, 0x2f
        /*0116*/ 	.short	(.L_92 - .L_91)
	.align		4
.L_91:
        /*0118*/ 	.word	index@(_ZN6thrust24THRUST_300001_SM_1000_NS8cuda_cub4core6detail13_kernel_agentINS1_8__reduce10DrainAgentIiEEJN3cub18CUB_300001_SM_10009GridQueueIjEEiEEEvDpT0_)
        /*011c*/ 	.word	0x00000008


	//----- nvinfo : EIATTR_FRAME_SIZE
	.align		4
.L_92:
        /*0120*/ 	.byte	0x04, 0x11
        /*0122*/ 	.short	(.L_94 - .L_93)
	.align		4
.L_93:
        /*0124*/ 	.word	index@(_ZN6thrust24THRUST_300001_SM_1000_NS8cuda_cub4core6detail13_kernel_agentINS1_8__reduce10DrainAgentIiEEJN3cub18CUB_300001_SM_10009GridQueueIjEEiEEEvDpT0_)
        /*0128*/ 	.word	0x00000000


	//----- nvinfo : EIATTR_REGCOUNT
	.align		4
.L_94:
        /*012c*/ 	.byte	0x04, 0x2f
        /*012e*/ 	.short	(.L_96 - .L_95)
	.align		4
.L_95:
        /*0130*/ 	.word	index@(_ZN6thrust24THRUST_300001_SM_1000_NS8cuda_cub4core6detail13_kernel_agentINS1_8__reduce11ReduceAgentIPN4cuda3std3__45tupleIJflEEESC_SB_iNS1_9__extrema9arg_max_fIflNS9_4lessIfEEEEEEJSC_SC_iSH_EEEvDpT0_)
        /*0134*/ 	.word	0x00000020


	//----- nvinfo : EIATTR_FRAME_SIZE
	.align		4
.L_96:
        /*0138*/ 	.byte	0x04, 0x11
        /*013a*/ 	.short	(.L_98 - .L_97)
	.align		4
.L_97:
        /*013c*/ 	.word	index@(_ZN6thrust24THRUST_300001_SM_1000_NS8cuda_cub4core6detail13_kernel_agentINS1_8__reduce11ReduceAgentIPN4cuda3std3__45tupleIJflEEESC_SB_iNS1_9__extrema9arg_max_fIflNS9_4lessIfEEEEEEJSC_SC_iSH_EEEvDpT0_)
        /*0140*/ 	.word	0x00000000


	//----- nvinfo : EIATTR_REGCOUNT
	.align		4
.L_98:
        /*0144*/ 	.byte	0x04, 0x2f
        /*0146*/ 	.short	(.L_100 - .L_99)
	.align		4
.L_99:
        /*0148*/ 	.word	index@(_ZN6thrust24THRUST_300001_SM_1000_NS8cuda_cub4core6detail13_kernel_agentINS1_8__reduce11ReduceAgentINS0_12zip_iteratorIN4cuda3std3__45tupleIJNS0_10device_ptrIfEENS0_17counting_iteratorIlNS0_11use_defaultESF_SF_EEEEEEEPNSB_IJflEEESJ_lNS1_9__extrema9arg_max_fIflNSA_4lessIfEEEEEEJSI_SK_lSP_EEEvDpT0_)
        /*014c*/ 	.word	0x0000001c


	//----- nvinfo : EIATTR_FRAME_SIZE
	.align		4
.L_100:
        /*0150*/ 	.byte	0x04, 0x11
        /*0152*/ 	.short	(.L_102 - .L_101)
	.align		4
.L_101:
        /*0154*/ 	.word	index@(_ZN6thrust24THRUST_300001_SM_1000_NS8cuda_cub4core6detail13_kernel_agentINS1_8__reduce11ReduceAgentINS0_12zip_iteratorIN4cuda3std3__45tupleIJNS0_10device_ptrIfEENS0_17counting_iteratorIlNS0_11use_defaultESF_SF_EEEEEEEPNSB_IJflEEESJ_lNS1_9__extrema9arg_max_fIflNSA_4lessIfEEEEEEJSI_SK_lSP_EEEvDpT0_)
        /*0158*/ 	.word	0x00000000


	//----- nvinfo : EIATTR_REGCOUNT
	.align		4
.L_102:
        /*015c*/ 	.byte	0x04, 0x2f
        /*015e*/ 	.short	(.L_104 - .L_103)
	.align		4
.L_103:
        /*0160*/ 	.word	index@(_ZN6thrust24THRUST_300001_SM_1000_NS8cuda_cub4core6detail13_kernel_agentINS1_8__reduce11ReduceAgentINS0_12zip_iteratorIN4cuda3std3__45tupleIJNS0_10device_ptrIfEENS0_17counting_iteratorIlNS0_11use_defaultESF_SF_EEEEEEEPNSB_IJflEEESJ_lNS1_9__extrema9arg_max_fIflNSA_4lessIfEEEEEEJSI_SK_lN3cub18CUB_300001_SM_100013GridEvenShareIlEENSS_9GridQueueIyEESP_EEEvDpT0_)
        /*0164*/ 	.word	0x0000001e


	//----- nvinfo : EIATTR_FRAME_SIZE
	.align		4
.L_104:
        /*0168*/ 	.byte	0x04, 0x11
        /*016a*/ 	.short	(.L_106 - .L_105)
	.align		4
.L_105:
        /*016c*/ 	.word	index@(_ZN6thrust24THRUST_300001_SM_1000_NS8cuda_cub4core6detail13_kernel_agentINS1_8__reduce11ReduceAgentINS0_12zip_iteratorIN4cuda3std3__45tupleIJNS0_10device_ptrIfEENS0_17counting_iteratorIlNS0_11use_defaultESF_SF_EEEEEEEPNSB_IJflEEESJ_lNS1_9__extrema9arg_max_fIflNSA_4lessIfEEEEEEJSI_SK_lN3cub18CUB_300001_SM_100013GridEvenShareIlEENSS_9GridQueueIyEESP_EEEvDpT0_)
        /*0170*/ 	.word	0x00000000


	//----- nvinfo : EIATTR_REGCOUNT
	.align		4
.L_106:
        /*0174*/ 	.byte	0x04, 0x2f
        /*0176*/ 	.short	(.L_108 - .L_107)
	.align		4
.L_107:
        /*0178*/ 	.word	index@(_ZN6thrust24THRUST_300001_SM_1000_NS8cuda_cub4core6detail13_kernel_agentINS1_8__reduce10DrainAgentIlEEJN3cub18CUB_300001_SM_10009GridQueueIyEElEEEvDpT0_)
        /*017c*/ 	.word	0x00000008


	//----- nvinfo : EIATTR_FRAME_SIZE
	.align		4
.L_108:
        /*0180*/ 	.byte	0x04, 0x11
        /*0182*/ 	.short	(.L_110 - .L_109)
	.align		4
.L_109:
        /*0184*/ 	.word	index@(_ZN6thrust24THRUST_300001_SM_1000_NS8cuda_cub4core6detail13_kernel_agentINS1_8__reduce10DrainAgentIlEEJN3cub18CUB_300001_SM_10009GridQueueIyEElEEEvDpT0_)
        /*0188*/ 	.word	0x00000000


	//----- nvinfo : EIATTR_REGCOUNT
	.align		4
.L_110:
        /*018c*/ 	.byte	0x04, 0x2f
        /*018e*/ 	.short	(.L_112 - .L_111)
	.align		4
.L_111:
        /*0190*/ 	.word	index@(_ZN6thrust24THRUST_300001_SM_1000_NS8cuda_cub4core6detail13_kernel_agentINS1_8__reduce11ReduceAgentIPN4cuda3std3__45tupleIJflEEESC_SB_lNS1_9__extrema9arg_max_fIflNS9_4lessIfEEEEEEJSC_SC_iSH_EEEvDpT0_)
        /*0194*/ 	.word	0x00000020


	//----- nvinfo : EIATTR_FRAME_SIZE
	.align		4
.L_112:
        /*0198*/ 	.byte	0x04, 0x11
        /*019a*/ 	.short	(.L_114 - .L_113)
	.align		4
.L_113:
        /*019c*/ 	.word	index@(_ZN6thrust24THRUST_300001_SM_1000_NS8cuda_cub4core6detail13_kernel_agentINS1_8__reduce11ReduceAgentIPN4cuda3std3__45tupleIJflEEESC_SB_lNS1_9__extrema9arg_max_fIflNS9_4lessIfEEEEEEJSC_SC_iSH_EEEvDpT0_)
        /*01a0*/ 	.word	0x00000000


	//----- nvinfo : EIATTR_REGCOUNT
	.align		4
.L_114:
        /*01a4*/ 	.byte	0x04, 0x2f
        /*01a6*/ 	.short	(.L_116 - .L_115)
	.align		4
.L_115:
        /*01a8*/ 	.word	index@(_ZN3cub18CUB_300001_SM_10006detail11EmptyKernelIvEEvv)
        /*01ac*/ 	.word	0x00000004


	//----- nvinfo : EIATTR_FRAME_SIZE
	.align		4
.L_116:
        /*01b0*/ 	.byte	0x04, 0x11
        /*01b2*/ 	.short	(.L_118 - .L_117)
	.align		4
.L_117:
        /*01b4*/ 	.word	index@(_ZN3cub18CUB_300001_SM_10006detail11EmptyKernelIvEEvv)
        /*01b8*/ 	.word	0x00000000


	//----- nvinfo : EIATTR_MIN_STACK_SIZE
	.align		4
.L_118:
        /*01bc*/ 	.byte	0x04, 0x12
        /*01be*/ 	.short	(.L_120 - .L_119)
	.align		4
.L_119:
        /*01c0*/ 	.word	index@(_ZN3cub18CUB_300001_SM_10006detail11EmptyKernelIvEEvv)
        /*01c4*/ 	.word	0x00000000


	//----- nvinfo : EIATTR_MIN_STACK_SIZE
	.align		4
.L_120:
        /*01c8*/ 	.byte	0x04, 0x12
        /*01ca*/ 	.short	(.L_122 - .L_121)
	.align		4
.L_121:
        /*01cc*/ 	.word	index@(_ZN6thrust24THRUST_300001_SM_1000_NS8cuda_cub4core6detail13_kernel_agentINS1_8__reduce11ReduceAgentIPN4cuda3std3__45tupleIJflEEESC_SB_lNS1_9__extrema9arg_max_fIflNS9_4lessIfEEEEEEJSC_SC_iSH_EEEvDpT0_)
        /*01d0*/ 	.word	0x00000000


	//----- nvinfo : EIATTR_MIN_STACK_SIZE
	.align		4
.L_122:
        /*01d4*/ 	.byte	0x04, 0x12
        /*01d6*/ 	.short	(.L_124 - .L_123)
	.align		4
.L_123:
        /*01d8*/ 	.word	index@(_ZN6thrust24THRUST_300001_SM_1000_NS8cuda_cub4core6detail13_kernel_agentINS1_8__reduce10DrainAgentIlEEJN3cub18CUB_300001_SM_10009GridQueueIyEElEEEvDpT0_)
        /*01dc*/ 	.word	0x00000000


	//----- nvinfo : EIATTR_MIN_STACK_SIZE
	.align		4
.L_124:
        /*01e0*/ 	.byte	0x04, 0x12
        /*01e2*/ 	.short	(.L_126 - .L_125)
	.align		4
.L_125:
        /*01e4*/ 	.word	index@(_ZN6thrust24THRUST_300001_SM_1000_NS8cuda_cub4core6detail13_kernel_agentINS1_8__reduce11ReduceAgentINS0_12zip_iteratorIN4cuda3std3__45tupleIJNS0_10device_ptrIfEENS0_17counting_iteratorIlNS0_11use_defaultESF_SF_EEEEEEEPNSB_IJflEEESJ_lNS1_9__extrema9arg_max_fIflNSA_4lessIfEEEEEEJSI_SK_lN3cub18CUB_300001_SM_100013GridEvenShareIlEENSS_9GridQueueIyEESP_EEEvDpT0_)
        /*01e8*/ 	.word	0x00000000


	//----- nvinfo : EIATTR_MIN_STACK_SIZE
	.align		4
.L_126:
        /*01ec*/ 	.byte	0x04, 0x12
        /*01ee*/ 	.short	(.L_128 - .L_127)
	.align		4
.L_127:
        /*01f0*/ 	.word	index@(_ZN6thrust24THRUST_300001_SM_1000_NS8cuda_cub4core6detail13_kernel_agentINS1_8__reduce11ReduceAgentINS0_12zip_iteratorIN4cuda3std3__45tupleIJNS0_10device_ptrIfEENS0_17counting_iteratorIlNS0_11use_defaultESF_SF_EEEEEEEPNSB_IJflEEESJ_lNS1_9__extrema9arg_max_fIflNSA_4lessIfEEEEEEJSI_SK_lSP_EEEvDpT0_)
        /*01f4*/ 	.word	0x00000000


	//----- nvinfo : EIATTR_MIN_STACK_SIZE
	.align		4
.L_128:
        /*01f8*/ 	.byte	0x04, 0x12
        /*01fa*/ 	.short	(.L_130 - .L_129)
	.align		4
.L_129:
        /*01fc*/ 	.word	index@(_ZN6thrust24THRUST_300001_SM_1000_NS8cuda_cub4core6detail13_kernel_agentINS1_8__reduce11ReduceAgentIPN4cuda3std3__45tupleIJflEEESC_SB_iNS1_9__extrema9arg_max_fIflNS9_4lessIfEEEEEEJSC_SC_iSH_EEEvDpT0_)
        /*0200*/ 	.word	0x00000000


	//----- nvinfo : EIATTR_MIN_STACK_SIZE
	.align		4
.L_130:
        /*0204*/ 	.byte	0x04, 0x12
        /*0206*/ 	.short	(.L_132 - .L_131)
	.align		4
.L_131:
        /*0208*/ 	.word	index@(_ZN6thrust24THRUST_300001_SM_1000_NS8cuda_cub4core6detail13_kernel_agentINS1_8__reduce10DrainAgentIiEEJN3cub18CUB_300001_SM_10009GridQueueIjEEiEEEvDpT0_)
        /*020c*/ 	.word	0x00000000


	//----- nvinfo : EIATTR_MIN_STACK_SIZE
	.align		4
.L_132:
        /*0210*/ 	.byte	0x04, 0x12
        /*0212*/ 	.short	(.L_134 - .L_133)
	.align		4
.L_133:
        /*0214*/ 	.word	index@(_ZN6thrust24THRUST_300001_SM_1000_NS8cuda_cub4core6detail13_kernel_agentINS1_8__reduce11ReduceAgentINS0_12zip_iteratorIN4cuda3std3__45tupleIJNS0_10device_ptrIfEENS0_17counting_iteratorIlNS0_11use_defaultESF_SF_EEEEEEEPNSB_IJflEEESJ_iNS1_9__extrema9arg_max_fIflNSA_4lessIfEEEEEEJSI_SK_iN3cub18CUB_300001_SM_100013GridEvenShareIiEENSS_9GridQueueIjEESP_EEEvDpT0_)
        /*0218*/ 	.word	0x00000000


	//----- nvinfo : EIATTR_MIN_STACK_SIZE
	.align		4
.L_134:
        /*021c*/ 	.byte	0x04, 0x12
        /*021e*/ 	.short	(.L_136 - .L_135)
	.align		4
.L_135:
        /*0220*/ 	.word	index@(_ZN6thrust24THRUST_300001_SM_1000_NS8cuda_cub4core6detail13_kernel_agentINS1_8__reduce11ReduceAgentINS0_12zip_iteratorIN4cuda3std3__45tupleIJNS0_10device_ptrIfEENS0_17counting_iteratorIlNS0_11use_defaultESF_SF_EEEEEEEPNSB_IJflEEESJ_iNS1_9__extrema9arg_max_fIflNSA_4lessIfEEEEEEJSI_SK_iSP_EEEvDpT0_)
        /*0224*/ 	.word	0x00000000


	//----- nvinfo : EIATTR_MIN_STACK_SIZE
	.align		4
.L_136:
        /*0228*/ 	.byte	0x04, 0x12
        /*022a*/ 	.short	(.L_138 - .L_137)
	.align		4
.L_137:
        /*022c*/ 	.word	index@(_Z13putMaskKernelPK3rgbPKhPS_ii)
        /*0230*/ 	.word	0x00000000


	//----- nvinfo : EIATTR_MIN_STACK_SIZE
	.align		4
.L_138:
        /*0234*/ 	.byte	0x04, 0x12
        /*0236*/ 	.short	(.L_140 - .L_139)
	.align		4
.L_139:
        /*0238*/ 	.word	index@(_Z28StrongEdgesPropagationKernelPKhPhPbii)
        /*023c*/ 	.word	0x00000000


	//----- nvinfo : EIATTR_MIN_STACK_SIZE
	.align		4
.L_140:
        /*0240*/ 	.byte	0x04, 0x12
        /*0242*/ 	.short	(.L_142 - .L_141)
	.align		4
.L_141:
        /*0244*/ 	.word	index@(_Z25hysteresisThresholdKernelPKhPhPbiiii)
        /*0248*/ 	.word	0x00000000


	//----- nvinfo : EIATTR_MIN_STACK_SIZE
	.align		4
.L_142:
        /*024c*/ 	.byte	0x04, 0x12
        /*024e*/ 	.short	(.L_144 - .L_143)
	.align		4
.L_143:
        /*0250*/ 	.word	index@(_Z12dilateKernelPKhPhiii)
        /*0254*/ 	.word	0x00000000


	//----- nvinfo : EIATTR_MIN_STACK_SIZE
	.align		4
.L_144:
        /*0258*/ 	.byte	0x04, 0x12
        /*025a*/ 	.short	(.L_146 - .L_145)
	.align		4
.L_145:
        /*025c*/ 	.word	index@(_Z11erodeKernelPKhPhiii)
        /*0260*/ 	.word	0x00000000


	//----- nvinfo : EIATTR_MIN_STACK_SIZE
	.align		4
.L_146:
        /*0264*/ 	.byte	0x04, 0x12
        /*0266*/ 	.short	(.L_148 - .L_147)
	.align		4
.L_147:
        /*0268*/ 	.word	index@(_Z23normalizeResidualKernelPKfPhfii)
        /*026c*/ 	.word	0x00000000


	//----- nvinfo : EIATTR_MIN_STACK_SIZE
	.align		4
.L_148:
        /*0270*/ 	.byte	0x04, 0x12
        /*0272*/ 	.short	(.L_150 - .L_149)
	.align		4
.L_149:
        /*0274*/ 	.word	index@(_Z21ComputeResidualKernelPK3labS1_Pfii)
        /*0278*/ 	.word	0x00000000


	//----- nvinfo : EIATTR_MIN_STACK_SIZE
	.align		4
.L_150:
        /*027c*/ 	.byte	0x04, 0x12
        /*027e*/ 	.short	(.L_152 - .L_151)
	.align		4
.L_151:
        /*0280*/ 	.word	index@(_Z14RgbToLabKernelPK3rgbP3labii)
        /*0284*/ 	.word	0x00000000
.L_152:


//--------------------- .nv.compat                --------------------------
	.section	.nv.compat,"",@"SHT_CUDA_COMPAT_INFO"
	.align	4
        /*0000*/ 	.byte	0x02, 0x09, 0x00, 0x00, 0x02, 0x02, 0x01, 0x00, 0x02, 0x05, 0x05, 0x00, 0x03, 0x07, 0x01, 0x01
        /*0010*/ 	.byte	0x02, 0x03, 0x00, 0x00, 0x02, 0x06, 0x01, 0x00, 0x04, 0x0b, 0x08, 0x00, 0x01, 0x00, 0x00, 0x00
        /*0020*/ 	.byte	0x00, 0x00, 0x00, 0x00


//--------------------- .nv.info._ZN3cub18CUB_300001_SM_10006detail11EmptyKernelIvEEvv --------------------------
	.section	.nv.info._ZN3cub18CUB_300001_SM_10006detail11EmptyKernelIvEEvv,"",@"SHT_CUDA_INFO"
	.sectionflags	@""
	.align	4


	//----- nvinfo : EIATTR_CUDA_API_VERSION
	.align		4
        /*0000*/ 	.byte	0x04, 0x37
        /*0002*/ 	.short	(.L_154 - .L_153)
.L_153:
        /*0004*/ 	.word	0x00000082


	//----- nvinfo : EIATTR_SPARSE_MMA_MASK
	.align		4
.L_154:
        /*0008*/ 	.byte	0x03, 0x50
        /*000a*/ 	.short	0x0000


	//----- nvinfo : EIATTR_MAXREG_COUNT
	.align		4
        /*000c*/ 	.byte	0x03, 0x1b
        /*000e*/ 	.short	0x00ff


	//----- nvinfo : EIATTR_MERCURY_ISA_VERSION
	.align		4
        /*0010*/ 	.byte	0x03, 0x5f
        /*0012*/ 	.short	0x0101


	//----- nvinfo : EIATTR_VRC_CTA_INIT_COUNT
	.align		4
        /*0014*/ 	.byte	0x02, 0x4a
	.zero		1
	.zero		1


	//----- nvinfo : EIATTR_EXIT_INSTR_OFFSETS
	.align		4
        /*0018*/ 	.byte	0x04, 0x1c
        /*001a*/ 	.short	(.L_156 - .L_155)


	//   ....[0]....
.L_155:
        /*001c*/ 	.word	0x00000010


	//----- nvinfo : EIATTR_SW_WAR
	.align		4
.L_156:
        /*0020*/ 	.byte	0x04, 0x36
        /*0022*/ 	.short	(.L_158 - .L_157)
.L_157:
        /*0024*/ 	.word	0x00000008
.L_158:


//--------------------- .nv.info._ZN6thrust24THRUST_300001_SM_1000_NS8cuda_cub4core6detail13_kernel_agentINS1_8__reduce11ReduceAgentIPN4cuda3std3__45tupleIJflEEESC_SB_lNS1_9__extrema9arg_max_fIflNS9_4lessIfEEEEEEJSC_SC_iSH_EEEvDpT0_ --------------------------
	.section	.nv.info._ZN6thrust24THRUST_300001_SM_1000_NS8cuda_cub4core6detail13_kernel_agentINS1_8__reduce11ReduceAgentIPN4cuda3std3__45tupleIJflEEESC_SB_lNS1_9__extrema9arg_max_fIflNS9_4lessIfEEEEEEJSC_SC_iSH_EEEvDpT0_,"",@"SHT_CUDA_INFO"
	.sectionflags	@""
	.align	4


	//----- nvinfo : EIATTR_CUDA_API_VERSION
	.align		4
        /*0000*/ 	.byte	0x04, 0x37
        /*0002*/ 	.short	(.L_160 - .L_159)
.L_159:
        /*0004*/ 	.word	0x00000082


	//----- nvinfo : EIATTR_KPARAM_INFO
	.align		4
.L_160:
        /*0008*/ 	.byte	0x04, 0x17
        /*000a*/ 	.short	(.L_162 - .L_161)
.L_161:
        /*000c*/ 	.word	0x00000000
        /*0010*/ 	.short	0x0003
        /*0012*/ 	.short	0x0014
        /*0014*/ 	.byte	0x00, 0xf0, 0x05, 0x00


	//----- nvinfo : EIATTR_KPARAM_INFO
	.align		4
.L_162:
        /*0018*/ 	.byte	0x04, 0x17
        /*001a*/ 	.short	(.L_164 - .L_163)
.L_163:
        /*001c*/ 	.word	0x00000000
        /*0020*/ 	.short	0x0002
        /*0022*/ 	.short	0x0010
        /*0024*/ 	.byte	0x00, 0xf0, 0x11, 0x00


	//----- nvinfo : EIATTR_KPARAM_INFO
	.align		4
.L_164:
        /*0028*/ 	.byte	0x04, 0x17
        /*002a*/ 	.short	(.L_166 - .L_165)
.L_165:
        /*002c*/ 	.word	0x00000000
        /*0030*/ 	.short	0x0001
        /*0032*/ 	.short	0x0008
        /*0034*/ 	.byte	0x00, 0xf5, 0x21, 0x00


	//----- nvinfo : EIATTR_KPARAM_INFO
	.align		4
.L_166:
        /*0038*/ 	.byte	0x04, 0x17
        /*003a*/ 	.short	(.L_168 - .L_167)
.L_167:
        /*003c*/ 	.word	0x00000000
        /*0040*/ 	.short	0x0000
        /*0042*/ 	.short	0x0000
        /*0044*/ 	.byte	0x00, 0xf5, 0x21, 0x00


	//----- nvinfo : EIATTR_SPARSE_MMA_MASK
	.align		4
.L_168:
        /*0048*/ 	.byte	0x03, 0x50
        /*004a*/ 	.short	0x0000


	//----- nvinfo : EIATTR_MAXREG_COUNT
	.align		4
        /*004c*/ 	.byte	0x03, 0x1b
        /*004e*/ 	.short	0x00ff


	//----- nvinfo : EIATTR_NUM_BARRIERS
	.align		4
        /*0050*/ 	.byte	0x02, 0x4c
        /*0052*/ 	.byte	0x01
	.zero		1


	//----- nvinfo : EIATTR_MERCURY_ISA_VERSION
	.align		4
        /*0054*/ 	.byte	0x03, 0x5f
        /*0056*/ 	.short	0x0101


	//----- nvinfo : EIATTR_COOP_GROUP_MASK_REGIDS
	.align		4
        /*0058*/ 	.byte	0x04, 0x29
        /*005a*/ 	.short	(.L_170 - .L_169)


	//   ....[0]....
.L_169:
        /*005c*/ 	.word	0xffffffff


	//   ....[1]....
        /*0060*/ 	.word	0xffffffff


	//   ....[2]....
        /*0064*/ 	.word	0xffffffff


	//   ....[3]....
        /*0068*/ 	.word	0xffffffff


	//   ....[4]....
        /*006c*/ 	.word	0xffffffff


	//   ....[5]....
        /*0070*/ 	.word	0xffffffff


	//   ....[6]....
        /*0074*/ 	.word	0xffffffff


	//   ....[7]....
        /*0078*/ 	.word	0xffffffff


	//   ....[8]....
        /*007c*/ 	.word	0xffffffff


	//   ....[9]....
        /*0080*/ 	.word	0xffffffff


	//   ....[10]....
        /*0084*/ 	.word	0xffffffff


	//   ....[11]....
        /*0088*/ 	.word	0xffffffff


	//   ....[12]....
        /*008c*/ 	.word	0xffffffff


	//   ....[13]....
        /*0090*/ 	.word	0xffffffff


	//   ....[14]....
        /*0094*/ 	.word	0xffffffff


	//   ....[15]....
        /*0098*/ 	.word	0xffffffff


	//   ....[16]....
        /*009c*/ 	.word	0xffffffff


	//   ....[17]....
        /*00a0*/ 	.word	0xffffffff


	//   ....[18]....
        /*00a4*/ 	.word	0xffffffff


	//   ....[19]....
        /*00a8*/ 	.word	0xffffffff


	//   ....[20]....
        /*00ac*/ 	.word	0xffffffff


	//   ....[21]....
        /*00b0*/ 	.word	0xffffffff


	//   ....[22]....
        /*00b4*/ 	.word	0xffffffff


	//   ....[23]....
        /*00b8*/ 	.word	0xffffffff


	//   ....[24]....
        /*00bc*/ 	.word	0xffffffff


	//   ....[25]....
        /*00c0*/ 	.word	0xffffffff


	//   ....[26]....
        /*00c4*/ 	.word	0xffffffff


	//   ....[27]....
        /*00c8*/ 	.word	0xffffffff


	//   ....[28]....
        /*00cc*/ 	.word	0xffffffff


	//   ....[29]....
        /*00d0*/ 	.word	0xffffffff


	//   ....[30]....
        /*00d4*/ 	.word	0xffffffff


	//   ....[31]....
        /*00d8*/ 	.word	0xffffffff


	//   ....[32]....
        /*00dc*/ 	.word	0xffffffff


	//   ....[33]....
        /*00e0*/ 	.word	0xffffffff


	//   ....[34]....
        /*00e4*/ 	.word	0xffffffff


	//   ....[35]....
        /*00e8*/ 	.word	0xffffffff


	//   ....[36]....
        /*00ec*/ 	.word	0xffffffff


	//   ....[37]....
        /*00f0*/ 	.word	0xffffffff


	//   ....[38]....
        /*00f4*/ 	.word	0xffffffff


	//   ....[39]....
        /*00f8*/ 	.word	0xffffffff


	//   ....[40]....
        /*00fc*/ 	.word	0xffffffff


	//   ....[41]....
        /*0100*/ 	.word	0xffffffff


	//   ....[42]....
        /*0104*/ 	.word	0xffffffff


	//   ....[43]....
        /*0108*/ 	.word	0xffffffff


	//   ....[44]....
        /*010c*/ 	.word	0xffffffff


	//----- nvinfo : EIATTR_COOP_GROUP_INSTR_OFFSETS
	.align		4
.L_170:
        /*0110*/ 	.byte	0x04, 0x28
        /*0112*/ 	.short	(.L_172 - .L_171)


	//   ....[0]....
.L_171:
        /*0114*/ 	.word	0x00000a60


	//   ....[1]....
        /*0118*/ 	.word	0x00000a90


	//   ....[2]....
        /*011c*/ 	.word	0x00000aa0


	//   ....[3]....
        /*0120*/ 	.word	0x00000c00


	//   ....[4]....
        /*0124*/ 	.word	0x00000c40


	//   ....[5]....
        /*0128*/ 	.word	0x00000c80


	//   ....[6]....
        /*012c*/ 	.word	0x00000dc0


	//   ....[7]....
        /*0130*/ 	.word	0x00000df0


	//   ....[8]....
        /*0134*/ 	.word	0x00000e20


	//   ....[9]....
        /*0138*/ 	.word	0x00000f50


	//   ....[10]....
        /*013c*/ 	.word	0x00000f80


	//   ....[11]....
        /*0140*/ 	.word	0x00000fb0


	//   ....[12]....
        /*0144*/ 	.word	0x000010e0


	//   ....[13]....
        /*0148*/ 	.word	0x00001110


	//   ....[14]....
        /*014c*/ 	.word	0x00001140


	//   ....[15]....
        /*0150*/ 	.word	0x00001d00


	//   ....[16]....
        /*0154*/ 	.word	0x00001d10


	//   ....[17]....
        /*0158*/ 	.word	0x00001d20


	//   ....[18]....
        /*015c*/ 	.word	0x00001ef0


	//   ....[19]....
        /*0160*/ 	.word	0x00001f30


	//   ....[20]....
        /*0164*/ 	.word	0x00001f60


	//   ....[21]....
        /*0168*/ 	.word	0x00002090


	//   ....[22]....
        /*016c*/ 	.word	0x000020c0


	//   ....[23]....
        /*0170*/ 	.word	0x000020f0


	//   ....[24]....
        /*0174*/ 	.word	0x00002220


	//   ....[25]....
        /*0178*/ 	.word	0x00002250


	//   ....[26]....
        /*017c*/ 	.word	0x00002280


	//   ....[27]....
        /*0180*/ 	.word	0x000023b0


	//   ....[28]....
        /*0184*/ 	.word	0x000023e0


	//   ....[29]....
        /*0188*/ 	.word	0x00002410


	//   ....[30]....
        /*018c*/ 	.word	0x00004a60


	//   ....[31]....
        /*0190*/ 	.word	0x00004a80


	//   ....[32]....
        /*0194*/ 	.word	0x00004a90


	//   ....[33]....
        /*0198*/ 	.word	0x00004c30


	//   ....[34]....
        /*019c*/ 	.word	0x00004c60


	//   ....[35]....
        /*01a0*/ 	.word	0x00004c90


	//   ....[36]....
        /*01a4*/ 	.word	0x00004dc0


	//   ....[37]....
        /*01a8*/ 	.word	0x00004df0


	//   ....[38]....
        /*01ac*/ 	.word	0x00004e20


	//   ....[39]....
        /*01b0*/ 	.word	0x00004f50


	//   ....[40]....
        /*01b4*/ 	.word	0x00004f80


	//   ....[41]....
        /*01b8*/ 	.word	0x00004fb0


	//   ....[42]....
        /*01bc*/ 	.word	0x000050e0


	//   ....[43]....
        /*01c0*/ 	.word	0x00005110


	//   ....[44]....
        /*01c4*/ 	.word	0x00005140


	//----- nvinfo : EIATTR_VRC_CTA_INIT_COUNT
	.align		4
.L_172:
        /*01c8*/ 	.byte	0x02, 0x4a
	.zero		1
	.zero		1


	//----- nvinfo : EIATTR_EXIT_INSTR_OFFSETS
	.align		4
        /*01cc*/ 	.byte	0x04, 0x1c
        /*01ce*/ 	.short	(.L_174 - .L_173)


	//   ....[0]....
.L_173:
        /*01d0*/ 	.word	0x00000030


	//   ....[1]....
        /*01d4*/ 	.word	0x00005c50


	//   ....[2]....
        /*01d8*/ 	.word	0x00005cc0


	//----- nvinfo : EIATTR_MAX_THREADS
	.align		4
.L_174:
        /*01dc*/ 	.byte	0x04, 0x05
        /*01de*/ 	.short	(.L_176 - .L_175)
.L_175:
        /*01e0*/ 	.word	0x00000100
        /*01e4*/ 	.word	0x00000001
        /*01e8*/ 	.word	0x00000001


	//----- nvinfo : EIATTR_CRS_STACK_SIZE
	.align		4
.L_176:
        /*01ec*/ 	.byte	0x04, 0x1e
        /*01ee*/ 	.short	(.L_178 - .L_177)
.L_177:
        /*01f0*/ 	.word	0x00000000


	//----- nvinfo : EIATTR_CBANK_PARAM_SIZE
	.align		4
.L_178:
        /*01f4*/ 	.byte	0x03, 0x19
        /*01f6*/ 	.short	0x0015


	//----- nvinfo : EIATTR_PARAM_CBANK
	.align		4
        /*01f8*/ 	.byte	0x04, 0x0a
        /*01fa*/ 	.short	(.L_180 - .L_179)
	.align		4
.L_179:
        /*01fc*/ 	.word	index@(.nv.constant0._ZN6thrust24THRUST_300001_SM_1000_NS8cuda_cub4core6detail13_kernel_agentINS1_8__reduce11ReduceAgentIPN4cuda3std3__45tupleIJflEEESC_SB_lNS1_9__extrema9arg_max_fIflNS9_4lessIfEEEEEEJSC_SC_iSH_EEEvDpT0_)
        /*0200*/ 	.short	0x0380
        /*0202*/ 	.short	0x0015


	//----- nvinfo : EIATTR_SW_WAR
	.align		4
.L_180:
        /*0204*/ 	.byte	0x04, 0x36
        /*0206*/ 	.short	(.L_182 - .L_181)
.L_181:
        /*0208*/ 	.word	0x00000008
.L_182:


//--------------------- .nv.info._ZN6thrust24THRUST_300001_SM_1000_NS8cuda_cub4core6detail13_kernel_agentINS1_8__reduce10DrainAgentIlEEJN3cub18CUB_300001_SM_10009GridQueueIyEElEEEvDpT0_ --------------------------
	.section	.nv.info._ZN6thrust24THRUST_300001_SM_1000_NS8cuda_cub4core6detail13_kernel_agentINS1_8__reduce10DrainAgentIlEEJN3cub18CUB_300001_SM_10009GridQueueIyEElEEEvDpT0_,"",@"SHT_CUDA_INFO"
	.sectionflags	@""
	.align	4


	//----- nvinfo : EIATTR_CUDA_API_VERSION
	.align		4
        /*0000*/ 	.byte	0x04, 0x37
        /*0002*/ 	.short	(.L_184 - .L_183)
.L_183:
        /*0004*/ 	.word	0x00000082


	//----- nvinfo : EIATTR_KPARAM_INFO
	.align		4
.L_184:
        /*0008*/ 	.byte	0x04, 0x17
        /*000a*/ 	.short	(.L_186 - .L_185)
.L_185:
        /*000c*/ 	.word	0x00000000
        /*0010*/ 	.short	0x0001
        /*0012*/ 	.short	0x0008
        /*0014*/ 	.byte	0x00, 0xf0, 0x21, 0x00


	//----- nvinfo : EIATTR_KPARAM_INFO
	.align		4
.L_186:
        /*0018*/ 	.byte	0x04, 0x17
        /*001a*/ 	.short	(.L_188 - .L_187)
.L_187:
        /*001c*/ 	.word	0x00000000
        /*0020*/ 	.short	0x0000
        /*0022*/ 	.short	0x0000
        /*0024*/ 	.byte	0x00, 0xf0, 0x21, 0x00


	//----- nvinfo : EIATTR_SPARSE_MMA_MASK
	.align		4
.L_188:
        /*0028*/ 	.byte	0x03, 0x50
        /*002a*/ 	.short	0x0000


	//----- nvinfo : EIATTR_MAXREG_COUNT
	.align		4
        /*002c*/ 	.byte	0x03, 0x1b
        /*002e*/ 	.short	0x00ff


	//----- nvinfo : EIATTR_MERCURY_ISA_VERSION
	.align		4
        /*0030*/ 	.byte	0x03, 0x5f
        /*0032*/ 	.short	0x0101


	//----- nvinfo : EIATTR_VRC_CTA_INIT_COUNT
	.align		4
        /*0034*/ 	.byte	0x02, 0x4a
	.zero		1
	.zero		1


	//----- nvinfo : EIATTR_EXIT_INSTR_OFFSETS
	.align		4
        /*0038*/ 	.byte	0x04, 0x1c
        /*003a*/ 	.short	(.L_190 - .L_189)


	//   ....[0]....
.L_189:
        /*003c*/ 	.word	0x00000060


	//----- nvinfo : EIATTR_MAX_THREADS
	.align		4
.L_190:
        /*0040*/ 	.byte	0x04, 0x05
        /*0042*/ 	.short	(.L_192 - .L_191)
.L_191:
        /*0044*/ 	.word	0x00000001
        /*0048*/ 	.word	0x00000001
        /*004c*/ 	.word	0x00000001


	//----- nvinfo : EIATTR_CBANK_PARAM_SIZE
	.align		4
.L_192:
        /*0050*/ 	.byte	0x03, 0x19
        /*0052*/ 	.short	0x0010


	//----- nvinfo : EIATTR_PARAM_CBANK
	.align		4
        /*0054*/ 	.byte	0x04, 0x0a
        /*0056*/ 	.short	(.L_194 - .L_193)
	.align		4
.L_193:
        /*0058*/ 	.word	index@(.nv.constant0._ZN6thrust24THRUST_300001_SM_1000_NS8cuda_cub4core6detail13_kernel_agentINS1_8__reduce10DrainAgentIlEEJN3cub18CUB_300001_SM_10009GridQueueIyEElEEEvDpT0_)
        /*005c*/ 	.short	0x0380
        /*005e*/ 	.short	0x0010


	//----- nvinfo : EIATTR_SW_WAR
	.align		4
.L_194:
        /*0060*/ 	.byte	0x04, 0x36
        /*0062*/ 	.short	(.L_196 - .L_195)
.L_195:
        /*0064*/ 	.word	0x00000008
.L_196:


//--------------------- .nv.info._ZN6thrust24THRUST_300001_SM_1000_NS8cuda_cub4core6detail13_kernel_agentINS1_8__reduce11ReduceAgentINS0_12zip_iteratorIN4cuda3std3__45tupleIJNS0_10device_ptrIfEENS0_17counting_iteratorIlNS0_11use_defaultESF_SF_EEEEEEEPNSB_IJflEEESJ_lNS1_9__extrema9arg_max_fIflNSA_4lessIfEEEEEEJSI_SK_lN3cub18CUB_300001_SM_100013GridEvenShareIlEENSS_9GridQueueIyEESP_EEEvDpT0_ --------------------------
	.section	.nv.info._ZN6thrust24THRUST_300001_SM_1000_NS8cuda_cub4core6detail13_kernel_agentINS1_8__reduce11ReduceAgentINS0_12zip_iteratorIN4cuda3std3__45tupleIJNS0_10device_ptrIfEENS0_17counting_iteratorIlNS0_11use_defaultESF_SF_EEEEEEEPNSB_IJflEEESJ_lNS1_9__extrema9arg_max_fIflNSA_4lessIfEEEEEEJSI_SK_lN3cub18CUB_300001_SM_100013GridEvenShareIlEENSS_9GridQueueIyEESP_EEEvDpT0_,"",@"SHT_CUDA_INFO"
	.sectionflags	@""
	.align	4


	//----- nvinfo : EIATTR_CUDA_API_VERSION
	.align		4
        /*0000*/ 	.byte	0x04, 0x37
        /*0002*/ 	.short	(.L_198 - .L_197)
.L_197:
        /*0004*/ 	.word	0x00000082


	//----- nvinfo : EIATTR_KPARAM_INFO
	.align		4
.L_198:
        /*0008*/ 	.byte	0x04, 0x17
        /*000a*/ 	.short	(.L_200 - .L_199)
.L_199:
        /*000c*/ 	.word	0x00000000
        /*0010*/ 	.short	0x0005
        /*0012*/ 	.short	0x0070
        /*0014*/ 	.byte	0x00, 0xf0, 0x05, 0x00


	//----- nvinfo : EIATTR_KPARAM_INFO
	.align		4
.L_200:
        /*0018*/ 	.byte	0x04, 0x17
        /*001a*/ 	.short	(.L_202 - .L_201)
.L_201:
        /*001c*/ 	.word	0x00000000
        /*0020*/ 	.short	0x0004
        /*0022*/ 	.short	0x0068
        /*0024*/ 	.byte	0x00, 0xf0, 0x21, 0x00


	//----- nvinfo : EIATTR_KPARAM_INFO
	.align		4
.L_202:
        /*0028*/ 	.byte	0x04, 0x17
        /*002a*/ 	.short	(.L_204 - .L_203)
.L_203:
        /*002c*/ 	.word	0x00000000
        /*0030*/ 	.short	0x0003
        /*0032*/ 	.short	0x0020
        /*0034*/ 	.byte	0x00, 0xf0, 0x21, 0x01


	//----- nvinfo : EIATTR_KPARAM_INFO
	.align		4
.L_204:
        /*0038*/ 	.byte	0x04, 0x17
        /*003a*/ 	.short	(.L_206 - .L_205)
.L_205:
        /*003c*/ 	.word	0x00000000
        /*0040*/ 	.short	0x0002
        /*0042*/ 	.short	0x0018
        /*0044*/ 	.byte	0x00, 0xf0, 0x21, 0x00


	//----- nvinfo : EIATTR_KPARAM_INFO
	.align		4
.L_206:
        /*0048*/ 	.byte	0x04, 0x17
        /*004a*/ 	.short	(.L_208 - .L_207)
.L_207:
        /*004c*/ 	.word	0x00000000
        /*0050*/ 	.short	0x0001
        /*0052*/ 	.short	0x0010
        /*0054*/ 	.byte	0x00, 0xf5, 0x21, 0x00


	//----- nvinfo : EIATTR_KPARAM_INFO
	.align		4
.L_208:
        /*0058*/ 	.byte	0x04, 0x17
        /*005a*/ 	.short	(.L_210 - .L_209)
.L_209:
        /*005c*/ 	.word	0x00000000
        /*0060*/ 	.short	0x0000
        /*0062*/ 	.short	0x0000
        /*0064*/ 	.byte	0x00, 0xf0, 0x41, 0x00


	//----- nvinfo : EIATTR_SPARSE_MMA_MASK
	.align		4
.L_210:
        /*0068*/ 	.byte	0x03, 0x50
        /*006a*/ 	.short	0x0000


	//----- nvinfo : EIATTR_MAXREG_COUNT
	.align		4
        /*006c*/ 	.byte	0x03, 0x1b
        /*006e*/ 	.short	0x00ff


	//----- nvinfo : EIATTR_NUM_BARRIERS
	.align		4
        /*0070*/ 	.byte	0x02, 0x4c
        /*0072*/ 	.byte	0x01
	.zero		1


	//----- nvinfo : EIATTR_MERCURY_ISA_VERSION
	.align		4
        /*0074*/ 	.byte	0x03, 0x5f
        /*0076*/ 	.short	0x0101


	//----- nvinfo : EIATTR_COOP_GROUP_MASK_REGIDS
	.align		4
        /*0078*/ 	.byte	0x04, 0x29
        /*007a*/ 	.short	(.L_212 - .L_211)


	//   ....[0]....
.L_211:
        /*007c*/ 	.word	0xffffffff


	//   ....[1]....
        /*0080*/ 	.word	0xffffffff


	//   ....[2]....
        /*0084*/ 	.word	0xffffffff


	//   ....[3]....
        /*0088*/ 	.word	0xffffffff


	//   ....[4]....
        /*008c*/ 	.word	0xffffffff


	//   ....[5]....
        /*0090*/ 	.word	0xffffffff


	//   ....[6]....
        /*0094*/ 	.word	0xffffffff


	//   ....[7]....
        /*0098*/ 	.word	0xffffffff


	//   ....[8]....
        /*009c*/ 	.word	0xffffffff


	//   ....[9]....
        /*00a0*/ 	.word	0xffffffff


	//   ....[10]....
        /*00a4*/ 	.word	0xffffffff


	//   ....[11]....
        /*00a8*/ 	.word	0xffffffff


	//   ....[12]....
        /*00ac*/ 	.word	0xffffffff


	//   ....[13]....
        /*00b0*/ 	.word	0xffffffff


	//   ....[14]....
        /*00b4*/ 	.word	0xffffffff


	//   ....[15]....
        /*00b8*/ 	.word	0xffffffff


	//   ....[16]....
        /*00bc*/ 	.word	0xffffffff


	//   ....[17]....
        /*00c0*/ 	.word	0xffffffff


	//   ....[18]....
        /*00c4*/ 	.word	0xffffffff


	//   ....[19]....
        /*00c8*/ 	.word	0xffffffff


	//   ....[20]....
        /*00cc*/ 	.word	0xffffffff


	//   ....[21]....
        /*00d0*/ 	.word	0xffffffff


	//   ....[22]....
        /*00d4*/ 	.word	0xffffffff


	//   ....[23]....
        /*00d8*/ 	.word	0xffffffff


	//   ....[24]....
        /*00dc*/ 	.word	0xffffffff


	//   ....[25]....
        /*00e0*/ 	.word	0xffffffff


	//   ....[26]....
        /*00e4*/ 	.word	0xffffffff


	//   ....[27]....
        /*00e8*/ 	.word	0xffffffff


	//   ....[28]....
        /*00ec*/ 	.word	0xffffffff


	//   ....[29]....
        /*00f0*/ 	.word	0xffffffff


	//   ....[30]....
        /*00f4*/ 	.word	0xffffffff


	//   ....[31]....
        /*00f8*/ 	.word	0xffffffff


	//   ....[32]....
        /*00fc*/ 	.word	0xffffffff


	//   ....[33]....
        /*0100*/ 	.word	0xffffffff


	//   ....[34]....
        /*0104*/ 	.word	0xffffffff


	//   ....[35]....
        /*0108*/ 	.word	0xffffffff


	//   ....[36]....
        /*010c*/ 	.word	0xffffffff


	//   ....[37]....
        /*0110*/ 	.word	0xffffffff


	//   ....[38]....
        /*0114*/ 	.word	0xffffffff


	//   ....[39]....
        /*0118*/ 	.word	0xffffffff


	//   ....[40]....
        /*011c*/ 	.word	0xffffffff


	//   ....[41]....
        /*0120*/ 	.word	0xffffffff


	//   ....[42]....
        /*0124*/ 	.word	0xffffffff


	//   ....[43]....
        /*0128*/ 	.word	0xffffffff


	//   ....[44]....
        /*012c*/ 	.word	0xffffffff


	//----- nvinfo : EIATTR_COOP_GROUP_INSTR_OFFSETS
	.align		4
.L_212:
        /*0130*/ 	.byte	0x04, 0x28
        /*0132*/ 	.short	(.L_214 - .L_213)


	//   ....[0]....
.L_213:
        /*0134*/ 	.word	0x00000c20


	//   ....[1]....
        /*0138*/ 	.word	0x00000c50


	//   ....[2]....
        /*013c*/ 	.word	0x00000c60


	//   ....[3]....
        /*0140*/ 	.word	0x00000dc0


	//   ....[4]....
        /*0144*/ 	.word	0x00000e00


	//   ....[5]....
        /*0148*/ 	.word	0x00000e40


	//   ....[6]....
        /*014c*/ 	.word	0x00000f80


	//   ....[7]....
        /*0150*/ 	.word	0x00000fb0


	//   ....[8]....
        /*0154*/ 	.word	0x00000fe0


	//   ....[9]....
        /*0158*/ 	.word	0x00001110


	//   ....[10]....
        /*015c*/ 	.word	0x00001140


	//   ....[11]....
        /*0160*/ 	.word	0x00001170


	//   ....[12]....
        /*0164*/ 	.word	0x000012a0


	//   ....[13]....
        /*0168*/ 	.word	0x000012d0


	//   ....[14]....
        /*016c*/ 	.word	0x00001300


	//   ....[15]....
        /*0170*/ 	.word	0x00001eb0


	//   ....[16]....
        /*0174*/ 	.word	0x00001ec0


	//   ....[17]....
        /*0178*/ 	.word	0x00001f40


	//   ....[18]....
        /*017c*/ 	.word	0x000020c0


	//   ....[19]....
        /*0180*/ 	.word	0x000020f0


	//   ....[20]....
        /*0184*/ 	.word	0x00002120


	//   ....[21]....
        /*0188*/ 	.word	0x00002250


	//   ....[22]....
        /*018c*/ 	.word	0x00002280


	//   ....[23]....
        /*0190*/ 	.word	0x000022b0


	//   ....[24]....
        /*0194*/ 	.word	0x000023e0


	//   ....[25]....
        /*0198*/ 	.word	0x00002410


	//   ....[26]....
        /*019c*/ 	.word	0x00002440


	//   ....[27]....
        /*01a0*/ 	.word	0x00002570


	//   ....[28]....
        /*01a4*/ 	.word	0x000025a0


	//   ....[29]....
        /*01a8*/ 	.word	0x000025d0


	//   ....[30]....
        /*01ac*/ 	.word	0x000048a0


	//   ....[31]....
        /*01b0*/ 	.word	0x000048c0


	//   ....[32]....
        /*01b4*/ 	.word	0x000048d0


	//   ....[33]....
        /*01b8*/ 	.word	0x00004a70


	//   ....[34]....
        /*01bc*/ 	.word	0x00004aa0


	//   ....[35]....
        /*01c0*/ 	.word	0x00004ad0


	//   ....[36]....
        /*01c4*/ 	.word	0x00004c00


	//   ....[37]....
        /*01c8*/ 	.word	0x00004c30


	//   ....[38]....
        /*01cc*/ 	.word	0x00004c60


	//   ....[39]....
        /*01d0*/ 	.word	0x00004d90


	//   ....[40]....
        /*01d4*/ 	.word	0x00004dc0


	//   ....[41]....
        /*01d8*/ 	.word	0x00004df0


	//   ....[42]....
        /*01dc*/ 	.word	0x00004f20


	//   ....[43]....
        /*01e0*/ 	.word	0x00004f50


	//   ....[44]....
        /*01e4*/ 	.word	0x00004f80


	//----- nvinfo : EIATTR_VRC_CTA_INIT_COUNT
	.align		4
.L_214:
        /*01e8*/ 	.byte	0x02, 0x4a
	.zero		1
	.zero		1


	//----- nvinfo : EIATTR_EXIT_INSTR_OFFSETS
	.align		4
        /*01ec*/ 	.byte	0x04, 0x1c
        /*01ee*/ 	.short	(.L_216 - .L_215)


	//   ....[0]....
.L_215:
        /*01f0*/ 	.word	0x00005a90


	//   ....[1]....
        /*01f4*/ 	.word	0x00005b00


	//----- nvinfo : EIATTR_MAX_THREADS
	.align		4
.L_216:
        /*01f8*/ 	.byte	0x04, 0x05
        /*01fa*/ 	.short	(.L_218 - .L_217)
.L_217:
        /*01fc*/ 	.word	0x00000100
        /*0200*/ 	.word	0x00000001
        /*0204*/ 	.word	0x00000001


	//----- nvinfo : EIATTR_CRS_STACK_SIZE
	.align		4
.L_218:
        /*0208*/ 	.byte	0x04, 0x1e
        /*020a*/ 	.short	(.L_220 - .L_219)
.L_219:
        /*020c*/ 	.word	0x00000000


	//----- nvinfo : EIATTR_CBANK_PARAM_SIZE
	.align		4
.L_220:
        /*0210*/ 	.byte	0x03, 0x19
        /*0212*/ 	.short	0x0071


	//----- nvinfo : EIATTR_PARAM_CBANK
	.align		4
        /*0214*/ 	.byte	0x04, 0x0a
        /*0216*/ 	.short	(.L_222 - .L_221)
	.align		4
.L_221:
        /*0218*/ 	.word	index@(.nv.constant0._ZN6thrust24THRUST_300001_SM_1000_NS8cuda_cub4core6detail13_kernel_agentINS1_8__reduce11ReduceAgentINS0_12zip_iteratorIN4cuda3std3__45tupleIJNS0_10device_ptrIfEENS0_17counting_iteratorIlNS0_11use_defaultESF_SF_EEEEEEEPNSB_IJflEEESJ_lNS1_9__extrema9arg_max_fIflNSA_4lessIfEEEEEEJSI_SK_lN3cub18CUB_300001_SM_100013GridEvenShareIlEENSS_9GridQueueIyEESP_EEEvDpT0_)
        /*021c*/ 	.short	0x0380
        /*021e*/ 	.short	0x0071


	//----- nvinfo : EIATTR_SW_WAR
	.align		4
.L_222:
        /*0220*/ 	.byte	0x04, 0x36
        /*0222*/ 	.short	(.L_224 - .L_223)
.L_223:
        /*0224*/ 	.word	0x00000008
.L_224:


//--------------------- .nv.info._ZN6thrust24THRUST_300001_SM_1000_NS8cuda_cub4core6detail13_kernel_agentINS1_8__reduce11ReduceAgentINS0_12zip_iteratorIN4cuda3std3__45tupleIJNS0_10device_ptrIfEENS0_17counting_iteratorIlNS0_11use_defaultESF_SF_EEEEEEEPNSB_IJflEEESJ_lNS1_9__extrema9arg_max_fIflNSA_4lessIfEEEEEEJSI_SK_lSP_EEEvDpT0_ --------------------------
	.section	.nv.info._ZN6thrust24THRUST_300001_SM_1000_NS8cuda_cub4core6detail13_kernel_agentINS1_8__reduce11ReduceAgentINS0_12zip_iteratorIN4cuda3std3__45tupleIJNS0_10device_ptrIfEENS0_17counting_iteratorIlNS0_11use_defaultESF_SF_EEEEEEEPNSB_IJflEEESJ_lNS1_9__extrema9arg_max_fIflNSA_4lessIfEEEEEEJSI_SK_lSP_EEEvDpT0_,"",@"SHT_CUDA_INFO"
	.sectionflags	@""
	.align	4


	//----- nvinfo : EIATTR_CUDA_API_VERSION
	.align		4
        /*0000*/ 	.byte	0x04, 0x37
        /*0002*/ 	.short	(.L_226 - .L_225)
.L_225:
        /*0004*/ 	.word	0x00000082


	//----- nvinfo : EIATTR_KPARAM_INFO
	.align		4
.L_226:
        /*0008*/ 	.byte	0x04, 0x17
        /*000a*/ 	.short	(.L_228 - .L_227)
.L_227:
        /*000c*/ 	.word	0x00000000
        /*0010*/ 	.short	0x0003
        /*0012*/ 	.short	0x0020
        /*0014*/ 	.byte	0x00, 0xf0, 0x05, 0x00


	//----- nvinfo : EIATTR_KPARAM_INFO
	.align		4
.L_228:
        /*0018*/ 	.byte	0x04, 0x17
        /*001a*/ 	.short	(.L_230 - .L_229)
.L_229:
        /*001c*/ 	.word	0x00000000
        /*0020*/ 	.short	0x0002
        /*0022*/ 	.short	0x0018
        /*0024*/ 	.byte	0x00, 0xf0, 0x21, 0x00


	//----- nvinfo : EIATTR_KPARAM_INFO
	.align		4
.L_230:
        /*0028*/ 	.byte	0x04, 0x17
        /*002a*/ 	.short	(.L_232 - .L_231)
.L_231:
        /*002c*/ 	.word	0x00000000
        /*0030*/ 	.short	0x0001
        /*0032*/ 	.short	0x0010
        /*0034*/ 	.byte	0x00, 0xf5, 0x21, 0x00


	//----- nvinfo : EIATTR_KPARAM_INFO
	.align		4
.L_232:
        /*0038*/ 	.byte	0x04, 0x17
        /*003a*/ 	.short	(.L_234 - .L_233)
.L_233:
        /*003c*/ 	.word	0x00000000
        /*0040*/ 	.short	0x0000
        /*0042*/ 	.short	0x0000
        /*0044*/ 	.byte	0x00, 0xf0, 0x41, 0x00


	//----- nvinfo : EIATTR_SPARSE_MMA_MASK
	.align		4
.L_234:
        /*0048*/ 	.byte	0x03, 0x50
        /*004a*/ 	.short	0x0000


	//----- nvinfo : EIATTR_MAXREG_COUNT
	.align		4
        /*004c*/ 	.byte	0x03, 0x1b
        /*004e*/ 	.short	0x00ff


	//----- nvinfo : EIATTR_NUM_BARRIERS
	.align		4
        /*0050*/ 	.byte	0x02, 0x4c
        /*0052*/ 	.byte	0x01
	.zero		1


	//----- nvinfo : EIATTR_MERCURY_ISA_VERSION
	.align		4
        /*0054*/ 	.byte	0x03, 0x5f
        /*0056*/ 	.short	0x0101


	//----- nvinfo : EIATTR_COOP_GROUP_MASK_REGIDS
	.align		4
        /*0058*/ 	.byte	0x04, 0x29
        /*005a*/ 	.short	(.L_236 - .L_235)


	//   ....[0]....
.L_235:
        /*005c*/ 	.word	0xffffffff


	//   ....[1]....
        /*0060*/ 	.word	0xffffffff


	//   ....[2]....
        /*0064*/ 	.word	0xffffffff


	//   ....[3]....
        /*0068*/ 	.word	0xffffffff


	//   ....[4]....
        /*006c*/ 	.word	0xffffffff


	//   ....[5]....
        /*0070*/ 	.word	0xffffffff


	//   ....[6]....
        /*0074*/ 	.word	0xffffffff


	//   ....[7]....
        /*0078*/ 	.word	0xffffffff


	//   ....[8]....
        /*007c*/ 	.word	0xffffffff


	//   ....[9]....
        /*0080*/ 	.word	0xffffffff


	//   ....[10]....
        /*0084*/ 	.word	0xffffffff


	//   ....[11]....
        /*0088*/ 	.word	0xffffffff


	//   ....[12]....
        /*008c*/ 	.word	0xffffffff


	//   ....[13]....
        /*0090*/ 	.word	0xffffffff


	//   ....[14]....
        /*0094*/ 	.word	0xffffffff


	//   ....[15]....
        /*0098*/ 	.word	0xffffffff


	//   ....[16]....
        /*009c*/ 	.word	0xffffffff


	//   ....[17]....
        /*00a0*/ 	.word	0xffffffff


	//   ....[18]....
        /*00a4*/ 	.word	0xffffffff


	//   ....[19]....
        /*00a8*/ 	.word	0xffffffff


	//   ....[20]....
        /*00ac*/ 	.word	0xffffffff


	//   ....[21]....
        /*00b0*/ 	.word	0xffffffff


	//   ....[22]....
        /*00b4*/ 	.word	0xffffffff


	//   ....[23]....
        /*00b8*/ 	.word	0xffffffff


	//   ....[24]....
        /*00bc*/ 	.word	0xffffffff


	//   ....[25]....
        /*00c0*/ 	.word	0xffffffff


	//   ....[26]....
        /*00c4*/ 	.word	0xffffffff


	//   ....[27]....
        /*00c8*/ 	.word	0xffffffff


	//   ....[28]....
        /*00cc*/ 	.word	0xffffffff


	//   ....[29]....
        /*00d0*/ 	.word	0xffffffff


	//   ....[30]....
        /*00d4*/ 	.word	0xffffffff


	//   ....[31]....
        /*00d8*/ 	.word	0xffffffff


	//   ....[32]....
        /*00dc*/ 	.word	0xffffffff


	//   ....[33]....
        /*00e0*/ 	.word	0xffffffff


	//   ....[34]....
        /*00e4*/ 	.word	0xffffffff


	//   ....[35]....
        /*00e8*/ 	.word	0xffffffff


	//   ....[36]....
        /*00ec*/ 	.word	0xffffffff


	//   ....[37]....
        /*00f0*/ 	.word	0xffffffff


	//   ....[38]....
        /*00f4*/ 	.word	0xffffffff


	//   ....[39]....
        /*00f8*/ 	.word	0xffffffff


	//   ....[40]....
        /*00fc*/ 	.word	0xffffffff


	//   ....[41]....
        /*0100*/ 	.word	0xffffffff


	//   ....[42]....
        /*0104*/ 	.word	0xffffffff


	//   ....[43]....
        /*0108*/ 	.word	0xffffffff


	//   ....[44]....
        /*010c*/ 	.word	0xffffffff


	//----- nvinfo : EIATTR_COOP_GROUP_INSTR_OFFSETS
	.align		4
.L_236:
        /*0110*/ 	.byte	0x04, 0x28
        /*0112*/ 	.short	(.L_238 - .L_237)


	//   ....[0]....
.L_237:
        /*0114*/ 	.word	0x00000b20


	//   ....[1]....
        /*0118*/ 	.word	0x00000b50


	//   ....[2]....
        /*011c*/ 	.word	0x00000b60


	//   ....[3]....
        /*0120*/ 	.word	0x00000cd0


	//   ....[4]....
        /*0124*/ 	.word	0x00000d10


	//   ....[5]....
        /*0128*/ 	.word	0x00000d40


	//   ....[6]....
        /*012c*/ 	.word	0x00000e80


	//   ....[7]....
        /*0130*/ 	.word	0x00000eb0


	//   ....[8]....
        /*0134*/ 	.word	0x00000ee0


	//   ....[9]....
        /*0138*/ 	.word	0x00001010


	//   ....[10]....
        /*013c*/ 	.word	0x00001040


	//   ....[11]....
        /*0140*/ 	.word	0x00001070


	//   ....[12]....
        /*0144*/ 	.word	0x000011a0


	//   ....[13]....
        /*0148*/ 	.word	0x000011d0


	//   ....[14]....
        /*014c*/ 	.word	0x00001200


	//   ....[15]....
        /*0150*/ 	.word	0x00001dc0


	//   ....[16]....
        /*0154*/ 	.word	0x00001dd0


	//   ....[17]....
        /*0158*/ 	.word	0x00001e50


	//   ....[18]....
        /*015c*/ 	.word	0x00001fc0


	//   ....[19]....
        /*0160*/ 	.word	0x00001ff0


	//   ....[20]....
        /*0164*/ 	.word	0x00002020


	//   ....[21]....
        /*0168*/ 	.word	0x00002150


	//   ....[22]....
        /*016c*/ 	.word	0x00002180


	//   ....[23]....
        /*0170*/ 	.word	0x000021b0


	//   ....[24]....
        /*0174*/ 	.word	0x000022e0


	//   ....[25]....
        /*0178*/ 	.word	0x00002310


	//   ....[26]....
        /*017c*/ 	.word	0x00002340


	//   ....[27]....
        /*0180*/ 	.word	0x00002470


	//   ....[28]....
        /*0184*/ 	.word	0x000024a0


	//   ....[29]....
        /*0188*/ 	.word	0x000024d0


	//   ....[30]....
        /*018c*/ 	.word	0x00004400


	//   ....[31]....
        /*0190*/ 	.word	0x00004420


	//   ....[32]....
        /*0194*/ 	.word	0x00004430


	//   ....[33]....
        /*0198*/ 	.word	0x000045d0


	//   ....[34]....
        /*019c*/ 	.word	0x00004600


	//   ....[35]....
        /*01a0*/ 	.word	0x00004630


	//   ....[36]....
        /*01a4*/ 	.word	0x00004760


	//   ....[37]....
        /*01a8*/ 	.word	0x00004790


	//   ....[38]....
        /*01ac*/ 	.word	0x000047c0


	//   ....[39]....
        /*01b0*/ 	.word	0x000048f0


	//   ....[40]....
        /*01b4*/ 	.word	0x00004920


	//   ....[41]....
        /*01b8*/ 	.word	0x00004950


	//   ....[42]....
        /*01bc*/ 	.word	0x00004a80


	//   ....[43]....
        /*01c0*/ 	.word	0x00004ab0


	//   ....[44]....
        /*01c4*/ 	.word	0x00004ae0


	//----- nvinfo : EIATTR_VRC_CTA_INIT_COUNT
	.align		4
.L_238:
        /*01c8*/ 	.byte	0x02, 0x4a
	.zero		1
	.zero		1


	//----- nvinfo : EIATTR_EXIT_INSTR_OFFSETS
	.align		4
        /*01cc*/ 	.byte	0x04, 0x1c
        /*01ce*/ 	.short	(.L_240 - .L_239)


	//   ....[0]....
.L_239:
        /*01d0*/ 	.word	0x00000040


	//   ....[1]....
        /*01d4*/ 	.word	0x000055f0


	//   ....[2]....
        /*01d8*/ 	.word	0x00005660


	//----- nvinfo : EIATTR_MAX_THREADS
	.align		4
.L_240:
        /*01dc*/ 	.byte	0x04, 0x05
        /*01de*/ 	.short	(.L_242 - .L_241)
.L_241:
        /*01e0*/ 	.word	0x00000100
        /*01e4*/ 	.word	0x00000001
        /*01e8*/ 	.word	0x00000001


	//----- nvinfo : EIATTR_CRS_STACK_SIZE
	.align		4
.L_242:
        /*01ec*/ 	.byte	0x04, 0x1e
        /*01ee*/ 	.short	(.L_244 - .L_243)
.L_243:
        /*01f0*/ 	.word	0x00000000


	//----- nvinfo : EIATTR_CBANK_PARAM_SIZE
	.align		4
.L_244:
        /*01f4*/ 	.byte	0x03, 0x19
        /*01f6*/ 	.short	0x0021


	//----- nvinfo : EIATTR_PARAM_CBANK
	.align		4
        /*01f8*/ 	.byte	0x04, 0x0a
        /*01fa*/ 	.short	(.L_246 - .L_245)
	.align		4
.L_245:
        /*01fc*/ 	.word	index@(.nv.constant0._ZN6thrust24THRUST_300001_SM_1000_NS8cuda_cub4core6detail13_kernel_agentINS1_8__reduce11ReduceAgentINS0_12zip_iteratorIN4cuda3std3__45tupleIJNS0_10device_ptrIfEENS0_17counting_iteratorIlNS0_11use_defaultESF_SF_EEEEEEEPNSB_IJflEEESJ_lNS1_9__extrema9arg_max_fIflNSA_4lessIfEEEEEEJSI_SK_lSP_EEEvDpT0_)
        /*0200*/ 	.short	0x0380
        /*0202*/ 	.short	0x0021


	//----- nvinfo : EIATTR_SW_WAR
	.align		4
.L_246:
        /*0204*/ 	.byte	0x04, 0x36
        /*0206*/ 	.short	(.L_248 - .L_247)
.L_247:
        /*0208*/ 	.word	0x00000008
.L_248:


//--------------------- .nv.info._ZN6thrust24THRUST_300001_SM_1000_NS8cuda_cub4core6detail13_kernel_agentINS1_8__reduce11ReduceAgentIPN4cuda3std3__45tupleIJflEEESC_SB_iNS1_9__extrema9arg_max_fIflNS9_4lessIfEEEEEEJSC_SC_iSH_EEEvDpT0_ --------------------------
	.section	.nv.info._ZN6thrust24THRUST_300001_SM_1000_NS8cuda_cub4core6detail13_kernel_agentINS1_8__reduce11ReduceAgentIPN4cuda3std3__45tupleIJflEEESC_SB_iNS1_9__extrema9arg_max_fIflNS9_4lessIfEEEEEEJSC_SC_iSH_EEEvDpT0_,"",@"SHT_CUDA_INFO"
	.sectionflags	@""
	.align	4


	//----- nvinfo : EIATTR_CUDA_API_VERSION
	.align		4
        /*0000*/ 	.byte	0x04, 0x37
        /*0002*/ 	.short	(.L_250 - .L_249)
.L_249:
        /*0004*/ 	.word	0x00000082


	//----- nvinfo : EIATTR_KPARAM_INFO
	.align		4
.L_250:
        /*0008*/ 	.byte	0x04, 0x17
        /*000a*/ 	.short	(.L_252 - .L_251)
.L_251:
        /*000c*/ 	.word	0x00000000
        /*0010*/ 	.short	0x0003
        /*0012*/ 	.short	0x0014
        /*0014*/ 	.byte	0x00, 0xf0, 0x05, 0x00


	//----- nvinfo : EIATTR_KPARAM_INFO
	.align		4
.L_252:
        /*0018*/ 	.byte	0x04, 0x17
        /*001a*/ 	.short	(.L_254 - .L_253)
.L_253:
        /*001c*/ 	.word	0x00000000
        /*0020*/ 	.short	0x0002
        /*0022*/ 	.short	0x0010
        /*0024*/ 	.byte	0x00, 0xf0, 0x11, 0x00


	//----- nvinfo : EIATTR_KPARAM_INFO
	.align		4
.L_254:
        /*0028*/ 	.byte	0x04, 0x17
        /*002a*/ 	.short	(.L_256 - .L_255)
.L_255:
        /*002c*/ 	.word	0x00000000
        /*0030*/ 	.short	0x0001
        /*0032*/ 	.short	0x0008
        /*0034*/ 	.byte	0x00, 0xf5, 0x21, 0x00


	//----- nvinfo : EIATTR_KPARAM_INFO
	.align		4
.L_256:
        /*0038*/ 	.byte	0x04, 0x17
        /*003a*/ 	.short	(.L_258 - .L_257)
.L_257:
        /*003c*/ 	.word	0x00000000
        /*0040*/ 	.short	0x0000
        /*0042*/ 	.short	0x0000
        /*0044*/ 	.byte	0x00, 0xf5, 0x21, 0x00


	//----- nvinfo : EIATTR_SPARSE_MMA_MASK
	.align		4
.L_258:
        /*0048*/ 	.byte	0x03, 0x50
        /*004a*/ 	.short	0x0000


	//----- nvinfo : EIATTR_MAXREG_COUNT
	.align		4
        /*004c*/ 	.byte	0x03, 0x1b
        /*004e*/ 	.short	0x00ff


	//----- nvinfo : EIATTR_NUM_BARRIERS
	.align		4
        /*0050*/ 	.byte	0x02, 0x4c
        /*0052*/ 	.byte	0x01
	.zero		1


	//----- nvinfo : EIATTR_MERCURY_ISA_VERSION
	.align		4
        /*0054*/ 	.byte	0x03, 0x5f
        /*0056*/ 	.short	0x0101


	//----- nvinfo : EIATTR_COOP_GROUP_MASK_REGIDS
	.align		4
        /*0058*/ 	.byte	0x04, 0x29
        /*005a*/ 	.short	(.L_260 - .L_259)


	//   ....[0]....
.L_259:
        /*005c*/ 	.word	0xffffffff


	//   ....[1]....
        /*0060*/ 	.word	0xffffffff


	//   ....[2]....
        /*0064*/ 	.word	0xffffffff


	//   ....[3]....
        /*0068*/ 	.word	0xffffffff


	//   ....[4]....
        /*006c*/ 	.word	0xffffffff


	//   ....[5]....
        /*0070*/ 	.word	0xffffffff


	//   ....[6]....
        /*0074*/ 	.word	0xffffffff


	//   ....[7]....
        /*0078*/ 	.word	0xffffffff


	//   ....[8]....
        /*007c*/ 	.word	0xffffffff


	//   ....[9]....
        /*0080*/ 	.word	0xffffffff


	//   ....[10]....
        /*0084*/ 	.word	0xffffffff


	//   ....[11]....
        /*0088*/ 	.word	0xffffffff


	//   ....[12]....
        /*008c*/ 	.word	0xffffffff


	//   ....[13]....
        /*0090*/ 	.word	0xffffffff


	//   ....[14]....
        /*0094*/ 	.word	0xffffffff


	//   ....[15]....
        /*0098*/ 	.word	0xffffffff


	//   ....[16]....
        /*009c*/ 	.word	0xffffffff


	//   ....[17]....
        /*00a0*/ 	.word	0xffffffff


	//   ....[18]....
        /*00a4*/ 	.word	0xffffffff


	//   ....[19]....
        /*00a8*/ 	.word	0xffffffff


	//   ....[20]....
        /*00ac*/ 	.word	0xffffffff


	//   ....[21]....
        /*00b0*/ 	.word	0xffffffff


	//   ....[22]....
        /*00b4*/ 	.word	0xffffffff


	//   ....[23]....
        /*00b8*/ 	.word	0xffffffff


	//   ....[24]....
        /*00bc*/ 	.word	0xffffffff


	//   ....[25]....
        /*00c0*/ 	.word	0xffffffff


	//   ....[26]....
        /*00c4*/ 	.word	0xffffffff


	//   ....[27]....
        /*00c8*/ 	.word	0xffffffff


	//   ....[28]....
        /*00cc*/ 	.word	0xffffffff


	//   ....[29]....
        /*00d0*/ 	.word	0xffffffff


	//   ....[30]....
        /*00d4*/ 	.word	0xffffffff


	//   ....[31]....
        /*00d8*/ 	.word	0xffffffff


	//   ....[32]....
        /*00dc*/ 	.word	0xffffffff


	//   ....[33]....
        /*00e0*/ 	.word	0xffffffff


	//   ....[34]....
        /*00e4*/ 	.word	0xffffffff


	//   ....[35]....
        /*00e8*/ 	.word	0xffffffff


	//   ....[36]....
        /*00ec*/ 	.word	0xffffffff


	//   ....[37]....
        /*00f0*/ 	.word	0xffffffff


	//   ....[38]....
        /*00f4*/ 	.word	0xffffffff


	//   ....[39]....
        /*00f8*/ 	.word	0xffffffff


	//   ....[40]....
        /*00fc*/ 	.word	0xffffffff


	//   ....[41]....
        /*0100*/ 	.word	0xffffffff


	//   ....[42]....
        /*0104*/ 	.word	0xffffffff


	//   ....[43]....
        /*0108*/ 	.word	0xffffffff


	//   ....[44]....
        /*010c*/ 	.word	0xffffffff


	//----- nvinfo : EIATTR_COOP_GROUP_INSTR_OFFSETS
	.align		4
.L_260:
        /*0110*/ 	.byte	0x04, 0x28
        /*0112*/ 	.short	(.L_262 - .L_261)


	//   ....[0]....
.L_261:
        /*0114*/ 	.word	0x00000a60


	//   ....[1]....
        /*0118*/ 	.word	0x00000a90


	//   ....[2]....
        /*011c*/ 	.word	0x00000aa0


	//   ....[3]....
        /*0120*/ 	.word	0x00000c00


	//   ....[4]....
        /*0124*/ 	.word	0x00000c40


	//   ....[5]....
        /*0128*/ 	.word	0x00000c80


	//   ....[6]....
        /*012c*/ 	.word	0x00000dc0


	//   ....[7]....
        /*0130*/ 	.word	0x00000df0


	//   ....[8]....
        /*0134*/ 	.word	0x00000e20


	//   ....[9]....
        /*0138*/ 	.word	0x00000f50


	//   ....[10]....
        /*013c*/ 	.word	0x00000f80


	//   ....[11]....
        /*0140*/ 	.word	0x00000fb0


	//   ....[12]....
        /*0144*/ 	.word	0x000010e0


	//   ....[13]....
        /*0148*/ 	.word	0x00001110


	//   ....[14]....
        /*014c*/ 	.word	0x00001140


	//   ....[15]....
        /*0150*/ 	.word	0x00001d00


	//   ....[16]....
        /*0154*/ 	.word	0x00001d10


	//   ....[17]....
        /*0158*/ 	.word	0x00001d20


	//   ....[18]....
        /*015c*/ 	.word	0x00001ef0


	//   ....[19]....
        /*0160*/ 	.word	0x00001f30


	//   ....[20]....
        /*0164*/ 	.word	0x00001f60


	//   ....[21]....
        /*0168*/ 	.word	0x00002090


	//   ....[22]....
        /*016c*/ 	.word	0x000020c0


	//   ....[23]....
        /*0170*/ 	.word	0x000020f0


	//   ....[24]....
        /*0174*/ 	.word	0x00002220


	//   ....[25]....
        /*0178*/ 	.word	0x00002250


	//   ....[26]....
        /*017c*/ 	.word	0x00002280


	//   ....[27]....
        /*0180*/ 	.word	0x000023b0


	//   ....[28]....
        /*0184*/ 	.word	0x000023e0


	//   ....[29]....
        /*0188*/ 	.word	0x00002410


	//   ....[30]....
        /*018c*/ 	.word	0x000042a0


	//   ....[31]....
        /*0190*/ 	.word	0x000042c0


	//   ....[32]....
        /*0194*/ 	.word	0x000042d0


	//   ....[33]....
        /*0198*/ 	.word	0x00004470


	//   ....[34]....
        /*019c*/ 	.word	0x000044a0


	//   ....[35]....
        /*01a0*/ 	.word	0x000044d0


	//   ....[36]....
        /*01a4*/ 	.word	0x00004600


	//   ....[37]....
        /*01a8*/ 	.word	0x00004630


	//   ....[38]....
        /*01ac*/ 	.word	0x00004660


	//   ....[39]....
        /*01b0*/ 	.word	0x00004790


	//   ....[40]....
        /*01b4*/ 	.word	0x000047c0


	//   ....[41]....
        /*01b8*/ 	.word	0x000047f0


	//   ....[42]....
        /*01bc*/ 	.word	0x00004920


	//   ....[43]....
        /*01c0*/ 	.word	0x00004950


	//   ....[44]....
        /*01c4*/ 	.word	0x00004980


	//----- nvinfo : EIATTR_VRC_CTA_INIT_COUNT
	.align		4
.L_262:
        /*01c8*/ 	.byte	0x02, 0x4a
	.zero		1
	.zero		1


	//----- nvinfo : EIATTR_EXIT_INSTR_OFFSETS
	.align		4
        /*01cc*/ 	.byte	0x04, 0x1c
        /*01ce*/ 	.short	(.L_264 - .L_263)


	//   ....[0]....
.L_263:
        /*01d0*/ 	.word	0x00000030


	//   ....[1]....
        /*01d4*/ 	.word	0x00005490


	//   ....[2]....
        /*01d8*/ 	.word	0x00005500


	//----- nvinfo : EIATTR_MAX_THREADS
	.align		4
.L_264:
        /*01dc*/ 	.byte	0x04, 0x05
        /*01de*/ 	.short	(.L_266 - .L_265)
.L_265:
        /*01e0*/ 	.word	0x00000100
        /*01e4*/ 	.word	0x00000001
        /*01e8*/ 	.word	0x00000001


	//----- nvinfo : EIATTR_CRS_STACK_SIZE
	.align		4
.L_266:
        /*01ec*/ 	.byte	0x04, 0x1e
        /*01ee*/ 	.short	(.L_268 - .L_267)
.L_267:
        /*01f0*/ 	.word	0x00000000


	//----- nvinfo : EIATTR_CBANK_PARAM_SIZE
	.align		4
.L_268:
        /*01f4*/ 	.byte	0x03, 0x19
        /*01f6*/ 	.short	0x0015


	//----- nvinfo : EIATTR_PARAM_CBANK
	.align		4
        /*01f8*/ 	.byte	0x04, 0x0a
        /*01fa*/ 	.short	(.L_270 - .L_269)
	.align		4
.L_269:
        /*01fc*/ 	.word	index@(.nv.constant0._ZN6thrust24THRUST_300001_SM_1000_NS8cuda_cub4core6detail13_kernel_agentINS1_8__reduce11ReduceAgentIPN4cuda3std3__45tupleIJflEEESC_SB_iNS1_9__extrema9arg_max_fIflNS9_4lessIfEEEEEEJSC_SC_iSH_EEEvDpT0_)
        /*0200*/ 	.short	0x0380
        /*0202*/ 	.short	0x0015


	//----- nvinfo : EIATTR_SW_WAR
	.align		4
.L_270:
        /*0204*/ 	.byte	0x04, 0x36
        /*0206*/ 	.short	(.L_272 - .L_271)
.L_271:
        /*0208*/ 	.word	0x00000008
.L_272:


//--------------------- .nv.info._ZN6thrust24THRUST_300001_SM_1000_NS8cuda_cub4core6detail13_kernel_agentINS1_8__reduce10DrainAgentIiEEJN3cub18CUB_300001_SM_10009GridQueueIjEEiEEEvDpT0_ --------------------------
	.section	.nv.info._ZN6thrust24THRUST_300001_SM_1000_NS8cuda_cub4core6detail13_kernel_agentINS1_8__reduce10DrainAgentIiEEJN3cub18CUB_300001_SM_10009GridQueueIjEEiEEEvDpT0_,"",@"SHT_CUDA_INFO"
	.sectionflags	@""
	.align	4


	//----- nvinfo : EIATTR_CUDA_API_VERSION
	.align		4
        /*0000*/ 	.byte	0x04, 0x37
        /*0002*/ 	.short	(.L_274 - .L_273)
.L_273:
        /*0004*/ 	.word	0x00000082


	//----- nvinfo : EIATTR_KPARAM_INFO
	.align		4
.L_274:
        /*0008*/ 	.byte	0x04, 0x17
        /*000a*/ 	.short	(.L_276 - .L_275)
.L_275:
        /*000c*/ 	.word	0x00000000
        /*0010*/ 	.short	0x0001
        /*0012*/ 	.short	0x0008
        /*0014*/ 	.byte	0x00, 0xf0, 0x11, 0x00


	//----- nvinfo : EIATTR_KPARAM_INFO
	.align		4
.L_276:
        /*0018*/ 	.byte	0x04, 0x17
        /*001a*/ 	.short	(.L_278 - .L_277)
.L_277:
        /*001c*/ 	.word	0x00000000
        /*0020*/ 	.short	0x0000
        /*0022*/ 	.short	0x0000
        /*0024*/ 	.byte	0x00, 0xf0, 0x21, 0x00


	//----- nvinfo : EIATTR_SPARSE_MMA_MASK
	.align		4
.L_278:
        /*0028*/ 	.byte	0x03, 0x50
        /*002a*/ 	.short	0x0000


	//----- nvinfo : EIATTR_MAXREG_COUNT
	.align		4
        /*002c*/ 	.byte	0x03, 0x1b
        /*002e*/ 	.short	0x00ff


	//----- nvinfo : EIATTR_MERCURY_ISA_VERSION
	.align		4
        /*0030*/ 	.byte	0x03, 0x5f
        /*0032*/ 	.short	0x0101


	//----- nvinfo : EIATTR_VRC_CTA_INIT_COUNT
	.align		4
        /*0034*/ 	.byte	0x02, 0x4a
	.zero		1
	.zero		1


	//----- nvinfo : EIATTR_EXIT_INSTR_OFFSETS
	.align		4
        /*0038*/ 	.byte	0x04, 0x1c
        /*003a*/ 	.short	(.L_280 - .L_279)


	//   ....[0]....
.L_279:
        /*003c*/ 	.word	0x00000060


	//----- nvinfo : EIATTR_MAX_THREADS
	.align		4
.L_280:
        /*0040*/ 	.byte	0x04, 0x05
        /*0042*/ 	.short	(.L_282 - .L_281)
.L_281:
        /*0044*/ 	.word	0x00000001
        /*0048*/ 	.word	0x00000001
        /*004c*/ 	.word	0x00000001


	//----- nvinfo : EIATTR_CBANK_PARAM_SIZE
	.align		4
.L_282:
        /*0050*/ 	.byte	0x03, 0x19
        /*0052*/ 	.short	0x000c


	//----- nvinfo : EIATTR_PARAM_CBANK
	.align		4
        /*0054*/ 	.byte	0x04, 0x0a
        /*0056*/ 	.short	(.L_284 - .L_283)
	.align		4
.L_283:
        /*0058*/ 	.word	index@(.nv.constant0._ZN6thrust24THRUST_300001_SM_1000_NS8cuda_cub4core6detail13_kernel_agentINS1_8__reduce10DrainAgentIiEEJN3cub18CUB_300001_SM_10009GridQueueIjEEiEEEvDpT0_)
        /*005c*/ 	.short	0x0380
        /*005e*/ 	.short	0x000c


	//----- nvinfo : EIATTR_SW_WAR
	.align		4
.L_284:
        /*0060*/ 	.byte	0x04, 0x36
        /*0062*/ 	.short	(.L_286 - .L_285)
.L_285:
        /*0064*/ 	.word	0x00000008
.L_286:


//--------------------- .nv.info._ZN6thrust24THRUST_300001_SM_1000_NS8cuda_cub4core6detail13_kernel_agentINS1_8__reduce11ReduceAgentINS0_12zip_iteratorIN4cuda3std3__45tupleIJNS0_10device_ptrIfEENS0_17counting_iteratorIlNS0_11use_defaultESF_SF_EEEEEEEPNSB_IJflEEESJ_iNS1_9__extrema9arg_max_fIflNSA_4lessIfEEEEEEJSI_SK_iN3cub18CUB_300001_SM_100013GridEvenShareIiEENSS_9GridQueueIjEESP_EEEvDpT0_ --------------------------
	.section	.nv.info._ZN6thrust24THRUST_300001_SM_1000_NS8cuda_cub4core6detail13_kernel_agentINS1_8__reduce11ReduceAgentINS0_12zip_iteratorIN4cuda3std3__45tupleIJNS0_10device_ptrIfEENS0_17counting_iteratorIlNS0_11use_defaultESF_SF_EEEEEEEPNSB_IJflEEESJ_iNS1_9__extrema9arg_max_fIflNSA_4lessIfEEEEEEJSI_SK_iN3cub18CUB_300001_SM_100013GridEvenShareIiEENSS_9GridQueueIjEESP_EEEvDpT0_,"",@"SHT_CUDA_INFO"
	.sectionflags	@""
	.align	4


	//----- nvinfo : EIATTR_CUDA_API_VERSION
	.align		4
        /*0000*/ 	.byte	0x04, 0x37
        /*0002*/ 	.short	(.L_288 - .L_287)
.L_287:
        /*0004*/ 	.word	0x00000082


	//----- nvinfo : EIATTR_KPARAM_INFO
	.align		4
.L_288:
        /*0008*/ 	.byte	0x04, 0x17
        /*000a*/ 	.short	(.L_290 - .L_289)
.L_289:
        /*000c*/ 	.word	0x00000000
        /*0010*/ 	.short	0x0005
        /*0012*/ 	.short	0x0050
        /*0014*/ 	.byte	0x00, 0xf0, 0x05, 0x00


	//----- nvinfo : EIATTR_KPARAM_INFO
	.align		4
.L_290:
        /*0018*/ 	.byte	0x04, 0x17
        /*001a*/ 	.short	(.L_292 - .L_291)
.L_291:
        /*001c*/ 	.word	0x00000000
        /*0020*/ 	.short	0x0004
        /*0022*/ 	.short	0x0048
        /*0024*/ 	.byte	0x00, 0xf0, 0x21, 0x00


	//----- nvinfo : EIATTR_KPARAM_INFO
	.align		4
.L_292:
        /*0028*/ 	.byte	0x04, 0x17
        /*002a*/ 	.short	(.L_294 - .L_293)
.L_293:
        /*002c*/ 	.word	0x00000000
        /*0030*/ 	.short	0x0003
        /*0032*/ 	.short	0x001c
        /*0034*/ 	.byte	0x00, 0xf0, 0xa1, 0x00


	//----- nvinfo : EIATTR_KPARAM_INFO
	.align		4
.L_294:
        /*0038*/ 	.byte	0x04, 0x17
        /*003a*/ 	.short	(.L_296 - .L_295)
.L_295:
        /*003c*/ 	.word	0x00000000
        /*0040*/ 	.short	0x0002
        /*0042*/ 	.short	0x0018
        /*0044*/ 	.byte	0x00, 0xf0, 0x11, 0x00


	//----- nvinfo : EIATTR_KPARAM_INFO
	.align		4
.L_296:
        /*0048*/ 	.byte	0x04, 0x17
        /*004a*/ 	.short	(.L_298 - .L_297)
.L_297:
        /*004c*/ 	.word	0x00000000
        /*0050*/ 	.short	0x0001
        /*0052*/ 	.short	0x0010
        /*0054*/ 	.byte	0x00, 0xf5, 0x21, 0x00


	//----- nvinfo : EIATTR_KPARAM_INFO
	.align		4
.L_298:
        /*0058*/ 	.byte	0x04, 0x17
        /*005a*/ 	.short	(.L_300 - .L_299)
.L_299:
        /*005c*/ 	.word	0x00000000
        /*0060*/ 	.short	0x0000
        /*0062*/ 	.short	0x0000
        /*0064*/ 	.byte	0x00, 0xf0, 0x41, 0x00


	//----- nvinfo : EIATTR_SPARSE_MMA_MASK
	.align		4
.L_300:
        /*0068*/ 	.byte	0x03, 0x50
        /*006a*/ 	.short	0x0000


	//----- nvinfo : EIATTR_MAXREG_COUNT
	.align		4
        /*006c*/ 	.byte	0x03, 0x1b
        /*006e*/ 	.short	0x00ff


	//----- nvinfo : EIATTR_NUM_BARRIERS
	.align		4
        /*0070*/ 	.byte	0x02, 0x4c
        /*0072*/ 	.byte	0x01
	.zero		1


	//----- nvinfo : EIATTR_MERCURY_ISA_VERSION
	.align		4
        /*0074*/ 	.byte	0x03, 0x5f
        /*0076*/ 	.short	0x0101


	//----- nvinfo : EIATTR_COOP_GROUP_MASK_REGIDS
	.align		4
        /*0078*/ 	.byte	0x04, 0x29
        /*007a*/ 	.short	(.L_302 - .L_301)


	//   ....[0]....
.L_301:
        /*007c*/ 	.word	0xffffffff


	//   ....[1]....
        /*0080*/ 	.word	0xffffffff


	//   ....[2]....
        /*0084*/ 	.word	0xffffffff


	//   ....[3]....
        /*0088*/ 	.word	0xffffffff


	//   ....[4]....
        /*008c*/ 	.word	0xffffffff


	//   ....[5]....
        /*0090*/ 	.word	0xffffffff


	//   ....[6]....
        /*0094*/ 	.word	0xffffffff


	//   ....[7]....
        /*0098*/ 	.word	0xffffffff


	//   ....[8]....
        /*009c*/ 	.word	0xffffffff


	//   ....[9]....
        /*00a0*/ 	.word	0xffffffff


	//   ....[10]....
        /*00a4*/ 	.word	0xffffffff


	//   ....[11]....
        /*00a8*/ 	.word	0xffffffff


	//   ....[12]....
        /*00ac*/ 	.word	0xffffffff


	//   ....[13]....
        /*00b0*/ 	.word	0xffffffff


	//   ....[14]....
        /*00b4*/ 	.word	0xffffffff


	//   ....[15]....
        /*00b8*/ 	.word	0xffffffff


	//   ....[16]....
        /*00bc*/ 	.word	0xffffffff


	//   ....[17]....
        /*00c0*/ 	.word	0xffffffff


	//   ....[18]....
        /*00c4*/ 	.word	0xffffffff


	//   ....[19]....
        /*00c8*/ 	.word	0xffffffff


	//   ....[20]....
        /*00cc*/ 	.word	0xffffffff


	//   ....[21]....
        /*00d0*/ 	.word	0xffffffff


	//   ....[22]....
        /*00d4*/ 	.word	0xffffffff


	//   ....[23]....
        /*00d8*/ 	.word	0xffffffff


	//   ....[24]....
        /*00dc*/ 	.word	0xffffffff


	//   ....[25]....
        /*00e0*/ 	.word	0xffffffff


	//   ....[26]....
        /*00e4*/ 	.word	0xffffffff


	//   ....[27]....
        /*00e8*/ 	.word	0xffffffff


	//   ....[28]....
        /*00ec*/ 	.word	0xffffffff


	//   ....[29]....
        /*00f0*/ 	.word	0xffffffff


	//   ....[30]....
        /*00f4*/ 	.word	0xffffffff


	//   ....[31]....
        /*00f8*/ 	.word	0xffffffff


	//   ....[32]....
        /*00fc*/ 	.word	0xffffffff


	//   ....[33]....
        /*0100*/ 	.word	0xffffffff


	//   ....[34]....
        /*0104*/ 	.word	0xffffffff


	//   ....[35]....
        /*0108*/ 	.word	0xffffffff


	//   ....[36]....
        /*010c*/ 	.word	0xffffffff


	//   ....[37]....
        /*0110*/ 	.word	0xffffffff


	//   ....[38]....
        /*0114*/ 	.word	0xffffffff


	//   ....[39]....
        /*0118*/ 	.word	0xffffffff


	//   ....[40]....
        /*011c*/ 	.word	0xffffffff


	//   ....[41]....
        /*0120*/ 	.word	0xffffffff


	//   ....[42]....
        /*0124*/ 	.word	0xffffffff


	//   ....[43]....
        /*0128*/ 	.word	0xffffffff


	//   ....[44]....
        /*012c*/ 	.word	0xffffffff


	//----- nvinfo : EIATTR_COOP_GROUP_INSTR_OFFSETS
	.align		4
.L_302:
        /*0130*/ 	.byte	0x04, 0x28
        /*0132*/ 	.short	(.L_304 - .L_303)


	//   ....[0]....
.L_303:
        /*0134*/ 	.word	0x00000b70


	//   ....[1]....
        /*0138*/ 	.word	0x00000ba0


	//   ....[2]....
        /*013c*/ 	.word	0x00000bb0


	//   ....[3]....
        /*0140*/ 	.word	0x00000d20


	//   ....[4]....
        /*0144*/ 	.word	0x00000d60


	//   ....[5]....
        /*0148*/ 	.word	0x00000d90


	//   ....[6]....
        /*014c*/ 	.word	0x00000ed0


	//   ....[7]....
        /*0150*/ 	.word	0x00000f00


	//   ....[8]....
        /*0154*/ 	.word	0x00000f30


	//   ....[9]....
        /*0158*/ 	.word	0x00001060


	//   ....[10]....
        /*015c*/ 	.word	0x00001090


	//   ....[11]....
        /*0160*/ 	.word	0x000010c0


	//   ....[12]....
        /*0164*/ 	.word	0x000011f0


	//   ....[13]....
        /*0168*/ 	.word	0x00001220


	//   ....[14]....
        /*016c*/ 	.word	0x00001250


	//   ....[15]....
        /*0170*/ 	.word	0x00001e00


	//   ....[16]....
        /*0174*/ 	.word	0x00001e10


	//   ....[17]....
        /*0178*/ 	.word	0x00001e90


	//   ....[18]....
        /*017c*/ 	.word	0x00002010


	//   ....[19]....
        /*0180*/ 	.word	0x00002040


	//   ....[20]....
        /*0184*/ 	.word	0x00002070


	//   ....[21]....
        /*0188*/ 	.word	0x000021a0


	//   ....[22]....
        /*018c*/ 	.word	0x000021d0


	//   ....[23]....
        /*0190*/ 	.word	0x00002200


	//   ....[24]....
        /*0194*/ 	.word	0x00002330


	//   ....[25]....
        /*0198*/ 	.word	0x00002360


	//   ....[26]....
        /*019c*/ 	.word	0x00002390


	//   ....[27]....
        /*01a0*/ 	.word	0x000024c0


	//   ....[28]....
        /*01a4*/ 	.word	0x000024f0


	//   ....[29]....
        /*01a8*/ 	.word	0x00002520


	//   ....[30]....
        /*01ac*/ 	.word	0x000046b0


	//   ....[31]....
        /*01b0*/ 	.word	0x000046d0


	//   ....[32]....
        /*01b4*/ 	.word	0x000046e0


	//   ....[33]....
        /*01b8*/ 	.word	0x00004880


	//   ....[34]....
        /*01bc*/ 	.word	0x000048b0


	//   ....[35]....
        /*01c0*/ 	.word	0x000048e0


	//   ....[36]....
        /*01c4*/ 	.word	0x00004a10


	//   ....[37]....
        /*01c8*/ 	.word	0x00004a40


	//   ....[38]....
        /*01cc*/ 	.word	0x00004a70


	//   ....[39]....
        /*01d0*/ 	.word	0x00004ba0


	//   ....[40]....
        /*01d4*/ 	.word	0x00004bd0


	//   ....[41]....
        /*01d8*/ 	.word	0x00004c00


	//   ....[42]....
        /*01dc*/ 	.word	0x00004d30


	//   ....[43]....
        /*01e0*/ 	.word	0x00004d60


	//   ....[44]....
        /*01e4*/ 	.word	0x00004d90


	//----- nvinfo : EIATTR_VRC_CTA_INIT_COUNT
	.align		4
.L_304:
        /*01e8*/ 	.byte	0x02, 0x4a
	.zero		1
	.zero		1


	//----- nvinfo : EIATTR_EXIT_INSTR_OFFSETS
	.align		4
        /*01ec*/ 	.byte	0x04, 0x1c
        /*01ee*/ 	.short	(.L_306 - .L_305)


	//   ....[0]....
.L_305:
        /*01f0*/ 	.word	0x000058a0


	//   ....[1]....
        /*01f4*/ 	.word	0x00005910


	//----- nvinfo : EIATTR_MAX_THREADS
	.align		4
.L_306:
        /*01f8*/ 	.byte	0x04, 0x05
        /*01fa*/ 	.short	(.L_308 - .L_307)
.L_307:
        /*01fc*/ 	.word	0x00000100
        /*0200*/ 	.word	0x00000001
        /*0204*/ 	.word	0x00000001


	//----- nvinfo : EIATTR_CRS_STACK_SIZE
	.align		4
.L_308:
        /*0208*/ 	.byte	0x04, 0x1e
        /*020a*/ 	.short	(.L_310 - .L_309)
.L_309:
        /*020c*/ 	.word	0x00000000


	//----- nvinfo : EIATTR_CBANK_PARAM_SIZE
	.align		4
.L_310:
        /*0210*/ 	.byte	0x03, 0x19
        /*0212*/ 	.short	0x0051


	//----- nvinfo : EIATTR_PARAM_CBANK
	.align		4
        /*0214*/ 	.byte	0x04, 0x0a
        /*0216*/ 	.short	(.L_312 - .L_311)
	.align		4
.L_311:
        /*0218*/ 	.word	index@(.nv.constant0._ZN6thrust24THRUST_300001_SM_1000_NS8cuda_cub4core6detail13_kernel_agentINS1_8__reduce11ReduceAgentINS0_12zip_iteratorIN4cuda3std3__45tupleIJNS0_10device_ptrIfEENS0_17counting_iteratorIlNS0_11use_defaultESF_SF_EEEEEEEPNSB_IJflEEESJ_iNS1_9__extrema9arg_max_fIflNSA_4lessIfEEEEEEJSI_SK_iN3cub18CUB_300001_SM_100013GridEvenShareIiEENSS_9GridQueueIjEESP_EEEvDpT0_)
        /*021c*/ 	.short	0x0380
        /*021e*/ 	.short	0x0051


	//----- nvinfo : EIATTR_SW_WAR
	.align		4
.L_312:
        /*0220*/ 	.byte	0x04, 0x36
        /*0222*/ 	.short	(.L_314 - .L_313)
.L_313:
        /*0224*/ 	.word	0x00000008
.L_314:


//--------------------- .nv.info._ZN6thrust24THRUST_300001_SM_1000_NS8cuda_cub4core6detail13_kernel_agentINS1_8__reduce11ReduceAgentINS0_12zip_iteratorIN4cuda3std3__45tupleIJNS0_10device_ptrIfEENS0_17counting_iteratorIlNS0_11use_defaultESF_SF_EEEEEEEPNSB_IJflEEESJ_iNS1_9__extrema9arg_max_fIflNSA_4lessIfEEEEEEJSI_SK_iSP_EEEvDpT0_ --------------------------
	.section	.nv.info._ZN6thrust24THRUST_300001_SM_1000_NS8cuda_cub4core6detail13_kernel_agentINS1_8__reduce11ReduceAgentINS0_12zip_iteratorIN4cuda3std3__45tupleIJNS0_10device_ptrIfEENS0_17counting_iteratorIlNS0_11use_defaultESF_SF_EEEEEEEPNSB_IJflEEESJ_iNS1_9__extrema9arg_max_fIflNSA_4lessIfEEEEEEJSI_SK_iSP_EEEvDpT0_,"",@"SHT_CUDA_INFO"
	.sectionflags	@""
	.align	4


	//----- nvinfo : EIATTR_CUDA_API_VERSION
	.align		4
        /*0000*/ 	.byte	0x04, 0x37
        /*0002*/ 	.short	(.L_316 - .L_315)
.L_315:
        /*0004*/ 	.word	0x00000082


	//----- nvinfo : EIATTR_KPARAM_INFO
	.align		4
.L_316:
        /*0008*/ 	.byte	0x04, 0x17
        /*000a*/ 	.short	(.L_318 - .L_317)
.L_317:
        /*000c*/ 	.word	0x00000000
        /*0010*/ 	.short	0x0003
        /*0012*/ 	.short	0x001c
        /*0014*/ 	.byte	0x00, 0xf0, 0x05, 0x00


	//----- nvinfo : EIATTR_KPARAM_INFO
	.align		4
.L_318:
        /*0018*/ 	.byte	0x04, 0x17
        /*001a*/ 	.short	(.L_320 - .L_319)
.L_319:
        /*001c*/ 	.word	0x00000000
        /*0020*/ 	.short	0x0002
        /*0022*/ 	.short	0x0018
        /*0024*/ 	.byte	0x00, 0xf0, 0x11, 0x00


	//----- nvinfo : EIATTR_KPARAM_INFO
	.align		4
.L_320:
        /*0028*/ 	.byte	0x04, 0x17
        /*002a*/ 	.short	(.L_322 - .L_321)
.L_321:
        /*002c*/ 	.word	0x00000000
        /*0030*/ 	.short	0x0001
        /*0032*/ 	.short	0x0010
        /*0034*/ 	.byte	0x00, 0xf5, 0x21, 0x00


	//----- nvinfo : EIATTR_KPARAM_INFO
	.align		4
.L_322:
        /*0038*/ 	.byte	0x04, 0x17
        /*003a*/ 	.short	(.L_324 - .L_323)
.L_323:
        /*003c*/ 	.word	0x00000000
        /*0040*/ 	.short	0x0000
        /*0042*/ 	.short	0x0000
        /*0044*/ 	.byte	0x00, 0xf0, 0x41, 0x00


	//----- nvinfo : EIATTR_SPARSE_MMA_MASK
	.align		4
.L_324:
        /*0048*/ 	.byte	0x03, 0x50
        /*004a*/ 	.short	0x0000


	//----- nvinfo : EIATTR_MAXREG_COUNT
	.align		4
        /*004c*/ 	.byte	0x03, 0x1b
        /*004e*/ 	.short	0x00ff


	//----- nvinfo : EIATTR_NUM_BARRIERS
	.align		4
        /*0050*/ 	.byte	0x02, 0x4c
        /*0052*/ 	.byte	0x01
	.zero		1


	//----- nvinfo : EIATTR_MERCURY_ISA_VERSION
	.align		4
        /*0054*/ 	.byte	0x03, 0x5f
        /*0056*/ 	.short	0x0101


	//----- nvinfo : EIATTR_COOP_GROUP_MASK_REGIDS
	.align		4
        /*0058*/ 	.byte	0x04, 0x29
        /*005a*/ 	.short	(.L_326 - .L_325)


	//   ....[0]....
.L_325:
        /*005c*/ 	.word	0xffffffff


	//   ....[1]....
        /*0060*/ 	.word	0xffffffff


	//   ....[2]....
        /*0064*/ 	.word	0xffffffff


	//   ....[3]....
        /*0068*/ 	.word	0xffffffff


	//   ....[4]....
        /*006c*/ 	.word	0xffffffff


	//   ....[5]....
        /*0070*/ 	.word	0xffffffff


	//   ....[6]....
        /*0074*/ 	.word	0xffffffff


	//   ....[7]....
        /*0078*/ 	.word	0xffffffff


	//   ....[8]....
        /*007c*/ 	.word	0xffffffff


	//   ....[9]....
        /*0080*/ 	.word	0xffffffff


	//   ....[10]....
        /*0084*/ 	.word	0xffffffff


	//   ....[11]....
        /*0088*/ 	.word	0xffffffff


	//   ....[12]....
        /*008c*/ 	.word	0xffffffff


	//   ....[13]....
        /*0090*/ 	.word	0xffffffff


	//   ....[14]....
        /*0094*/ 	.word	0xffffffff


	//   ....[15]....
        /*0098*/ 	.word	0xffffffff


	//   ....[16]....
        /*009c*/ 	.word	0xffffffff


	//   ....[17]....
        /*00a0*/ 	.word	0xffffffff


	//   ....[18]....
        /*00a4*/ 	.word	0xffffffff


	//   ....[19]....
        /*00a8*/ 	.word	0xffffffff


	//   ....[20]....
        /*00ac*/ 	.word	0xffffffff


	//   ....[21]....
        /*00b0*/ 	.word	0xffffffff


	//   ....[22]....
        /*00b4*/ 	.word	0xffffffff


	//   ....[23]....
        /*00b8*/ 	.word	0xffffffff


	//   ....[24]....
        /*00bc*/ 	.word	0xffffffff


	//   ....[25]....
        /*00c0*/ 	.word	0xffffffff


	//   ....[26]....
        /*00c4*/ 	.word	0xffffffff


	//   ....[27]....
        /*00c8*/ 	.word	0xffffffff


	//   ....[28]....
        /*00cc*/ 	.word	0xffffffff


	//   ....[29]....
        /*00d0*/ 	.word	0xffffffff


	//   ....[30]....
        /*00d4*/ 	.word	0xffffffff


	//   ....[31]....
        /*00d8*/ 	.word	0xffffffff


	//   ....[32]....
        /*00dc*/ 	.word	0xffffffff


	//   ....[33]....
        /*00e0*/ 	.word	0xffffffff


	//   ....[34]....
        /*00e4*/ 	.word	0xffffffff


	//   ....[35]....
        /*00e8*/ 	.word	0xffffffff


	//   ....[36]....
        /*00ec*/ 	.word	0xffffffff


	//   ....[37]....
        /*00f0*/ 	.word	0xffffffff


	//   ....[38]....
        /*00f4*/ 	.word	0xffffffff


	//   ....[39]....
        /*00f8*/ 	.word	0xffffffff


	//   ....[40]....
        /*00fc*/ 	.word	0xffffffff


	//   ....[41]....
        /*0100*/ 	.word	0xffffffff


	//   ....[42]....
        /*0104*/ 	.word	0xffffffff


	//   ....[43]....
        /*0108*/ 	.word	0xffffffff


	//   ....[44]....
        /*010c*/ 	.word	0xffffffff


	//----- nvinfo : EIATTR_COOP_GROUP_INSTR_OFFSETS
	.align		4
.L_326:
        /*0110*/ 	.byte	0x04, 0x28
        /*0112*/ 	.short	(.L_328 - .L_327)


	//   ....[0]....
.L_327:
        /*0114*/ 	.word	0x00000b00


	//   ....[1]....
        /*0118*/ 	.word	0x00000b30


	//   ....[2]....
        /*011c*/ 	.word	0x00000b40


	//   ....[3]....
        /*0120*/ 	.word	0x00000cb0


	//   ....[4]....
        /*0124*/ 	.word	0x00000cf0


	//   ....[5]....
        /*0128*/ 	.word	0x00000d20


	//   ....[6]....
        /*012c*/ 	.word	0x00000e60


	//   ....[7]....
        /*0130*/ 	.word	0x00000e90


	//   ....[8]....
        /*0134*/ 	.word	0x00000ec0


	//   ....[9]....
        /*0138*/ 	.word	0x00000ff0


	//   ....[10]....
        /*013c*/ 	.word	0x00001020


	//   ....[11]....
        /*0140*/ 	.word	0x00001050


	//   ....[12]....
        /*0144*/ 	.word	0x00001180


	//   ....[13]....
        /*0148*/ 	.word	0x000011b0


	//   ....[14]....
        /*014c*/ 	.word	0x000011e0


	//   ....[15]....
        /*0150*/ 	.word	0x00001da0


	//   ....[16]....
        /*0154*/ 	.word	0x00001db0


	//   ....[17]....
        /*0158*/ 	.word	0x00001e30


	//   ....[18]....
        /*015c*/ 	.word	0x00001fa0


	//   ....[19]....
        /*0160*/ 	.word	0x00001fd0


	//   ....[20]....
        /*0164*/ 	.word	0x00002000


	//   ....[21]....
        /*0168*/ 	.word	0x00002130


	//   ....[22]....
        /*016c*/ 	.word	0x00002160


	//   ....[23]....
        /*0170*/ 	.word	0x00002190


	//   ....[24]....
        /*0174*/ 	.word	0x000022c0


	//   ....[25]....
        /*0178*/ 	.word	0x000022f0


	//   ....[26]....
        /*017c*/ 	.word	0x00002320


	//   ....[27]....
        /*0180*/ 	.word	0x00002450


	//   ....[28]....
        /*0184*/ 	.word	0x00002480


	//   ....[29]....
        /*0188*/ 	.word	0x000024b0


	//   ....[30]....
        /*018c*/ 	.word	0x000043f0


	//   ....[31]....
        /*0190*/ 	.word	0x00004410


	//   ....[32]....
        /*0194*/ 	.word	0x00004420


	//   ....[33]....
        /*0198*/ 	.word	0x000045c0


	//   ....[34]....
        /*019c*/ 	.word	0x000045f0


	//   ....[35]....
        /*01a0*/ 	.word	0x00004620


	//   ....[36]....
        /*01a4*/ 	.word	0x00004750


	//   ....[37]....
        /*01a8*/ 	.word	0x00004780


	//   ....[38]....
        /*01ac*/ 	.word	0x000047b0


	//   ....[39]....
        /*01b0*/ 	.word	0x000048e0


	//   ....[40]....
        /*01b4*/ 	.word	0x00004910


	//   ....[41]....
        /*01b8*/ 	.word	0x00004940


	//   ....[42]....
        /*01bc*/ 	.word	0x00004a70


	//   ....[43]....
        /*01c0*/ 	.word	0x00004aa0


	//   ....[44]....
        /*01c4*/ 	.word	0x00004ad0


	//----- nvinfo : EIATTR_VRC_CTA_INIT_COUNT
	.align		4
.L_328:
        /*01c8*/ 	.byte	0x02, 0x4a
	.zero		1
	.zero		1


	//----- nvinfo : EIATTR_EXIT_INSTR_OFFSETS
	.align		4
        /*01cc*/ 	.byte	0x04, 0x1c
        /*01ce*/ 	.short	(.L_330 - .L_329)


	//   ....[0]....
.L_329:
        /*01d0*/ 	.word	0x00000030


	//   ....[1]....
        /*01d4*/ 	.word	0x000055e0


	//   ....[2]....
        /*01d8*/ 	.word	0x00005650


	//----- nvinfo : EIATTR_MAX_THREADS
	.align		4
.L_330:
        /*01dc*/ 	.byte	0x04, 0x05
        /*01de*/ 	.short	(.L_332 - .L_331)
.L_331:
        /*01e0*/ 	.word	0x00000100
        /*01e4*/ 	.word	0x00000001
        /*01e8*/ 	.word	0x00000001


	//----- nvinfo : EIATTR_CRS_STACK_SIZE
	.align		4
.L_332:
        /*01ec*/ 	.byte	0x04, 0x1e
        /*01ee*/ 	.short	(.L_334 - .L_333)
.L_333:
        /*01f0*/ 	.word	0x00000000


	//----- nvinfo : EIATTR_CBANK_PARAM_SIZE
	.align		4
.L_334:
        /*01f4*/ 	.byte	0x03, 0x19
        /*01f6*/ 	.short	0x001d


	//----- nvinfo : EIATTR_PARAM_CBANK
	.align		4
        /*01f8*/ 	.byte	0x04, 0x0a
        /*01fa*/ 	.short	(.L_336 - .L_335)
	.align		4
.L_335:
        /*01fc*/ 	.word	index@(.nv.constant0._ZN6thrust24THRUST_300001_SM_1000_NS8cuda_cub4core6detail13_kernel_agentINS1_8__reduce11ReduceAgentINS0_12zip_iteratorIN4cuda3std3__45tupleIJNS0_10device_ptrIfEENS0_17counting_iteratorIlNS0_11use_defaultESF_SF_EEEEEEEPNSB_IJflEEESJ_iNS1_9__extrema9arg_max_fIflNSA_4lessIfEEEEEEJSI_SK_iSP_EEEvDpT0_)
        /*0200*/ 	.short	0x0380
        /*0202*/ 	.short	0x001d


	//----- nvinfo : EIATTR_SW_WAR
	.align		4
.L_336:
        /*0204*/ 	.byte	0x04, 0x36
        /*0206*/ 	.short	(.L_338 - .L_337)
.L_337:
        /*0208*/ 	.word	0x00000008
.L_338:


//--------------------- .nv.info._Z13putMaskKernelPK3rgbPKhPS_ii --------------------------
	.section	.nv.info._Z13putMaskKernelPK3rgbPKhPS_ii,"",@"SHT_CUDA_INFO"
	.sectionflags	@""
	.align	4


	//----- nvinfo : EIATTR_CUDA_API_VERSION
	.align		4
        /*0000*/ 	.byte	0x04, 0x37
        /*0002*/ 	.short	(.L_340 - .L_339)
.L_339:
        /*0004*/ 	.word	0x00000082


	//----- nvinfo : EIATTR_KPARAM_INFO
	.align		4
.L_340:
        /*0008*/ 	.byte	0x04, 0x17
        /*000a*/ 	.short	(.L_342 - .L_341)
.L_341:
        /*000c*/ 	.word	0x00000000
        /*0010*/ 	.short	0x0004
        /*0012*/ 	.short	0x001c
        /*0014*/ 	.byte	0x00, 0xf0, 0x11, 0x00


	//----- nvinfo : EIATTR_KPARAM_INFO
	.align		4
.L_342:
        /*0018*/ 	.byte	0x04, 0x17
        /*001a*/ 	.short	(.L_344 - .L_343)
.L_343:
        /*001c*/ 	.word	0x00000000
        /*0020*/ 	.short	0x0003
        /*0022*/ 	.short	0x0018
        /*0024*/ 	.byte	0x00, 0xf0, 0x11, 0x00


	//----- nvinfo : EIATTR_KPARAM_INFO
	.align		4
.L_344:
        /*0028*/ 	.byte	0x04, 0x17
        /*002a*/ 	.short	(.L_346 - .L_345)
.L_345:
        /*002c*/ 	.word	0x00000000
        /*0030*/ 	.short	0x0002
        /*0032*/ 	.short	0x0010
        /*0034*/ 	.byte	0x00, 0xf5, 0x21, 0x00


	//----- nvinfo : EIATTR_KPARAM_INFO
	.align		4
.L_346:
        /*0038*/ 	.byte	0x04, 0x17
        /*003a*/ 	.short	(.L_348 - .L_347)
.L_347:
        /*003c*/ 	.word	0x00000000
        /*0040*/ 	.short	0x0001
        /*0042*/ 	.short	0x0008
        /*0044*/ 	.byte	0x00, 0xf5, 0x21, 0x00


	//----- nvinfo : EIATTR_KPARAM_INFO
	.align		4
.L_348:
        /*0048*/ 	.byte	0x04, 0x17
        /*004a*/ 	.short	(.L_350 - .L_349)
.L_349:
        /*004c*/ 	.word	0x00000000
        /*0050*/ 	.short	0x0000
        /*0052*/ 	.short	0x0000
        /*0054*/ 	.byte	0x00, 0xf5, 0x21, 0x00


	//----- nvinfo : EIATTR_SPARSE_MMA_MASK
	.align		4
.L_350:
        /*0058*/ 	.byte	0x03, 0x50
        /*005a*/ 	.short	0x0000


	//----- nvinfo : EIATTR_MAXREG_COUNT
	.align		4
        /*005c*/ 	.byte	0x03, 0x1b
        /*005e*/ 	.short	0x00ff


	//----- nvinfo : EIATTR_MERCURY_ISA_VERSION
	.align		4
        /*0060*/ 	.byte	0x03, 0x5f
        /*0062*/ 	.short	0x0101


	//----- nvinfo : EIATTR_VRC_CTA_INIT_COUNT
	.align		4
        /*0064*/ 	.byte	0x02, 0x4a
	.zero		1
	.zero		1


	//----- nvinfo : EIATTR_EXIT_INSTR_OFFSETS
	.align		4
        /*0068*/ 	.byte	0x04, 0x1c
        /*006a*/ 	.short	(.L_352 - .L_351)


	//   ....[0]....
.L_351:
        /*006c*/ 	.word	0x000000d0


	//   ....[1]....
        /*0070*/ 	.word	0x000002b0


	//----- nvinfo : EIATTR_CBANK_PARAM_SIZE
	.align		4
.L_352:
        /*0074*/ 	.byte	0x03, 0x19
        /*0076*/ 	.short	0x0020


	//----- nvinfo : EIATTR_PARAM_CBANK
	.align		4
        /*0078*/ 	.byte	0x04, 0x0a
        /*007a*/ 	.short	(.L_354 - .L_353)
	.align		4
.L_353:
        /*007c*/ 	.word	index@(.nv.constant0._Z13putMaskKernelPK3rgbPKhPS_ii)
        /*0080*/ 	.short	0x0380
        /*0082*/ 	.short	0x0020


	//----- nvinfo : EIATTR_SW_WAR
	.align		4
.L_354:
        /*0084*/ 	.byte	0x04, 0x36
        /*0086*/ 	.short	(.L_356 - .L_355)
.L_355:
        /*0088*/ 	.word	0x00000008
.L_356:


//--------------------- .nv.info._Z28StrongEdgesPropagationKernelPKhPhPbii --------------------------
	.section	.nv.info._Z28StrongEdgesPropagationKernelPKhPhPbii,"",@"SHT_CUDA_INFO"
	.sectionflags	@""
	.align	4


	//----- nvinfo : EIATTR_CUDA_API_VERSION
	.align		4
        /*0000*/ 	.byte	0x04, 0x37
        /*0002*/ 	.short	(.L_358 - .L_357)
.L_357:
        /*0004*/ 	.word	0x00000082


	//----- nvinfo : EIATTR_KPARAM_INFO
	.align		4
.L_358:
        /*0008*/ 	.byte	0x04, 0x17
        /*000a*/ 	.short	(.L_360 - .L_359)
.L_359:
        /*000c*/ 	.word	0x00000000
        /*0010*/ 	.short	0x0004
        /*0012*/ 	.short	0x001c
        /*0014*/ 	.byte	0x00, 0xf0, 0x11, 0x00


	//----- nvinfo : EIATTR_KPARAM_INFO
	.align		4
.L_360:
        /*0018*/ 	.byte	0x04, 0x17
        /*001a*/ 	.short	(.L_362 - .L_361)
.L_361:
        /*001c*/ 	.word	0x00000000
        /*0020*/ 	.short	0x0003
        /*0022*/ 	.short	0x0018
        /*0024*/ 	.byte	0x00, 0xf0, 0x11, 0x00


	//----- nvinfo : EIATTR_KPARAM_INFO
	.align		4
.L_362:
        /*0028*/ 	.byte	0x04, 0x17
        /*002a*/ 	.short	(.L_364 - .L_363)
.L_363:
        /*002c*/ 	.word	0x00000000
        /*0030*/ 	.short	0x0002
        /*0032*/ 	.short	0x0010
        /*0034*/ 	.byte	0x00, 0xf5, 0x21, 0x00


	//----- nvinfo : EIATTR_KPARAM_INFO
	.align		4
.L_364:
        /*0038*/ 	.byte	0x04, 0x17
        /*003a*/ 	.short	(.L_366 - .L_365)
.L_365:
        /*003c*/ 	.word	0x00000000
        /*0040*/ 	.short	0x0001
        /*0042*/ 	.short	0x0008
        /*0044*/ 	.byte	0x00, 0xf5, 0x21, 0x00


	//----- nvinfo : EIATTR_KPARAM_INFO
	.align		4
.L_366:
        /*0048*/ 	.byte	0x04, 0x17
        /*004a*/ 	.short	(.L_368 - .L_367)
.L_367:
        /*004c*/ 	.word	0x00000000
        /*0050*/ 	.short	0x0000
        /*0052*/ 	.short	0x0000
        /*0054*/ 	.byte	0x00, 0xf5, 0x21, 0x00


	//----- nvinfo : EIATTR_SPARSE_MMA_MASK
	.align		4
.L_368:
        /*0058*/ 	.byte	0x03, 0x50
        /*005a*/ 	.short	0x0000


	//----- nvinfo : EIATTR_MAXREG_COUNT
	.align		4
        /*005c*/ 	.byte	0x03, 0x1b
        /*005e*/ 	.short	0x00ff


	//----- nvinfo : EIATTR_MERCURY_ISA_VERSION
	.align		4
        /*0060*/ 	.byte	0x03, 0x5f
        /*0062*/ 	.short	0x0101


	//----- nvinfo : EIATTR_VRC_CTA_INIT_COUNT
	.align		4
        /*0064*/ 	.byte	0x02, 0x4a
	.zero		1
	.zero		1


	//----- nvinfo : EIATTR_EXIT_INSTR_OFFSETS
	.align		4
        /*0068*/ 	.byte	0x04, 0x1c
        /*006a*/ 	.short	(.L_370 - .L_369)


	//   ....[0]....
.L_369:
        /*006c*/ 	.word	0x000000c0


	//   ....[1]....
        /*0070*/ 	.word	0x00000160


	//   ....[2]....
        /*0074*/ 	.word	0x00000a50


	//   ....[3]....
        /*0078*/ 	.word	0x00000a80


	//   ....[4]....
        /*007c*/ 	.word	0x00000ad0


	//----- nvinfo : EIATTR_CRS_STACK_SIZE
	.align		4
.L_370:
        /*0080*/ 	.byte	0x04, 0x1e
        /*0082*/ 	.short	(.L_372 - .L_371)
.L_371:
        /*0084*/ 	.word	0x00000000


	//----- nvinfo : EIATTR_CBANK_PARAM_SIZE
	.align		4
.L_372:
        /*0088*/ 	.byte	0x03, 0x19
        /*008a*/ 	.short	0x0020


	//----- nvinfo : EIATTR_PARAM_CBANK
	.align		4
        /*008c*/ 	.byte	0x04, 0x0a
        /*008e*/ 	.short	(.L_374 - .L_373)
	.align		4
.L_373:
        /*0090*/ 	.word	index@(.nv.constant0._Z28StrongEdgesPropagationKernelPKhPhPbii)
        /*0094*/ 	.short	0x0380
        /*0096*/ 	.short	0x0020


	//----- nvinfo : EIATTR_SW_WAR
	.align		4
.L_374:
        /*0098*/ 	.byte	0x04, 0x36
        /*009a*/ 	.short	(.L_376 - .L_375)
.L_375:
        /*009c*/ 	.word	0x00000008
.L_376:


//--------------------- .nv.info._Z25hysteresisThresholdKernelPKhPhPbiiii --------------------------
	.section	.nv.info._Z25hysteresisThresholdKernelPKhPhPbiiii,"",@"SHT_CUDA_INFO"
	.sectionflags	@""
	.align	4


	//----- nvinfo : EIATTR_CUDA_API_VERSION
	.align		4
        /*0000*/ 	.byte	0x04, 0x37
        /*0002*/ 	.short	(.L_378 - .L_377)
.L_377:
        /*0004*/ 	.word	0x00000082


	//----- nvinfo : EIATTR_KPARAM_INFO
	.align		4
.L_378:
        /*0008*/ 	.byte	0x04, 0x17
        /*000a*/ 	.short	(.L_380 - .L_379)
.L_379:
        /*000c*/ 	.word	0x00000000
        /*0010*/ 	.short	0x0006
        /*0012*/ 	.short	0x0024
        /*0014*/ 	.byte	0x00, 0xf0, 0x11, 0x00


	//----- nvinfo : EIATTR_KPARAM_INFO
	.align		4
.L_380:
        /*0018*/ 	.byte	0x04, 0x17
        /*001a*/ 	.short	(.L_382 - .L_381)
.L_381:
        /*001c*/ 	.word	0x00000000
        /*0020*/ 	.short	0x0005
        /*0022*/ 	.short	0x0020
        /*0024*/ 	.byte	0x00, 0xf0, 0x11, 0x00


	//----- nvinfo : EIATTR_KPARAM_INFO
	.align		4
.L_382:
        /*0028*/ 	.byte	0x04, 0x17
        /*002a*/ 	.short	(.L_384 - .L_383)
.L_383:
        /*002c*/ 	.word	0x00000000
        /*0030*/ 	.short	0x0004
        /*0032*/ 	.short	0x001c
        /*0034*/ 	.byte	0x00, 0xf0, 0x11, 0x00


	//----- nvinfo : EIATTR_KPARAM_INFO
	.align		4
.L_384:
        /*0038*/ 	.byte	0x04, 0x17
        /*003a*/ 	.short	(.L_386 - .L_385)
.L_385:
        /*003c*/ 	.word	0x00000000
        /*0040*/ 	.short	0x0003
        /*0042*/ 	.short	0x0018
        /*0044*/ 	.byte	0x00, 0xf0, 0x11, 0x00


	//----- nvinfo : EIATTR_KPARAM_INFO
	.align		4
.L_386:
        /*0048*/ 	.byte	0x04, 0x17
        /*004a*/ 	.short	(.L_388 - .L_387)
.L_387:
        /*004c*/ 	.word	0x00000000
        /*0050*/ 	.short	0x0002
        /*0052*/ 	.short	0x0010
        /*0054*/ 	.byte	0x00, 0xf5, 0x21, 0x00


	//----- nvinfo : EIATTR_KPARAM_INFO
	.align		4
.L_388:
        /*0058*/ 	.byte	0x04, 0x17
        /*005a*/ 	.short	(.L_390 - .L_389)
.L_389:
        /*005c*/ 	.word	0x00000000
        /*0060*/ 	.short	0x0001
        /*0062*/ 	.short	0x0008
        /*0064*/ 	.byte	0x00, 0xf5, 0x21, 0x00


	//----- nvinfo : EIATTR_KPARAM_INFO
	.align		4
.L_390:
        /*0068*/ 	.byte	0x04, 0x17
        /*006a*/ 	.short	(.L_392 - .L_391)
.L_391:
        /*006c*/ 	.word	0x00000000
        /*0070*/ 	.short	0x0000
        /*0072*/ 	.short	0x0000
        /*0074*/ 	.byte	0x00, 0xf5, 0x21, 0x00


	//----- nvinfo : EIATTR_SPARSE_MMA_MASK
	.align		4
.L_392:
        /*0078*/ 	.byte	0x03, 0x50
        /*007a*/ 	.short	0x0000


	//----- nvinfo : EIATTR_MAXREG_COUNT
	.align		4
        /*007c*/ 	.byte	0x03, 0x1b
        /*007e*/ 	.short	0x00ff


	//----- nvinfo : EIATTR_MERCURY_ISA_VERSION
	.align		4
        /*0080*/ 	.byte	0x03, 0x5f
        /*0082*/ 	.short	0x0101


	//----- nvinfo : EIATTR_VRC_CTA_INIT_COUNT
	.align		4
        /*0084*/ 	.byte	0x02, 0x4a
	.zero		1
	.zero		1


	//----- nvinfo : EIATTR_EXIT_INSTR_OFFSETS
	.align		4
        /*0088*/ 	.byte	0x04, 0x1c
        /*008a*/ 	.short	(.L_394 - .L_393)


	//   ....[0]....
.L_393:
        /*008c*/ 	.word	0x000000d0


	//   ....[1]....
        /*0090*/ 	.word	0x00000210


	//   ....[2]....
        /*0094*/ 	.word	0x00000260


	//----- nvinfo : EIATTR_CRS_STACK_SIZE
	.align		4
.L_394:
        /*0098*/ 	.byte	0x04, 0x1e
        /*009a*/ 	.short	(.L_396 - .L_395)
.L_395:
        /*009c*/ 	.word	0x00000000


	//----- nvinfo : EIATTR_CBANK_PARAM_SIZE
	.align		4
.L_396:
        /*00a0*/ 	.byte	0x03, 0x19
        /*00a2*/ 	.short	0x0028


	//----- nvinfo : EIATTR_PARAM_CBANK
	.align		4
        /*00a4*/ 	.byte	0x04, 0x0a
        /*00a6*/ 	.short	(.L_398 - .L_397)
	.align		4
.L_397:
        /*00a8*/ 	.word	index@(.nv.constant0._Z25hysteresisThresholdKernelPKhPhPbiiii)
        /*00ac*/ 	.short	0x0380
        /*00ae*/ 	.short	0x0028


	//----- nvinfo : EIATTR_SW_WAR
	.align		4
.L_398:
        /*00b0*/ 	.byte	0x04, 0x36
        /*00b2*/ 	.short	(.L_400 - .L_399)
.L_399:
        /*00b4*/ 	.word	0x00000008
.L_400:


//--------------------- .nv.info._Z12dilateKernelPKhPhiii --------------------------
	.section	.nv.info._Z12dilateKernelPKhPhiii,"",@"SHT_CUDA_INFO"
	.sectionflags	@""
	.align	4


	//----- nvinfo : EIATTR_CUDA_API_VERSION
	.align		4
        /*0000*/ 	.byte	0x04, 0x37
        /*0002*/ 	.short	(.L_402 - .L_401)
.L_401:
        /*0004*/ 	.word	0x00000082


	//----- nvinfo : EIATTR_KPARAM_INFO
	.align		4
.L_402:
        /*0008*/ 	.byte	0x04, 0x17
        /*000a*/ 	.short	(.L_404 - .L_403)
.L_403:
        /*000c*/ 	.word	0x00000000
        /*0010*/ 	.short	0x0004
        /*0012*/ 	.short	0x0018
        /*0014*/ 	.byte	0x00, 0xf0, 0x11, 0x00


	//----- nvinfo : EIATTR_KPARAM_INFO
	.align		4
.L_404:
        /*0018*/ 	.byte	0x04, 0x17
        /*001a*/ 	.short	(.L_406 - .L_405)
.L_405:
        /*001c*/ 	.word	0x00000000
        /*0020*/ 	.short	0x0003
        /*0022*/ 	.short	0x0014
        /*0024*/ 	.byte	0x00, 0xf0, 0x11, 0x00


	//----- nvinfo : EIATTR_KPARAM_INFO
	.align		4
.L_406:
        /*0028*/ 	.byte	0x04, 0x17
        /*002a*/ 	.short	(.L_408 - .L_407)
.L_407:
        /*002c*/ 	.word	0x00000000
        /*0030*/ 	.short	0x0002
        /*0032*/ 	.short	0x0010
        /*0034*/ 	.byte	0x00, 0xf0, 0x11, 0x00


	//----- nvinfo : EIATTR_KPARAM_INFO
	.align		4
.L_408:
        /*0038*/ 	.byte	0x04, 0x17
        /*003a*/ 	.short	(.L_410 - .L_409)
.L_409:
        /*003c*/ 	.word	0x00000000
        /*0040*/ 	.short	0x0001
        /*0042*/ 	.short	0x0008
        /*0044*/ 	.byte	0x00, 0xf5, 0x21, 0x00


	//----- nvinfo : EIATTR_KPARAM_INFO
	.align		4
.L_410:
        /*0048*/ 	.byte	0x04, 0x17
        /*004a*/ 	.short	(.L_412 - .L_411)
.L_411:
        /*004c*/ 	.word	0x00000000
        /*0050*/ 	.short	0x0000
        /*0052*/ 	.short	0x0000
        /*0054*/ 	.byte	0x00, 0xf5, 0x21, 0x00


	//----- nvinfo : EIATTR_SPARSE_MMA_MASK
	.align		4
.L_412:
        /*0058*/ 	.byte	0x03, 0x50
        /*005a*/ 	.short	0x0000


	//----- nvinfo : EIATTR_MAXREG_COUNT
	.align		4
        /*005c*/ 	.byte	0x03, 0x1b
        /*005e*/ 	.short	0x00ff


	//----- nvinfo : EIATTR_MERCURY_ISA_VERSION
	.align		4
        /*0060*/ 	.byte	0x03, 0x5f
        /*0062*/ 	.short	0x0101


	//----- nvinfo : EIATTR_VRC_CTA_INIT_COUNT
	.align		4
        /*0064*/ 	.byte	0x02, 0x4a
	.zero		1
	.zero		1


	//----- nvinfo : EIATTR_EXIT_INSTR_OFFSETS
	.align		4
        /*0068*/ 	.byte	0x04, 0x1c
        /*006a*/ 	.short	(.L_414 - .L_413)


	//   ....[0]....
.L_413:
        /*006c*/ 	.word	0x000000c0


	//   ....[1]....
        /*0070*/ 	.word	0x00000cc0


	//----- nvinfo : EIATTR_CRS_STACK_SIZE
	.align		4
.L_414:
        /*0074*/ 	.byte	0x04, 0x1e
        /*0076*/ 	.short	(.L_416 - .L_415)
.L_415:
        /*0078*/ 	.word	0x00000000


	//----- nvinfo : EIATTR_CBANK_PARAM_SIZE
	.align		4
.L_416:
        /*007c*/ 	.byte	0x03, 0x19
        /*007e*/ 	.short	0x001c


	//----- nvinfo : EIATTR_PARAM_CBANK
	.align		4
        /*0080*/ 	.byte	0x04, 0x0a
        /*0082*/ 	.short	(.L_418 - .L_417)
	.align		4
.L_417:
        /*0084*/ 	.word	index@(.nv.constant0._Z12dilateKernelPKhPhiii)
        /*0088*/ 	.short	0x0380
        /*008a*/ 	.short	0x001c


	//----- nvinfo : EIATTR_SW_WAR
	.align		4
.L_418:
        /*008c*/ 	.byte	0x04, 0x36
        /*008e*/ 	.short	(.L_420 - .L_419)
.L_419:
        /*0090*/ 	.word	0x00000008
.L_420:


//--------------------- .nv.info._Z11erodeKernelPKhPhiii --------------------------
	.section	.nv.info._Z11erodeKernelPKhPhiii,"",@"SHT_CUDA_INFO"
	.sectionflags	@""
	.align	4


	//----- nvinfo : EIATTR_CUDA_API_VERSION
	.align		4
        /*0000*/ 	.byte	0x04, 0x37
        /*0002*/ 	.short	(.L_422 - .L_421)
.L_421:
        /*0004*/ 	.word	0x00000082


	//----- nvinfo : EIATTR_KPARAM_INFO
	.align		4
.L_422:
        /*0008*/ 	.byte	0x04, 0x17
        /*000a*/ 	.short	(.L_424 - .L_423)
.L_423:
        /*000c*/ 	.word	0x00000000
        /*0010*/ 	.short	0x0004
        /*0012*/ 	.short	0x0018
        /*0014*/ 	.byte	0x00, 0xf0, 0x11, 0x00


	//----- nvinfo : EIATTR_KPARAM_INFO
	.align		4
.L_424:
        /*0018*/ 	.byte	0x04, 0x17
        /*001a*/ 	.short	(.L_426 - .L_425)
.L_425:
        /*001c*/ 	.word	0x00000000
        /*0020*/ 	.short	0x0003
        /*0022*/ 	.short	0x0014
        /*0024*/ 	.byte	0x00, 0xf0, 0x11, 0x00


	//----- nvinfo : EIATTR_KPARAM_INFO
	.align		4
.L_426:
        /*0028*/ 	.byte	0x04, 0x17
        /*002a*/ 	.short	(.L_428 - .L_427)
.L_427:
        /*002c*/ 	.word	0x00000000
        /*0030*/ 	.short	0x0002
        /*0032*/ 	.short	0x0010
        /*0034*/ 	.byte	0x00, 0xf0, 0x11, 0x00


	//----- nvinfo : EIATTR_KPARAM_INFO
	.align		4
.L_428:
        /*0038*/ 	.byte	0x04, 0x17
        /*003a*/ 	.short	(.L_430 - .L_429)
.L_429:
        /*003c*/ 	.word	0x00000000
        /*0040*/ 	.short	0x0001
        /*0042*/ 	.short	0x0008
        /*0044*/ 	.byte	0x00, 0xf5, 0x21, 0x00


	//----- nvinfo : EIATTR_KPARAM_INFO
	.align		4
.L_430:
        /*0048*/ 	.byte	0x04, 0x17
        /*004a*/ 	.short	(.L_432 - .L_431)
.L_431:
        /*004c*/ 	.word	0x00000000
        /*0050*/ 	.short	0x0000
        /*0052*/ 	.short	0x0000
        /*0054*/ 	.byte	0x00, 0xf5, 0x21, 0x00


	//----- nvinfo : EIATTR_SPARSE_MMA_MASK
	.align		4
.L_432:
        /*0058*/ 	.byte	0x03, 0x50
        /*005a*/ 	.short	0x0000


	//----- nvinfo : EIATTR_MAXREG_COUNT
	.align		4
        /*005c*/ 	.byte	0x03, 0x1b
        /*005e*/ 	.short	0x00ff


	//----- nvinfo : EIATTR_MERCURY_ISA_VERSION
	.align		4
        /*0060*/ 	.byte	0x03, 0x5f
        /*0062*/ 	.short	0x0101


	//----- nvinfo : EIATTR_VRC_CTA_INIT_COUNT
	.align		4
        /*0064*/ 	.byte	0x02, 0x4a
	.zero		1
	.zero		1


	//----- nvinfo : EIATTR_EXIT_INSTR_OFFSETS
	.align		4
        /*0068*/ 	.byte	0x04, 0x1c
        /*006a*/ 	.short	(.L_434 - .L_433)


	//   ....[0]....
.L_433:
        /*006c*/ 	.word	0x000000c0


	//   ....[1]....
        /*0070*/ 	.word	0x00000cc0


	//----- nvinfo : EIATTR_CRS_STACK_SIZE
	.align		4
.L_434:
        /*0074*/ 	.byte	0x04, 0x1e
        /*0076*/ 	.short	(.L_436 - .L_435)
.L_435:
        /*0078*/ 	.word	0x00000000


	//----- nvinfo : EIATTR_CBANK_PARAM_SIZE
	.align		4
.L_436:
        /*007c*/ 	.byte	0x03, 0x19
        /*007e*/ 	.short	0x001c


	//----- nvinfo : EIATTR_PARAM_CBANK
	.align		4
        /*0080*/ 	.byte	0x04, 0x0a
        /*0082*/ 	.short	(.L_438 - .L_437)
	.align		4
.L_437:
        /*0084*/ 	.word	index@(.nv.constant0._Z11erodeKernelPKhPhiii)
        /*0088*/ 	.short	0x0380
        /*008a*/ 	.short	0x001c


	//----- nvinfo : EIATTR_SW_WAR
	.align		4
.L_438:
        /*008c*/ 	.byte	0x04, 0x36
        /*008e*/ 	.short	(.L_440 - .L_439)
.L_439:
        /*0090*/ 	.word	0x00000008
.L_440:


//--------------------- .nv.info._Z23normalizeResidualKernelPKfPhfii --------------------------
	.section	.nv.info._Z23normalizeResidualKernelPKfPhfii,"",@"SHT_CUDA_INFO"
	.sectionflags	@""
	.align	4


	//----- nvinfo : EIATTR_CUDA_API_VERSION
	.align		4
        /*0000*/ 	.byte	0x04, 0x37
        /*0002*/ 	.short	(.L_442 - .L_441)
.L_441:
        /*0004*/ 	.word	0x00000082


	//----- nvinfo : EIATTR_KPARAM_INFO
	.align		4
.L_442:
        /*0008*/ 	.byte	0x04, 0x17
        /*000a*/ 	.short	(.L_444 - .L_443)
.L_443:
        /*000c*/ 	.word	0x00000000
        /*0010*/ 	.short	0x0004
        /*0012*/ 	.short	0x0018
        /*0014*/ 	.byte	0x00, 0xf0, 0x11, 0x00


	//----- nvinfo : EIATTR_KPARAM_INFO
	.align		4
.L_444:
        /*0018*/ 	.byte	0x04, 0x17
        /*001a*/ 	.short	(.L_446 - .L_445)
.L_445:
        /*001c*/ 	.word	0x00000000
        /*0020*/ 	.short	0x0003
        /*0022*/ 	.short	0x0014
        /*0024*/ 	.byte	0x00, 0xf0, 0x11, 0x00


	//----- nvinfo : EIATTR_KPARAM_INFO
	.align		4
.L_446:
        /*0028*/ 	.byte	0x04, 0x17
        /*002a*/ 	.short	(.L_448 - .L_447)
.L_447:
        /*002c*/ 	.word	0x00000000
        /*0030*/ 	.short	0x0002
        /*0032*/ 	.short	0x0010
        /*0034*/ 	.byte	0x00, 0xf0, 0x11, 0x00


	//----- nvinfo : EIATTR_KPARAM_INFO
	.align		4
.L_448:
        /*0038*/ 	.byte	0x04, 0x17
        /*003a*/ 	.short	(.L_450 - .L_449)
.L_449:
        /*003c*/ 	.word	0x00000000
        /*0040*/ 	.short	0x0001
        /*0042*/ 	.short	0x0008
        /*0044*/ 	.byte	0x00, 0xf5, 0x21, 0x00


	//----- nvinfo : EIATTR_KPARAM_INFO
	.align		4
.L_450:
        /*0048*/ 	.byte	0x04, 0x17
        /*004a*/ 	.short	(.L_452 - .L_451)
.L_451:
        /*004c*/ 	.word	0x00000000
        /*0050*/ 	.short	0x0000
        /*0052*/ 	.short	0x0000
        /*0054*/ 	.byte	0x00, 0xf5, 0x21, 0x00


	//----- nvinfo : EIATTR_SPARSE_MMA_MASK
	.align		4
.L_452:
        /*0058*/ 	.byte	0x03, 0x50
        /*005a*/ 	.short	0x0000


	//----- nvinfo : EIATTR_MAXREG_COUNT
	.align		4
        /*005c*/ 	.byte	0x03, 0x1b
        /*005e*/ 	.short	0x00ff


	//----- nvinfo : EIATTR_MERCURY_ISA_VERSION
	.align		4
        /*0060*/ 	.byte	0x03, 0x5f
        /*0062*/ 	.short	0x0101


	//----- nvinfo : EIATTR_VRC_CTA_INIT_COUNT
	.align		4
        /*0064*/ 	.byte	0x02, 0x4a
	.zero		1
	.zero		1


	//----- nvinfo : EIATTR_EXIT_INSTR_OFFSETS
	.align		4
        /*0068*/ 	.byte	0x04, 0x1c
        /*006a*/ 	.short	(.L_454 - .L_453)


	//   ....[0]....
.L_453:
        /*006c*/ 	.word	0x000000e0


	//   ....[1]....
        /*0070*/ 	.word	0x00000270


	//----- nvinfo : EIATTR_CRS_STACK_SIZE
	.align		4
.L_454:
        /*0074*/ 	.byte	0x04, 0x1e
        /*0076*/ 	.short	(.L_456 - .L_455)
.L_455:
        /*0078*/ 	.word	0x00000000


	//----- nvinfo : EIATTR_CBANK_PARAM_SIZE
	.align		4
.L_456:
        /*007c*/ 	.byte	0x03, 0x19
        /*007e*/ 	.short	0x001c


	//----- nvinfo : EIATTR_PARAM_CBANK
	.align		4
        /*0080*/ 	.byte	0x04, 0x0a
        /*0082*/ 	.short	(.L_458 - .L_457)
	.align		4
.L_457:
        /*0084*/ 	.word	index@(.nv.constant0._Z23normalizeResidualKernelPKfPhfii)
        /*0088*/ 	.short	0x0380
        /*008a*/ 	.short	0x001c


	//----- nvinfo : EIATTR_SW_WAR
	.align		4
.L_458:
        /*008c*/ 	.byte	0x04, 0x36
        /*008e*/ 	.short	(.L_460 - .L_459)
.L_459:
        /*0090*/ 	.word	0x00000008
.L_460:


//--------------------- .nv.info._Z21ComputeResidualKernelPK3labS1_Pfii --------------------------
	.section	.nv.info._Z21ComputeResidualKernelPK3labS1_Pfii,"",@"SHT_CUDA_INFO"
	.sectionflags	@""
	.align	4


	//----- nvinfo : EIATTR_CUDA_API_VERSION
	.align		4
        /*0000*/ 	.byte	0x04, 0x37
        /*0002*/ 	.short	(.L_462 - .L_461)
.L_461:
        /*0004*/ 	.word	0x00000082


	//----- nvinfo : EIATTR_KPARAM_INFO
	.align		4
.L_462:
        /*0008*/ 	.byte	0x04, 0x17
        /*000a*/ 	.short	(.L_464 - .L_463)
.L_463:
        /*000c*/ 	.word	0x00000000
        /*0010*/ 	.short	0x0004
        /*0012*/ 	.short	0x001c
        /*0014*/ 	.byte	0x00, 0xf0, 0x11, 0x00


	//----- nvinfo : EIATTR_KPARAM_INFO
	.align		4
.L_464:
        /*0018*/ 	.byte	0x04, 0x17
        /*001a*/ 	.short	(.L_466 - .L_465)
.L_465:
        /*001c*/ 	.word	0x00000000
        /*0020*/ 	.short	0x0003
        /*0022*/ 	.short	0x0018
        /*0024*/ 	.byte	0x00, 0xf0, 0x11, 0x00


	//----- nvinfo : EIATTR_KPARAM_INFO
	.align		4
.L_466:
        /*0028*/ 	.byte	0x04, 0x17
        /*002a*/ 	.short	(.L_468 - .L_467)
.L_467:
        /*002c*/ 	.word	0x00000000
        /*0030*/ 	.short	0x0002
        /*0032*/ 	.short	0x0010
        /*0034*/ 	.byte	0x00, 0xf5, 0x21, 0x00


	//----- nvinfo : EIATTR_KPARAM_INFO
	.align		4
.L_468:
        /*0038*/ 	.byte	0x04, 0x17
        /*003a*/ 	.short	(.L_470 - .L_469)
.L_469:
        /*003c*/ 	.word	0x00000000
        /*0040*/ 	.short	0x0001
        /*0042*/ 	.short	0x0008
        /*0044*/ 	.byte	0x00, 0xf5, 0x21, 0x00


	//----- nvinfo : EIATTR_KPARAM_INFO
	.align		4
.L_470:
        /*0048*/ 	.byte	0x04, 0x17
        /*004a*/ 	.short	(.L_472 - .L_471)
.L_471:
        /*004c*/ 	.word	0x00000000
        /*0050*/ 	.short	0x0000
        /*0052*/ 	.short	0x0000
        /*0054*/ 	.byte	0x00, 0xf5, 0x21, 0x00


	//----- nvinfo : EIATTR_SPARSE_MMA_MASK
	.align		4
.L_472:
        /*0058*/ 	.byte	0x03, 0x50
        /*005a*/ 	.short	0x0000


	//----- nvinfo : EIATTR_MAXREG_COUNT
	.align		4
        /*005c*/ 	.byte	0x03, 0x1b
        /*005e*/ 	.short	0x00ff


	//----- nvinfo : EIATTR_MERCURY_ISA_VERSION
	.align		4
        /*0060*/ 	.byte	0x03, 0x5f
        /*0062*/ 	.short	0x0101


	//----- nvinfo : EIATTR_VRC_CTA_INIT_COUNT
	.align		4
        /*0064*/ 	.byte	0x02, 0x4a
	.zero		1
	.zero		1


	//----- nvinfo : EIATTR_EXIT_INSTR_OFFSETS
	.align		4
        /*0068*/ 	.byte	0x04, 0x1c
        /*006a*/ 	.short	(.L_474 - .L_473)


	//   ....[0]....
.L_473:
        /*006c*/ 	.word	0x000000d0


	//   ....[1]....
        /*0070*/ 	.word	0x00000300


	//----- nvinfo : EIATTR_CRS_STACK_SIZE
	.align		4
.L_474:
        /*0074*/ 	.byte	0x04, 0x1e
        /*0076*/ 	.short	(.L_476 - .L_475)
.L_475:
        /*0078*/ 	.word	0x00000000


	//----- nvinfo : EIATTR_CBANK_PARAM_SIZE
	.align		4
.L_476:
        /*007c*/ 	.byte	0x03, 0x19
        /*007e*/ 	.short	0x0020


	//----- nvinfo : EIATTR_PARAM_CBANK
	.align		4
        /*0080*/ 	.byte	0x04, 0x0a
        /*0082*/ 	.short	(.L_478 - .L_477)
	.align		4
.L_477:
        /*0084*/ 	.word	index@(.nv.constant0._Z21ComputeResidualKernelPK3labS1_Pfii)
        /*0088*/ 	.short	0x0380
        /*008a*/ 	.short	0x0020


	//----- nvinfo : EIATTR_SW_WAR
	.align		4
.L_478:
        /*008c*/ 	.byte	0x04, 0x36
        /*008e*/ 	.short	(.L_480 - .L_479)
.L_479:
        /*0090*/ 	.word	0x00000008
.L_480:


//--------------------- .nv.info._Z14RgbToLabKernelPK3rgbP3labii --------------------------
	.section	.nv.info._Z14RgbToLabKernelPK3rgbP3labii,"",@"SHT_CUDA_INFO"
	.sectionflags	@""
	.align	4


	//----- nvinfo : EIATTR_CUDA_API_VERSION
	.align		4
        /*0000*/ 	.byte	0x04, 0x37
        /*0002*/ 	.short	(.L_482 - .L_481)
.L_481:
        /*0004*/ 	.word	0x00000082


	//----- nvinfo : EIATTR_KPARAM_INFO
	.align		4
.L_482:
        /*0008*/ 	.byte	0x04, 0x17
        /*000a*/ 	.short	(.L_484 - .L_483)
.L_483:
        /*000c*/ 	.word	0x00000000
        /*0010*/ 	.short	0x0003
        /*0012*/ 	.short	0x0014
        /*0014*/ 	.byte	0x00, 0xf0, 0x11, 0x00


	//----- nvinfo : EIATTR_KPARAM_INFO
	.align		4
.L_484:
        /*0018*/ 	.byte	0x04, 0x17
        /*001a*/ 	.short	(.L_486 - .L_485)
.L_485:
        /*001c*/ 	.word	0x00000000
        /*0020*/ 	.short	0x0002
        /*0022*/ 	.short	0x0010
        /*0024*/ 	.byte	0x00, 0xf0, 0x11, 0x00


	//----- nvinfo : EIATTR_KPARAM_INFO
	.align		4
.L_486:
        /*0028*/ 	.byte	0x04, 0x17
        /*002a*/ 	.short	(.L_488 - .L_487)
.L_487:
        /*002c*/ 	.word	0x00000000
        /*0030*/ 	.short	0x0001
        /*0032*/ 	.short	0x0008
        /*0034*/ 	.byte	0x00, 0xf5, 0x21, 0x00


	//----- nvinfo : EIATTR_KPARAM_INFO
	.align		4
.L_488:
        /*0038*/ 	.byte	0x04, 0x17
        /*003a*/ 	.short	(.L_490 - .L_489)
.L_489:
        /*003c*/ 	.word	0x00000000
        /*0040*/ 	.short	0x0000
        /*0042*/ 	.short	0x0000
        /*0044*/ 	.byte	0x00, 0xf5, 0x21, 0x00


	//----- nvinfo : EIATTR_SPARSE_MMA_MASK
	.align		4
.L_490:
        /*0048*/ 	.byte	0x03, 0x50
        /*004a*/ 	.short	0x0000


	//----- nvinfo : EIATTR_MAXREG_COUNT
	.align		4
        /*004c*/ 	.byte	0x03, 0x1b
        /*004e*/ 	.short	0x00ff


	//----- nvinfo : EIATTR_MERCURY_ISA_VERSION
	.align		4
        /*0050*/ 	.byte	0x03, 0x5f
        /*0052*/ 	.short	0x0101


	//----- nvinfo : EIATTR_VRC_CTA_INIT_COUNT
	.align		4
        /*0054*/ 	.byte	0x02, 0x4a
	.zero		1
	.zero		1


	//----- nvinfo : EIATTR_EXIT_INSTR_OFFSETS
	.align		4
        /*0058*/ 	.byte	0x04, 0x1c
        /*005a*/ 	.short	(.L_492 - .L_491)


	//   ....[0]....
.L_491:
        /*005c*/ 	.word	0x000000d0


	//   ....[1]....
        /*0060*/ 	.word	0x00002a20


	//----- nvinfo : EIATTR_CRS_STACK_SIZE
	.align		4
.L_492:
        /*0064*/ 	.byte	0x04, 0x1e
        /*0066*/ 	.short	(.L_494 - .L_493)
.L_493:
        /*0068*/ 	.word	0x00000000


	//----- nvinfo : EIATTR_CBANK_PARAM_SIZE
	.align		4
.L_494:
        /*006c*/ 	.byte	0x03, 0x19
        /*006e*/ 	.short	0x0018


	//----- nvinfo : EIATTR_PARAM_CBANK
	.align		4
        /*0070*/ 	.byte	0x04, 0x0a
        /*0072*/ 	.short	(.L_496 - .L_495)
	.align		4
.L_495:
        /*0074*/ 	.word	index@(.nv.constant0._Z14RgbToLabKernelPK3rgbP3labii)
        /*0078*/ 	.short	0x0380
        /*007a*/ 	.short	0x0018


	//----- nvinfo : EIATTR_SW_WAR
	.align		4
.L_496:
        /*007c*/ 	.byte	0x04, 0x36
        /*007e*/ 	.short	(.L_498 - .L_497)
.L_497:
        /*0080*/ 	.word	0x00000008
.L_498:


//--------------------- .nv.callgraph             --------------------------
	.section	.nv.callgraph,"",@"SHT_CUDA_CALLGRAPH"
	.align	4
	.sectionentsize	8
	.align		4
        /*0000*/ 	.word	0x00000000
	.align		4
        /*0004*/ 	.word	0xffffffff
	.align		4
        /*0008*/ 	.word	0x00000000
	.align		4
        /*000c*/ 	.word	0xfffffffe
	.align		4
        /*0010*/ 	.word	0x00000000
	.align		4
        /*0014*/ 	.word	0xfffffffd
	.align		4
        /*0018*/ 	.word	0x00000000
	.align		4
        /*001c*/ 	.word	0xfffffffc


//--------------------- .nv.constant4             --------------------------
	.section	.nv.constant4,"a",@progbits
	.align	8
	.align		8
.nv.constant4:
        /*0000*/ 	.dword	_ZN34_INTERNAL_df4f2287_4_k_cu_c165e5594cuda3std3__45__cpo5beginE
	.align		8
        /*0008*/ 	.dword	_ZN34_INTERNAL_df4f2287_4_k_cu_c165e5594cuda3std3__45__cpo3endE
	.align		8
        /*0010*/ 	.dword	_ZN34_INTERNAL_df4f2287_4_k_cu_c165e5594cuda3std3__45__cpo6cbeginE
	.align		8
        /*0018*/ 	.dword	_ZN34_INTERNAL_df4f2287_4_k_cu_c165e5594cuda3std3__45__cpo4cendE
	.align		8
        /*0020*/ 	.dword	_ZN34_INTERNAL_df4f2287_4_k_cu_c165e5594cuda3std3__45__cpo6rbeginE
	.align		8
        /*0028*/ 	.dword	_ZN34_INTERNAL_df4f2287_4_k_cu_c165e5594cuda3std3__45__cpo4rendE
	.align		8
        /*0030*/ 	.dword	_ZN34_INTERNAL_df4f2287_4_k_cu_c165e5594cuda3std3__45__cpo7crbeginE
	.align		8
        /*0038*/ 	.dword	_ZN34_INTERNAL_df4f2287_4_k_cu_c165e5594cuda3std3__45__cpo5crendE
	.align		8
        /*0040*/ 	.dword	_ZN34_INTERNAL_df4f2287_4_k_cu_c165e5594cuda3std3__436_GLOBAL__N__df4f2287_4_k_cu_c165e5596ignoreE
	.align		8
        /*0048*/ 	.dword	_ZN34_INTERNAL_df4f2287_4_k_cu_c165e5594cuda3std3__419piecewise_constructE
	.align		8
        /*0050*/ 	.dword	_ZN34_INTERNAL_df4f2287_4_k_cu_c165e5594cuda3std3__48in_placeE
	.align		8
        /*0058*/ 	.dword	_ZN34_INTERNAL_df4f2287_4_k_cu_c165e5594cuda3std3__420unreachable_sentinelE
	.align		8
        /*0060*/ 	.dword	_ZN34_INTERNAL_df4f2287_4_k_cu_c165e5594cuda3std3__47nulloptE
	.align		8
        /*0068*/ 	.dword	_ZN34_INTERNAL_df4f2287_4_k_cu_c165e5594cuda3std3__48unexpectE
	.align		8
        /*0070*/ 	.dword	_ZN34_INTERNAL_df4f2287_4_k_cu_c165e5594cuda3std6ranges3__45__cpo4swapE
	.align		8
        /*0078*/ 	.dword	_ZN34_INTERNAL_df4f2287_4_k_cu_c165e5594cuda3std6ranges3__45__cpo9iter_moveE
	.align		8
        /*0080*/ 	.dword	_ZN34_INTERNAL_df4f2287_4_k_cu_c165e5594cuda3std6ranges3__45__cpo5beginE
	.align		8
        /*0088*/ 	.dword	_ZN34_INTERNAL_df4f2287_4_k_cu_c165e5594cuda3std6ranges3__45__cpo3endE
	.align		8
        /*0090*/ 	.dword	_ZN34_INTERNAL_df4f2287_4_k_cu_c165e5594cuda3std6ranges3__45__cpo6cbeginE
	.align		8
        /*0098*/ 	.dword	_ZN34_INTERNAL_df4f2287_4_k_cu_c165e5594cuda3std6ranges3__45__cpo4cendE
	.align		8
        /*00a0*/ 	.dword	_ZN34_INTERNAL_df4f2287_4_k_cu_c165e5594cuda3std6ranges3__45__cpo7advanceE
	.align		8
        /*00a8*/ 	.dword	_ZN34_INTERNAL_df4f2287_4_k_cu_c165e5594cuda3std6ranges3__45__cpo9iter_swapE
	.align		8
        /*00b0*/ 	.dword	_ZN34_INTERNAL_df4f2287_4_k_cu_c165e5594cuda3std6ranges3__45__cpo4nextE
	.align		8
        /*00b8*/ 	.dword	_ZN34_INTERNAL_df4f2287_4_k_cu_c165e5594cuda3std6ranges3__45__cpo4prevE
	.align		8
        /*00c0*/ 	.dword	_ZN34_INTERNAL_df4f2287_4_k_cu_c165e5594cuda3std6ranges3__45__cpo4dataE
	.align		8
        /*00c8*/ 	.dword	_ZN34_INTERNAL_df4f2287_4_k_cu_c165e5594cuda3std6ranges3__45__cpo5cdataE
	.align		8
        /*00d0*/ 	.dword	_ZN34_INTERNAL_df4f2287_4_k_cu_c165e5594cuda3std6ranges3__45__cpo4sizeE
	.align		8
        /*00d8*/ 	.dword	_ZN34_INTERNAL_df4f2287_4_k_cu_c165e5594cuda3std6ranges3__45__cpo5ssizeE
	.align		8
        /*00e0*/ 	.dword	_ZN34_INTERNAL_df4f2287_4_k_cu_c165e5594cuda3std6ranges3__45__cpo8distanceE
	.align		8
        /*00e8*/ 	.dword	_ZN34_INTERNAL_df4f2287_4_k_cu_c165e5596thrust24THRUST_300001_SM_1000_NS8cuda_cub3parE
	.align		8
        /*00f0*/ 	.dword	_ZN34_INTERNAL_df4f2287_4_k_cu_c165e5596thrust24THRUST_300001_SM_1000_NS8cuda_cub10par_nosyncE
	.align		8
        /*00f8*/ 	.dword	_ZN34_INTERNAL_df4f2287_4_k_cu_c165e5596thrust24THRUST_300001_SM_1000_NS6system6detail10sequential3seqE
	.align		8
        /*0100*/ 	.dword	_ZN34_INTERNAL_df4f2287_4_k_cu_c165e5596thrust24THRUST_300001_SM_1000_NS6system3cpp3parE
	.align		8
        /*0108*/ 	.dword	_ZN34_INTERNAL_df4f2287_4_k_cu_c165e5596thrust24THRUST_300001_SM_1000_NS12placeholders2_1E
	.align		8
        /*0110*/ 	.dword	_ZN34_INTERNAL_df4f2287_4_k_cu_c165e5596thrust24THRUST_300001_SM_1000_NS12placeholders2_2E
	.align		8
        /*0118*/ 	.dword	_ZN34_INTERNAL_df4f2287_4_k_cu_c165e5596thrust24THRUST_300001_SM_1000_NS12placeholders2_3E
	.align		8
        /*0120*/ 	.dword	_ZN34_INTERNAL_df4f2287_4_k_cu_c165e5596thrust24THRUST_300001_SM_1000_NS12placeholders2_4E
	.align		8
        /*0128*/ 	.dword	_ZN34_INTERNAL_df4f2287_4_k_cu_c165e5596thrust24THRUST_300001_SM_1000_NS12placeholders2_5E
	.align		8
        /*0130*/ 	.dword	_ZN34_INTERNAL_df4f2287_4_k_cu_c165e5596thrust24THRUST_300001_SM_1000_NS12placeholders2_6E
	.align		8
        /*0138*/ 	.dword	_ZN34_INTERNAL_df4f2287_4_k_cu_c165e5596thrust24THRUST_300001_SM_1000_NS12placeholders2_7E
	.align		8
        /*0140*/ 	.dword	_ZN34_INTERNAL_df4f2287_4_k_cu_c165e5596thrust24THRUST_300001_SM_1000_NS12placeholders2_8E
	.align		8
        /*0148*/ 	.dword	_ZN34_INTERNAL_df4f2287_4_k_cu_c165e5596thrust24THRUST_300001_SM_1000_NS12placeholders2_9E
	.align		8
        /*0150*/ 	.dword	_ZN34_INTERNAL_df4f2287_4_k_cu_c165e5596thrust24THRUST_300001_SM_1000_NS12placeholders3_10E
	.align		8
        /*0158*/ 	.dword	_ZN34_INTERNAL_df4f2287_4_k_cu_c165e5596thrust24THRUST_300001_SM_1000_NS3seqE
	.align		8
        /*0160*/ 	.dword	_ZN34_INTERNAL_df4f2287_4_k_cu_c165e5596thrust24THRUST_300001_SM_1000_NS6deviceE


//--------------------- .text._ZN3cub18CUB_300001_SM_10006detail11EmptyKernelIvEEvv --------------------------
	.section	.text._ZN3cub18CUB_300001_SM_10006detail11EmptyKernelIvEEvv,"ax",@progbits
	.align	128
        .global         _ZN3cub18CUB_300001_SM_10006detail11EmptyKernelIvEEvv
        .type           _ZN3cub18CUB_300001_SM_10006detail11EmptyKernelIvEEvv,@function
        .size           _ZN3cub18CUB_300001_SM_10006detail11EmptyKernelIvEEvv,(.L_x_804 - _ZN3cub18CUB_300001_SM_10006detail11EmptyKernelIvEEvv)
        .other          _ZN3cub18CUB_300001_SM_10006detail11EmptyKernelIvEEvv,@"STO_CUDA_ENTRY STV_DEFAULT"
_ZN3cub18CUB_300001_SM_10006detail11EmptyKernelIvEEvv:
.text._ZN3cub18CUB_300001_SM_10006detail11EmptyKernelIvEEvv:
[----:B------:R-:W-:Y:S01]  /*0000*/  LDC R1, c[0x0][0x37c] ;  /* 0x0000df00ff017b82 */ /* 0x000fe20000000800 */
[----:B------:R-:W-:Y:S05]  /*0010*/  EXIT ;  /* 0x000000000000794d */ /* 0x000fea0003800000 */
.L_x_0:
[----:B------:R-:W-:-:S00]  /*0020*/  BRA `(.L_x_0) ;  /* 0xfffffffc00fc7947 */ /* 0x000fc0000383ffff */
[----:B------:R-:W-:-:S00]  /*0030*/  NOP ;  /* 0x0000000000007918 */ /* 0x000fc00000000000 */
        /* <DEDUP_REMOVED lines=12> */
.L_x_804:


//--------------------- .text._ZN6thrust24THRUST_300001_SM_1000_NS8cuda_cub4core6detail13_kernel_agentINS1_8__reduce11ReduceAgentIPN4cuda3std3__45tupleIJflEEESC_SB_lNS1_9__extrema9arg_max_fIflNS9_4lessIfEEEEEEJSC_SC_iSH_EEEvDpT0_ --------------------------
	.section	.text._ZN6thrust24THRUST_300001_SM_1000_NS8cuda_cub4core6detail13_kernel_agentINS1_8__reduce11ReduceAgentIPN4cuda3std3__45tupleIJflEEESC_SB_lNS1_9__extrema9arg_max_fIflNS9_4lessIfEEEEEEJSC_SC_iSH_EEEvDpT0_,"ax",@progbits
	.align	128
        .global         _ZN6thrust24THRUST_300001_SM_1000_NS8cuda_cub4core6detail13_kernel_agentINS1_8__reduce11ReduceAgentIPN4cuda3std3__45tupleIJflEEESC_SB_lNS1_9__extrema9arg_max_fIflNS9_4lessIfEEEEEEJSC_SC_iSH_EEEvDpT0_
        .type           _ZN6thrust24THRUST_300001_SM_1000_NS8cuda_cub4core6detail13_kernel_agentINS1_8__reduce11ReduceAgentIPN4cuda3std3__45tupleIJflEEESC_SB_lNS1_9__extrema9arg_max_fIflNS9_4lessIfEEEEEEJSC_SC_iSH_EEEvDpT0_,@function
        .size           _ZN6thrust24THRUST_300001_SM_1000_NS8cuda_cub4core6detail13_kernel_agentINS1_8__reduce11ReduceAgentIPN4cuda3std3__45tupleIJflEEESC_SB_lNS1_9__extrema9arg_max_fIflNS9_4lessIfEEEEEEJSC_SC_iSH_EEEvDpT0_,(.L_x_805 - _ZN6thrust24THRUST_300001_SM_1000_NS8cuda_cub4core6detail13_kernel_agentINS1_8__reduce11ReduceAgentIPN4cuda3std3__45tupleIJflEEESC_SB_lNS1_9__extrema9arg_max_fIflNS9_4lessIfEEEEEEJSC_SC_iSH_EEEvDpT0_)
        .other          _ZN6thrust24THRUST_300001_SM_1000_NS8cuda_cub4core6detail13_kernel_agentINS1_8__reduce11ReduceAgentIPN4cuda3std3__45tupleIJflEEESC_SB_lNS1_9__extrema9arg_max_fIflNS9_4lessIfEEEEEEJSC_SC_iSH_EEEvDpT0_,@"STO_CUDA_ENTRY STV_DEFAULT"
_ZN6thrust24THRUST_300001_SM_1000_NS8cuda_cub4core6detail13_kernel_agentINS1_8__reduce11ReduceAgentIPN4cuda3std3__45tupleIJflEEESC_SB_lNS1_9__extrema9arg_max_fIflNS9_4lessIfEEEEEEJSC_SC_iSH_EEEvDpT0_:
.text._ZN6thrust24THRUST_300001_SM_1000_NS8cuda_cub4core6detail13_kernel_agentINS1_8__reduce11ReduceAgentIPN4cuda3std3__45tupleIJflEEESC_SB_lNS1_9__extrema9arg_max_fIflNS9_4lessIfEEEEEEJSC_SC_iSH_EEEvDpT0_:
[----:B------:R-:W-:Y:S01]  /*0000*/  LDC R1, c[0x0][0x37c] ;  /* 0x0000df00ff017b82 */ /* 0x000fe20000000800 */
[----:B------:R-:W0:Y:S02]  /*0010*/  LDCU UR8, c[0x0][0x390] ;  /* 0x00007200ff0877ac */ /* 0x000e240008000800 */
[----:B0-----:R-:W-:-:S13]  /*0020*/  ISETP.NE.AND P0, PT, RZ, UR8, PT ;  /* 0x00000008ff007c0c */ /* 0x001fda000bf05270 */
[----:B------:R-:W-:Y:S05]  /*0030*/  @!P0 EXIT ;  /* 0x000000000000894d */ /* 0x000fea0003800000 */
[----:B------:R-:W-:Y:S01]  /*0040*/  UISETP.GT.AND UP0, UPT, UR8, 0x4ff, UPT ;  /* 0x000004ff0800788c */ /* 0x000fe2000bf04270 */
[----:B------:R-:W-:Y:S01]  /*0050*/  BSSY.RECONVERGENT B0, `(.L_x_1) ;  /* 0x00005bf000007945 */ /* 0x000fe20003800200 */
[----:B------:R-:W0:Y:S07]  /*0060*/  LDCU.64 UR10, c[0x0][0x358] ;  /* 0x00006b00ff0a77ac */ /* 0x000e2e0008000a00 */
[----:B------:R-:W-:Y:S05]  /*0070*/  BRA.U UP0, `(.L_x_2) ;  /* 0x0000003100807547 */ /* 0x000fea000b800000 */
[----:B------:R-:W1:Y:S01]  /*0080*/  S2R R0, SR_TID.X ;  /* 0x0000000000007919 */ /* 0x000e620000002100 */
[----:B------:R-:W2:Y:S01]  /*0090*/  LDCU UR4, c[0x0][0x390] ;  /* 0x00007200ff0477ac */ /* 0x000ea20008000800 */
[----:B------:R-:W-:Y:S01]  /*00a0*/  BSSY.RECONVERGENT B1, `(.L_x_3) ;  /* 0x000000b000017945 */ /* 0x000fe20003800200 */
[----:B------:R-:W-:Y:S01]  /*00b0*/  IMAD.MOV.U32 R4, RZ, RZ, RZ ;  /* 0x000000ffff047224 */ /* 0x000fe200078e00ff */
[----:B------:R-:W-:Y:S02]  /*00c0*/  CS2R R2, SRZ ;  /* 0x0000000000027805 */ /* 0x000fe4000001ff00 */
[----:B-1----:R-:W-:Y:S01]  /*00d0*/  ISETP.GE.AND P0, PT, R0, UR8, PT ;  /* 0x0000000800007c0c */ /* 0x002fe2000bf06270 */
[----:B------:R-:W-:-:S12]  /*00e0*/  IMAD.MOV.U32 R5, RZ, RZ, R0 ;  /* 0x000000ffff057224 */ /* 0x000fd800078e0000 */
[----:B--2---:R-:W-:Y:S05]  /*00f0*/  @P0 BRA `(.L_x_4) ;  /* 0x0000000000140947 */ /* 0x004fea0003800000 */
[----:B------:R-:W1:Y:S02]  /*0100*/  LDC.64 R6, c[0x0][0x380] ;  /* 0x0000e000ff067b82 */ /* 0x000e640000000a00 */
[----:B-1----:R-:W-:-:S05]  /*0110*/  IMAD.WIDE.U32 R6, R0, 0x10, R6 ;  /* 0x0000001000067825 */ /* 0x002fca00078e0006 */
[----:B0-----:R1:W5:Y:S04]  /*0120*/  LDG.E.CONSTANT R4, desc[UR10][R6.64] ;  /* 0x0000000a06047981 */ /* 0x001368000c1e9900 */
[----:B------:R1:W5:Y:S01]  /*0130*/  LDG.E.64.CONSTANT R2, desc[UR10][R6.64+0x8] ;  /* 0x0000080a06027981 */ /* 0x000362000c1e9b00 */
[----:B------:R-:W-:-:S07]  /*0140*/  VIADD R5, R0, 0x100 ;  /* 0x0000010000057836 */ /* 0x000fce0000000000 */
.L_x_4:
[----:B0-----:R-:W-:Y:S05]  /*0150*/  BSYNC.RECONVERGENT B1 ;  /* 0x0000000000017941 */ /* 0x001fea0003800200 */
.L_x_3:
[----:B------:R-:W-:Y:S01]  /*0160*/  ISETP.GE.AND P0, PT, R5, UR8, PT ;  /* 0x0000000805007c0c */ /* 0x000fe2000bf06270 */
[----:B------:R-:W-:-:S12]  /*0170*/  BSSY.RECONVERGENT B1, `(.L_x_5) ;  /* 0x0000088000017945 */ /* 0x000fd80003800200 */
[----:B------:R-:W-:Y:S05]  /*0180*/  @P0 BRA `(.L_x_6) ;  /* 0x0000000800180947 */ /* 0x000fea0003800000 */
[----:B-1----:R-:W-:Y:S01]  /*0190*/  LOP3.LUT R6, RZ, R5, RZ, 0x33, !PT ;  /* 0x00000005ff067212 */ /* 0x002fe200078e33ff */
[----:B------:R-:W-:Y:S04]  /*01a0*/  BSSY.RECONVERGENT B2, `(.L_x_7) ;  /* 0x000002b000027945 */ /* 0x000fe80003800200 */
[----:B------:R-:W-:-:S05]  /*01b0*/  VIADD R12, R6, UR8 ;  /* 0x00000008060c7c36 */ /* 0x000fca0008000000 */
[----:B------:R-:W-:-:S04]  /*01c0*/  LOP3.LUT R6, R12, 0x300, RZ, 0xc0, !PT ;  /* 0x000003000c067812 */ /* 0x000fc800078ec0ff */
[----:B------:R-:W-:-:S13]  /*01d0*/  ISETP.NE.AND P0, PT, R6, 0x300, PT ;  /* 0x000003000600780c */ /* 0x000fda0003f05270 */
[----:B------:R-:W-:Y:S05]  /*01e0*/  @!P0 BRA `(.L_x_8) ;  /* 0x0000000000988947 */ /* 0x000fea0003800000 */
[----:B------:R-:W0:Y:S01]  /*01f0*/  LDC.64 R6, c[0x0][0x380] ;  /* 0x0000e000ff067b82 */ /* 0x000e220000000a00 */
[----:B------:R-:W-:-:S04]  /*0200*/  LEA.HI R8, R12, 0x1, RZ, 0x18 ;  /* 0x000000010c087811 */ /* 0x000fc800078fc0ff */
[----:B------:R-:W-:-:S05]  /*0210*/  LOP3.LUT R8, R8, 0x3, RZ, 0xc0, !PT ;  /* 0x0000000308087812 */ /* 0x000fca00078ec0ff */
[----:B------:R-:W-:Y:S02]  /*0220*/  IMAD.MOV R10, RZ, RZ, -R8 ;  /* 0x000000ffff0a7224 */ /* 0x000fe400078e0a08 */
[----:B0-----:R-:W-:-:S04]  /*0230*/  IMAD.WIDE.U32 R6, R5, 0x10, R6 ;  /* 0x0000001005067825 */ /* 0x001fc800078e0006 */
[----:B------:R-:W-:-:S07]  /*0240*/  IMAD.MOV.U32 R11, RZ, RZ, R6 ;  /* 0x000000ffff0b7224 */ /* 0x000fce00078e0006 */
.L_x_11:
[----:B------:R-:W-:-:S05]  /*0250*/  IMAD.MOV.U32 R6, RZ, RZ, R11 ;  /* 0x000000ffff067224 */ /* 0x000fca00078e000b */
[----:B------:R-:W2:Y:S04]  /*0260*/  LDG.E.CONSTANT R14, desc[UR10][R6.64] ;  /* 0x0000000a060e7981 */ /* 0x000ea8000c1e9900 */
[----:B------:R-:W3:Y:S01]  /*0270*/  LDG.E.64.CONSTANT R8, desc[UR10][R6.64+0x8] ;  /* 0x0000080a06087981 */ /* 0x000ee2000c1e9b00 */
[----:B------:R-:W-:Y:S01]  /*0280*/  VIADD R10, R10, 0x1 ;  /* 0x000000010a0a7836 */ /* 0x000fe20000000000 */
[----:B------:R-:W-:Y:S01]  /*0290*/  BSSY.RECONVERGENT B3, `(.L_x_9) ;  /* 0x0000018000037945 */ /* 0x000fe20003800200 */
[----:B-----5:R-:W-:Y:S01]  /*02a0*/  IMAD.MOV.U32 R17, RZ, RZ, R3 ;  /* 0x000000ffff117224 */ /* 0x020fe200078e0003 */
[----:B------:R-:W-:Y:S01]  /*02b0*/  IADD3 R11, P3, PT, R6, 0x1000, RZ ;  /* 0x00001000060b7810 */ /* 0x000fe20007f7e0ff */
[----:B------:R-:W-:Y:S01]  /*02c0*/  IMAD.MOV.U32 R15, RZ, RZ, R2 ;  /* 0x000000ffff0f7224 */ /* 0x000fe200078e0002 */
[----:B------:R-:W-:Y:S01]  /*02d0*/  ISETP.NE.AND P2, PT, R10, RZ, PT ;  /* 0x000000ff0a00720c */ /* 0x000fe20003f45270 */
[----:B------:R-:W-:Y:S01]  /*02e0*/  IMAD.MOV.U32 R13, RZ, RZ, R4 ;  /* 0x000000ffff0d7224 */ /* 0x000fe200078e0004 */
[----:B--2---:R-:W-:Y:S01]  /*02f0*/  FSETP.GEU.AND P0, PT, R4, R14, PT ;  /* 0x0000000e0400720b */ /* 0x004fe20003f0e000 */
[----:B------:R-:W-:-:S02]  /*0300*/  IMAD.MOV.U32 R4, RZ, RZ, R14 ;  /* 0x000000ffff047224 */ /* 0x000fc400078e000e */
[----:B---3--:R-:W-:Y:S02]  /*0310*/  IMAD.MOV.U32 R2, RZ, RZ, R8 ;  /* 0x000000ffff027224 */ /* 0x008fe400078e0008 */
[----:B------:R-:W-:-:S08]  /*0320*/  IMAD.MOV.U32 R3, RZ, RZ, R9 ;  /* 0x000000ffff037224 */ /* 0x000fd000078e0009 */
[----:B------:R-:W-:Y:S05]  /*0330*/  @!P0 BRA `(.L_x_10) ;  /* 0x0000000000348947 */ /* 0x000fea0003800000 */
[----:B------:R-:W-:Y:S01]  /*0340*/  FSETP.GEU.AND P4, PT, R14, R13, PT ;  /* 0x0000000d0e00720b */ /* 0x000fe20003f8e000 */
[----:B------:R-:W-:Y:S02]  /*0350*/  IMAD.MOV.U32 R4, RZ, RZ, R13 ;  /* 0x000000ffff047224 */ /* 0x000fe400078e000d */
[----:B------:R-:W-:Y:S02]  /*0360*/  IMAD.MOV.U32 R2, RZ, RZ, R15 ;  /* 0x000000ffff027224 */ /* 0x000fe400078e000f */
[----:B------:R-:W-:-:S08]  /*0370*/  IMAD.MOV.U32 R3, RZ, RZ, R17 ;  /* 0x000000ffff037224 */ /* 0x000fd000078e0011 */
[CC--:B------:R-:W-:Y:S02]  /*0380*/  @P4 ISETP.LT.U32.AND P1, PT, R15.reuse, R8.reuse, PT ;  /* 0x000000080f00420c */ /* 0x0c0fe40003f21070 */
[-C--:B------:R-:W-:Y:S02]  /*0390*/  @P4 ISETP.GE.U32.AND P0, PT, R15, R8.reuse, PT ;  /* 0x000000080f00420c */ /* 0x080fe40003f06070 */
[CC--:B------:R-:W-:Y:S02]  /*03a0*/  @P4 ISETP.LT.AND.EX P1, PT, R17.reuse, R9.reuse, PT, P1 ;  /* 0x000000091100420c */ /* 0x0c0fe40003f21310 */
[-C--:B------:R-:W-:Y:S02]  /*03b0*/  @P4 ISETP.GE.AND.EX P0, PT, R17, R9.reuse, PT, P0 ;  /* 0x000000091100420c */ /* 0x080fe40003f06300 */
[----:B------:R-:W-:Y:S02]  /*03c0*/  @P4 SEL R8, R15, R8, P1 ;  /* 0x000000080f084207 */ /* 0x000fe40000800000 */
[----:B------:R-:W-:-:S02]  /*03d0*/  @P4 SEL R9, R17, R9, P1 ;  /* 0x0000000911094207 */ /* 0x000fc40000800000 */
[----:B------:R-:W-:Y:S01]  /*03e0*/  @P4 FSEL R4, R13, R14, !P0 ;  /* 0x0000000e0d044208 */ /* 0x000fe20004000000 */
[----:B------:R-:W-:Y:S02]  /*03f0*/  @P4 IMAD.MOV.U32 R2, RZ, RZ, R8 ;  /* 0x000000ffff024224 */ /* 0x000fe400078e0008 */
[----:B------:R-:W-:-:S07]  /*0400*/  @P4 IMAD.MOV.U32 R3, RZ, RZ, R9 ;  /* 0x000000ffff034224 */ /* 0x000fce00078e0009 */
.L_x_10:
[----:B------:R-:W-:Y:S05]  /*0410*/  BSYNC.RECONVERGENT B3 ;  /* 0x0000000000037941 */ /* 0x000fea0003800200 */
.L_x_9:
[----:B------:R-:W-:Y:S02]  /*0420*/  IMAD.X R7, RZ, RZ, R7, P3 ;  /* 0x000000ffff077224 */ /* 0x000fe400018e0607 */
[----:B------:R-:W-:Y:S01]  /*0430*/  VIADD R5, R5, 0x100 ;  /* 0x0000010005057836 */ /* 0x000fe20000000000 */
[----:B------:R-:W-:Y:S06]  /*0440*/  @P2 BRA `(.L_x_11) ;  /* 0xfffffffc00802947 */ /* 0x000fec000383ffff */
.L_x_8:
[----:B------:R-:W-:Y:S05]  /*0450*/  BSYNC.RECONVERGENT B2 ;  /* 0x0000000000027941 */ /* 0x000fea0003800200 */
.L_x_7:
[----:B------:R-:W0:Y:S01]  /*0460*/  LDC.64 R8, c[0x0][0x380] ;  /* 0x0000e000ff087b82 */ /* 0x000e220000000a00 */
[----:B------:R-:W-:-:S13]  /*0470*/  ISETP.GE.U32.AND P0, PT, R12, 0x300, PT ;  /* 0x000003000c00780c */ /* 0x000fda0003f06070 */
[----:B------:R-:W-:Y:S05]  /*0480*/  @!P0 BRA `(.L_x_6) ;  /* 0x0000000400588947 */ /* 0x000fea0003800000 */
.L_x_20:
[----:B0-----:R-:W-:-:S05]  /*0490*/  IMAD.WIDE R18, R5, 0x10, R8 ;  /* 0x0000001005127825 */ /* 0x001fca00078e0208 */
[----:B------:R-:W2:Y:S04]  /*04a0*/  LDG.E.CONSTANT R21, desc[UR10][R18.64] ;  /* 0x0000000a12157981 */ /* 0x000ea8000c1e9900 */
[----:B------:R-:W3:Y:S04]  /*04b0*/  LDG.E.64.CONSTANT R14, desc[UR10][R18.64+0x8] ;  /* 0x0000080a120e7981 */ /* 0x000ee8000c1e9b00 */
[----:B-----5:R0:W5:Y:S04]  /*04c0*/  LDG.E.CONSTANT R27, desc[UR10][R18.64+0x1000] ;  /* 0x0010000a121b7981 */ /* 0x020168000c1e9900 */
[----:B------:R0:W5:Y:S04]  /*04d0*/  LDG.E.CONSTANT R16, desc[UR10][R18.64+0x2000] ;  /* 0x0020000a12107981 */ /* 0x000168000c1e9900 */
[----:B------:R0:W5:Y:S04]  /*04e0*/  LDG.E.CONSTANT R17, desc[UR10][R18.64+0x3000] ;  /* 0x0030000a12117981 */ /* 0x000168000c1e9900 */
[----:B------:R0:W5:Y:S04]  /*04f0*/  LDG.E.64.CONSTANT R12, desc[UR10][R18.64+0x1008] ;  /* 0x0010080a120c7981 */ /* 0x000168000c1e9b00 */
[----:B------:R0:W5:Y:S04]  /*0500*/  LDG.E.64.CONSTANT R6, desc[UR10][R18.64+0x2008] ;  /* 0x0020080a12067981 */ /* 0x000168000c1e9b00 */
[----:B------:R0:W5:Y:S01]  /*0510*/  LDG.E.64.CONSTANT R10, desc[UR10][R18.64+0x3008] ;  /* 0x0030080a120a7981 */ /* 0x000162000c1e9b00 */
[----:B------:R-:W-:Y:S01]  /*0520*/  BSSY.RECONVERGENT B2, `(.L_x_12) ;  /* 0x0000011000027945 */ /* 0x000fe20003800200 */
[----:B--2---:R-:W-:Y:S01]  /*0530*/  FSETP.GEU.AND P0, PT, R4, R21, PT ;  /* 0x000000150400720b */ /* 0x004fe20003f0e000 */
[----:B------:R-:W-:-:S02]  /*0540*/  IMAD.MOV.U32 R20, RZ, RZ, R21 ;  /* 0x000000ffff147224 */ /* 0x000fc400078e0015 */
[----:B---3--:R-:W-:Y:S02]  /*0550*/  IMAD.MOV.U32 R23, RZ, RZ, R14 ;  /* 0x000000ffff177224 */ /* 0x008fe400078e000e */
[----:B------:R-:W-:-:S08]  /*0560*/  IMAD.MOV.U32 R25, RZ, RZ, R15 ;  /* 0x000000ffff197224 */ /* 0x000fd000078e000f */
[----:B0-----:R-:W-:Y:S05]  /*0570*/  @!P0 BRA `(.L_x_13) ;  /* 0x00000000002c8947 */ /* 0x001fea0003800000 */
[----:B------:R-:W-:Y:S01]  /*0580*/  FSETP.GEU.AND P2, PT, R21, R4, PT ;  /* 0x000000041500720b */ /* 0x000fe20003f4e000 */
[----:B------:R-:W-:Y:S02]  /*0590*/  IMAD.MOV.U32 R23, RZ, RZ, R2 ;  /* 0x000000ffff177224 */ /* 0x000fe400078e0002 */
[----:B------:R-:W-:Y:S02]  /*05a0*/  IMAD.MOV.U32 R25, RZ, RZ, R3 ;  /* 0x000000ffff197224 */ /* 0x000fe400078e0003 */
[----:B------:R-:W-:-:S08]  /*05b0*/  IMAD.MOV.U32 R20, RZ, RZ, R4 ;  /* 0x000000ffff147224 */ /* 0x000fd000078e0004 */
[CC--:B------:R-:W-:Y:S02]  /*05c0*/  @P2 ISETP.GE.U32.AND P0, PT, R2.reuse, R14.reuse, PT ;  /* 0x0000000e0200220c */ /* 0x0c0fe40003f06070 */
[-C--:B------:R-:W-:Y:S02]  /*05d0*/  @P2 ISETP.LT.U32.AND P1, PT, R2, R14.reuse, PT ;  /* 0x0000000e0200220c */ /* 0x080fe40003f21070 */
[CC--:B------:R-:W-:Y:S02]  /*05e0*/  @P2 ISETP.GE.AND.EX P0, PT, R3.reuse, R15.reuse, PT, P0 ;  /* 0x0000000f0300220c */ /* 0x0c0fe40003f06300 */
[----:B------:R-:W-:Y:S02]  /*05f0*/  @P2 ISETP.LT.AND.EX P1, PT, R3, R15, PT, P1 ;  /* 0x0000000f0300220c */ /* 0x000fe40003f21310 */
[----:B------:R-:W-:Y:S02]  /*0600*/  @P2 FSEL R20, R4, R21, !P0 ;  /* 0x0000001504142208 */ /* 0x000fe40004000000 */
[----:B------:R-:W-:-:S02]  /*0610*/  @P2 SEL R23, R2, R14, P1 ;  /* 0x0000000e02172207 */ /* 0x000fc40000800000 */
[----:B------:R-:W-:-:S07]  /*0620*/  @P2 SEL R25, R3, R15, P1 ;  /* 0x0000000f03192207 */ /* 0x000fce0000800000 */
.L_x_13:
[----:B------:R-:W-:Y:S05]  /*0630*/  BSYNC.RECONVERGENT B2 ;  /* 0x0000000000027941 */ /* 0x000fea0003800200 */
.L_x_12:
[----:B-----5:R-:W-:Y:S01]  /*0640*/  FSETP.GEU.AND P0, PT, R20, R27, PT ;  /* 0x0000001b1400720b */ /* 0x020fe20003f0e000 */
[----:B------:R-:W-:Y:S01]  /*0650*/  BSSY.RECONVERGENT B2, `(.L_x_14) ;  /* 0x0000010000027945 */ /* 0x000fe20003800200 */
[----:B------:R-:W-:Y:S02]  /*0660*/  IMAD.MOV.U32 R3, RZ, RZ, R27 ;  /* 0x000000ffff037224 */ /* 0x000fe400078e001b */
[----:B------:R-:W-:Y:S02]  /*0670*/  IMAD.MOV.U32 R19, RZ, RZ, R12 ;  /* 0x000000ffff137224 */ /* 0x000fe400078e000c */
[----:B------:R-:W-:-:S07]  /*0680*/  IMAD.MOV.U32 R21, RZ, RZ, R13 ;  /* 0x000000ffff157224 */ /* 0x000fce00078e000d */
[----:B------:R-:W-:Y:S05]  /*0690*/  @!P0 BRA `(.L_x_15) ;  /* 0x00000000002c8947 */ /* 0x000fea0003800000 */
        /* <DEDUP_REMOVED lines=11> */
.L_x_15:
[----:B------:R-:W-:Y:S05]  /*0750*/  BSYNC.RECONVERGENT B2 ;  /* 0x0000000000027941 */ /* 0x000fea0003800200 */
.L_x_14:
[----:B------:R-:W-:Y:S01]  /*0760*/  FSETP.GEU.AND P0, PT, R3, R16, PT ;  /* 0x000000100300720b */ /* 0x000fe20003f0e000 */
        /* <DEDUP_REMOVED lines=10> */
[----:B------:R-:W-:Y:S02]  /*0810*/  @P2 ISETP.LT.U32.AND P1, PT, R19, R6, PT ;  /* 0x000000061300220c */ /* 0x000fe40003f21070 */
[CC--:B------:R-:W-:Y:S02]  /*0820*/  @P2 ISETP.GE.AND.EX P0, PT, R21.reuse, R7.reuse, PT, P0 ;  /* 0x000000071500220c */ /* 0x0c0fe40003f06300 */
[----:B------:R-:W-:Y:S02]  /*0830*/  @P2 ISETP.LT.AND.EX P1, PT, R21, R7, PT, P1 ;  /* 0x000000071500220c */ /* 0x000fe40003f21310 */
[----:B------:R-:W-:Y:S02]  /*0840*/  @P2 FSEL R12, R3, R16, !P0 ;  /* 0x00000010030c2208 */ /* 0x000fe40004000000 */
[----:B------:R-:W-:-:S02]  /*0850*/  @P2 SEL R13, R19, R6, P1 ;  /* 0x00000006130d2207 */ /* 0x000fc40000800000 */
[----:B------:R-:W-:-:S07]  /*0860*/  @P2 SEL R15, R21, R7, P1 ;  /* 0x00000007150f2207 */ /* 0x000fce0000800000 */
.L_x_17:
[----:B------:R-:W-:Y:S05]  /*0870*/  BSYNC.RECONVERGENT B2 ;  /* 0x0000000000027941 */ /* 0x000fea0003800200 */
.L_x_16:
        /* <DEDUP_REMOVED lines=19> */
.L_x_19:
[----:B------:R-:W-:Y:S05]  /*09b0*/  BSYNC.RECONVERGENT B2 ;  /* 0x0000000000027941 */ /* 0x000fea0003800200 */
.L_x_18:
[----:B------:R-:W-:-:S05]  /*09c0*/  VIADD R5, R5, 0x400 ;  /* 0x0000040005057836 */ /* 0x000fca0000000000 */
[----:B------:R-:W-:-:S13]  /*09d0*/  ISETP.GE.AND P0, PT, R5, UR4, PT ;  /* 0x0000000405007c0c */ /* 0x000fda000bf06270 */
[----:B------:R-:W-:Y:S05]  /*09e0*/  @!P0 BRA `(.L_x_20) ;  /* 0xfffffff800a88947 */ /* 0x000fea000383ffff */
.L_x_6:
[----:B------:R-:W-:Y:S05]  /*09f0*/  BSYNC.RECONVERGENT B1 ;  /* 0x0000000000017941 */ /* 0x000fea0003800200 */
.L_x_5:
[----:B------:R-:W2:Y:S02]  /*0a00*/  LDCU UR6, c[0x0][0x390] ;  /* 0x00007200ff0677ac */ /* 0x000ea40008000800 */
[----:B--2---:R-:W-:-:S09]  /*0a10*/  UISETP.GE.AND UP0, UPT, UR6, 0x100, UPT ;  /* 0x000001000600788c */ /* 0x004fd2000bf06270 */
[----:B------:R-:W-:Y:S05]  /*0a20*/  BRA.U !UP0, `(.L_x_21) ;  /* 0x00000011088c7547 */ /* 0x000fea000b800000 */
[----:B0-----:R-:W0:Y:S01]  /*0a30*/  S2R R8, SR_LANEID ;  /* 0x0000000000087919 */ /* 0x001e220000000000 */
[----:B------:R-:W-:Y:S01]  /*0a40*/  BSSY.RECONVERGENT B1, `(.L_x_22) ;  /* 0x000001b000017945 */ /* 0x000fe20003800200 */
[----:B-1---5:R-:W-:Y:S01]  /*0a50*/  IMAD.MOV.U32 R6, RZ, RZ, R2 ;  /* 0x000000ffff067224 */ /* 0x022fe200078e0002 */
[----:B------:R1:W2:Y:S01]  /*0a60*/  SHFL.DOWN PT, R9, R4, 0x1, 0x1f ;  /* 0x08201f0004097f89 */ /* 0x0002a200000e0000 */
[----:B------:R-:W-:Y:S02]  /*0a70*/  IMAD.MOV.U32 R7, RZ, RZ, R3 ;  /* 0x000000ffff077224 */ /* 0x000fe400078e0003 */
[----:B------:R-:W-:Y:S01]  /*0a80*/  IMAD.MOV.U32 R5, RZ, RZ, R4 ;  /* 0x000000ffff057224 */ /* 0x000fe200078e0004 */
[----:B------:R1:W3:Y:S04]  /*0a90*/  SHFL.DOWN PT, R11, R2, 0x1, 0x1f ;  /* 0x08201f00020b7f89 */ /* 0x0002e800000e0000 */
[----:B------:R1:W4:Y:S01]  /*0aa0*/  SHFL.DOWN PT, R13, R3, 0x1, 0x1f ;  /* 0x08201f00030d7f89 */ /* 0x00032200000e0000 */
[----:B0-----:R-:W-:-:S02]  /*0ab0*/  ISETP.GT.AND P0, PT, R8, 0x1e, PT ;  /* 0x0000001e0800780c */ /* 0x001fc40003f04270 */
[C---:B------:R-:W-:Y:S02]  /*0ac0*/  ISETP.GT.AND P1, PT, R8.reuse, 0x1d, PT ;  /* 0x0000001d0800780c */ /* 0x040fe40003f24270 */
[----:B------:R-:W-:-:S09]  /*0ad0*/  ISETP.GT.AND P3, PT, R8, 0x1b, PT ;  /* 0x0000001b0800780c */ /* 0x000fd20003f64270 */
[----:B-1234-:R-:W-:Y:S05]  /*0ae0*/  @P0 BRA `(.L_x_23) ;  /* 0x0000000000400947 */ /* 0x01efea0003800000 */
[----:B------:R-:W-:Y:S01]  /*0af0*/  FSETP.GEU.AND P0, PT, R4, R9, PT ;  /* 0x000000090400720b */ /* 0x000fe20003f0e000 */
[----:B------:R-:W-:Y:S02]  /*0b00*/  IMAD.MOV.U32 R6, RZ, RZ, R11 ;  /* 0x000000ffff067224 */ /* 0x000fe400078e000b */
[----:B------:R-:W-:Y:S02]  /*0b10*/  IMAD.MOV.U32 R7, RZ, RZ, R13 ;  /* 0x000000ffff077224 */ /* 0x000fe400078e000d */
[----:B------:R-:W-:-:S08]  /*0b20*/  IMAD.MOV.U32 R5, RZ, RZ, R9 ;  /* 0x000000ffff057224 */ /* 0x000fd000078e0009 */
[----:B------:R-:W-:Y:S05]  /*0b30*/  @!P0 BRA `(.L_x_23) ;  /* 0x00000000002c8947 */ /* 0x000fea0003800000 */
[----:B------:R-:W-:Y:S01]  /*0b40*/  FSETP.GT.AND P4, PT, R4, R9, PT ;  /* 0x000000090400720b */ /* 0x000fe20003f84000 */
[----:B------:R-:W-:Y:S02]  /*0b50*/  IMAD.MOV.U32 R6, RZ, RZ, R2 ;  /* 0x000000ffff067224 */ /* 0x000fe400078e0002 */
[----:B------:R-:W-:Y:S02]  /*0b60*/  IMAD.MOV.U32 R7, RZ, RZ, R3 ;  /* 0x000000ffff077224 */ /* 0x000fe400078e0003 */
[----:B------:R-:W-:-:S08]  /*0b70*/  IMAD.MOV.U32 R5, RZ, RZ, R4 ;  /* 0x000000ffff057224 */ /* 0x000fd000078e0004 */
[CC--:B------:R-:W-:Y:S02]  /*0b80*/  @!P4 ISETP.GE.U32.AND P0, PT, R2.reuse, R11.reuse, PT ;  /* 0x0000000b0200c20c */ /* 0x0c0fe40003f06070 */
[----:B------:R-:W-:Y:S02]  /*0b90*/  @!P4 ISETP.LT.U32.AND P2, PT, R2, R11, PT ;  /* 0x0000000b0200c20c */ /* 0x000fe40003f41070 */
[CC--:B------:R-:W-:Y:S02]  /*0ba0*/  @!P4 ISETP.GE.AND.EX P0, PT, R3.reuse, R13.reuse, PT, P0 ;  /* 0x0000000d0300c20c */ /* 0x0c0fe40003f06300 */
[----:B------:R-:W-:Y:S02]  /*0bb0*/  @!P4 ISETP.LT.AND.EX P2, PT, R3, R13, PT, P2 ;  /* 0x0000000d0300c20c */ /* 0x000fe40003f41320 */
[----:B------:R-:W-:Y:S02]  /*0bc0*/  @!P4 FSEL R5, R4, R9, !P0 ;  /* 0x000000090405c208 */ /* 0x000fe40004000000 */
[----:B------:R-:W-:-:S02]  /*0bd0*/  @!P4 SEL R6, R2, R11, P2 ;  /* 0x0000000b0206c207 */ /* 0x000fc40001000000 */
[----:B------:R-:W-:-:S07]  /*0be0*/  @!P4 SEL R7, R3, R13, P2 ;  /* 0x0000000d0307c207 */ /* 0x000fce0001000000 */
.L_x_23:
[----:B------:R-:W-:Y:S05]  /*0bf0*/  BSYNC.RECONVERGENT B1 ;  /* 0x0000000000017941 */ /* 0x000fea0003800200 */
.L_x_22:
[----:B------:R0:W1:Y:S01]  /*0c00*/  SHFL.DOWN PT, R10, R5, 0x2, 0x1f ;  /* 0x08401f00050a7f89 */ /* 0x00006200000e0000 */
[----:B------:R-:W-:Y:S01]  /*0c10*/  BSSY.RECONVERGENT B1, `(.L_x_24) ;  /* 0x000001a000017945 */ /* 0x000fe20003800200 */
[C---:B------:R-:W-:Y:S01]  /*0c20*/  ISETP.GT.AND P5, PT, R8.reuse, 0x17, PT ;  /* 0x000000170800780c */ /* 0x040fe20003fa4270 */
[----:B------:R-:W-:Y:S01]  /*0c30*/  IMAD.MOV.U32 R4, RZ, RZ, R6 ;  /* 0x000000ffff047224 */ /* 0x000fe200078e0006 */
[----:B------:R0:W2:Y:S01]  /*0c40*/  SHFL.DOWN PT, R3, R6, 0x2, 0x1f ;  /* 0x08401f0006037f89 */ /* 0x0000a200000e0000 */
[C---:B------:R-:W-:Y:S01]  /*0c50*/  ISETP.GT.AND P4, PT, R8.reuse, 0xf, PT ;  /* 0x0000000f0800780c */ /* 0x040fe20003f84270 */
[----:B------:R-:W-:Y:S01]  /*0c60*/  IMAD.MOV.U32 R2, RZ, RZ, R5 ;  /* 0x000000ffff027224 */ /* 0x000fe200078e0005 */
[----:B------:R-:W-:Y:S01]  /*0c70*/  ISETP.NE.AND P2, PT, R8, RZ, PT ;  /* 0x000000ff0800720c */ /* 0x000fe20003f45270 */
[----:B------:R0:W3:Y:S01]  /*0c80*/  SHFL.DOWN PT, R12, R7, 0x2, 0x1f ;  /* 0x08401f00070c7f89 */ /* 0x0000e200000e0000 */
[----:B------:R-:W-:Y:S01]  /*0c90*/  IMAD.MOV.U32 R8, RZ, RZ, R7 ;  /* 0x000000ffff087224 */ /* 0x000fe200078e0007 */
[----:B------:R-:W-:Y:S10]  /*0ca0*/  @P1 BRA `(.L_x_25) ;  /* 0x0000000000401947 */ /* 0x000ff40003800000 */
[----:B-1----:R-:W-:Y:S01]  /*0cb0*/  FSETP.GEU.AND P0, PT, R5, R10, PT ;  /* 0x0000000a0500720b */ /* 0x002fe20003f0e000 */
[----:B--2---:R-:W-:Y:S02]  /*0cc0*/  IMAD.MOV.U32 R4, RZ, RZ, R3 ;  /* 0x000000ffff047224 */ /* 0x004fe400078e0003 */
[----:B---3--:R-:W-:Y:S02]  /*0cd0*/  IMAD.MOV.U32 R8, RZ, RZ, R12 ;  /* 0x000000ffff087224 */ /* 0x008fe400078e000c */
[----:B------:R-:W-:-:S08]  /*0ce0*/  IMAD.MOV.U32 R2, RZ, RZ, R10 ;  /* 0x000000ffff027224 */ /* 0x000fd000078e000a */
[----:B------:R-:W-:Y:S05]  /*0cf0*/  @!P0 BRA `(.L_x_25) ;  /* 0x00000000002c8947 */ /* 0x000fea0003800000 */
[----:B------:R-:W-:Y:S01]  /*0d00*/  FSETP.GT.AND P6, PT, R5, R10, PT ;  /* 0x0000000a0500720b */ /* 0x000fe20003fc4000 */
[----:B------:R-:W-:Y:S02]  /*0d10*/  IMAD.MOV.U32 R4, RZ, RZ, R6 ;  /* 0x000000ffff047224 */ /* 0x000fe400078e0006 */
[----:B------:R-:W-:Y:S02]  /*0d20*/  IMAD.MOV.U32 R8, RZ, RZ, R7 ;  /* 0x000000ffff087224 */ /* 0x000fe400078e0007 */
[----:B------:R-:W-:-:S08]  /*0d30*/  IMAD.MOV.U32 R2, RZ, RZ, R5 ;  /* 0x000000ffff027224 */ /* 0x000fd000078e0005 */
[CC--:B------:R-:W-:Y:S02]  /*0d40*/  @!P6 ISETP.GE.U32.AND P1, PT, R6.reuse, R3.reuse, PT ;  /* 0x000000030600e20c */ /* 0x0c0fe40003f26070 */
[CC--:B------:R-:W-:Y:S02]  /*0d50*/  @!P6 ISETP.LT.U32.AND P0, PT, R6.reuse, R3.reuse, PT ;  /* 0x000000030600e20c */ /* 0x0c0fe40003f01070 */
[CC--:B------:R-:W-:Y:S02]  /*0d60*/  @!P6 ISETP.GE.AND.EX P1, PT, R7.reuse, R12.reuse, PT, P1 ;  /* 0x0000000c0700e20c */ /* 0x0c0fe40003f26310 */
[----:B------:R-:W-:Y:S02]  /*0d70*/  @!P6 ISETP.LT.AND.EX P0, PT, R7, R12, PT, P0 ;  /* 0x0000000c0700e20c */ /* 0x000fe40003f01300 */
[----:B------:R-:W-:Y:S02]  /*0d80*/  @!P6 FSEL R2, R5, R10, !P1 ;  /* 0x0000000a0502e208 */ /* 0x000fe40004800000 */
[----:B------:R-:W-:-:S02]  /*0d90*/  @!P6 SEL R4, R6, R3, P0 ;  /* 0x000000030604e207 */ /* 0x000fc40000000000 */
[----:B------:R-:W-:-:S07]  /*0da0*/  @!P6 SEL R8, R7, R12, P0 ;  /* 0x0000000c0708e207 */ /* 0x000fce0000000000 */
.L_x_25:
[----:B------:R-:W-:Y:S05]  /*0db0*/  BSYNC.RECONVERGENT B1 ;  /* 0x0000000000017941 */ /* 0x000fea0003800200 */
.L_x_24:
[----:B0-----:R0:W4:Y:S01]  /*0dc0*/  SHFL.DOWN PT, R5, R2, 0x4, 0x1f ;  /* 0x08801f0002057f89 */ /* 0x00112200000e0000 */
[----:B------:R-:W-:Y:S01]  /*0dd0*/  BSSY.RECONVERGENT B1, `(.L_x_26) ;  /* 0x0000017000017945 */ /* 0x000fe20003800200 */
[----:B------:R-:W-:Y:S02]  /*0de0*/  IMAD.MOV.U32 R6, RZ, RZ, R4 ;  /* 0x000000ffff067224 */ /* 0x000fe400078e0004 */
[----:B------:R0:W0:Y:S01]  /*0df0*/  SHFL.DOWN PT, R9, R4, 0x4, 0x1f ;  /* 0x08801f0004097f89 */ /* 0x00002200000e0000 */
[----:B------:R-:W-:Y:S02]  /*0e00*/  IMAD.MOV.U32 R7, RZ, RZ, R8 ;  /* 0x000000ffff077224 */ /* 0x000fe400078e0008 */
[----:B--2---:R-:W-:Y:S01]  /*0e10*/  IMAD.MOV.U32 R3, RZ, RZ, R2 ;  /* 0x000000ffff037224 */ /* 0x004fe200078e0002 */
[----:B------:R2:W0:Y:S01]  /*0e20*/  SHFL.DOWN PT, R11, R8, 0x4, 0x1f ;  /* 0x08801f00080b7f89 */ /* 0x00042200000e0000 */
[----:B------:R-:W-:Y:S05]  /*0e30*/  @P3 BRA `(.L_x_27) ;  /* 0x0000000000403947 */ /* 0x000fea0003800000 */
[----:B----4-:R-:W-:Y:S01]  /*0e40*/  FSETP.GEU.AND P0, PT, R2, R5, PT ;  /* 0x000000050200720b */ /* 0x010fe20003f0e000 */
[----:B0-----:R-:W-:Y:S02]  /*0e50*/  IMAD.MOV.U32 R6, RZ, RZ, R9 ;  /* 0x000000ffff067224 */ /* 0x001fe400078e0009 */
        /* <DEDUP_REMOVED lines=14> */
.L_x_27:
[----:B------:R-:W-:Y:S05]  /*0f40*/  BSYNC.RECONVERGENT B1 ;  /* 0x0000000000017941 */ /* 0x000fea0003800200 */
.L_x_26:
[----:B--2---:R2:W2:Y:S01]  /*0f50*/  SHFL.DOWN PT, R8, R3, 0x8, 0x1f ;  /* 0x09001f0003087f89 */ /* 0x0044a200000e0000 */
[----:B------:R-:W-:Y:S01]  /*0f60*/  BSSY.RECONVERGENT B1, `(.L_x_28) ;  /* 0x0000017000017945 */ /* 0x000fe20003800200 */
[----:B0-----:R-:W-:Y:S02]  /*0f70*/  IMAD.MOV.U32 R4, RZ, RZ, R6 ;  /* 0x000000ffff047224 */ /* 0x001fe400078e0006 */
[----:B------:R0:W0:Y:S01]  /*0f80*/  SHFL.DOWN PT, R9, R6, 0x8, 0x1f ;  /* 0x09001f0006097f89 */ /* 0x00002200000e0000 */
[----:B----4-:R-:W-:Y:S02]  /*0f90*/  IMAD.MOV.U32 R5, RZ, RZ, R7 ;  /* 0x000000ffff057224 */ /* 0x010fe400078e0007 */
[----:B------:R-:W-:Y:S01]  /*0fa0*/  IMAD.MOV.U32 R2, RZ, RZ, R3 ;  /* 0x000000ffff027224 */ /* 0x000fe200078e0003 */
[----:B-1----:R1:W4:Y:S01]  /*0fb0*/  SHFL.DOWN PT, R10, R7, 0x8, 0x1f ;  /* 0x09001f00070a7f89 */ /* 0x00232200000e0000 */
[----:B------:R-:W-:Y:S05]  /*0fc0*/  @P5 BRA `(.L_x_29) ;  /* 0x0000000000405947 */ /* 0x000fea0003800000 */
[----:B--2---:R-:W-:Y:S01]  /*0fd0*/  FSETP.GEU.AND P0, PT, R3, R8, PT ;  /* 0x000000080300720b */ /* 0x004fe20003f0e000 */
[----:B0-----:R-:W-:Y:S02]  /*0fe0*/  IMAD.MOV.U32 R4, RZ, RZ, R9 ;  /* 0x000000ffff047224 */ /* 0x001fe400078e0009 */
[----:B----4-:R-:W-:Y:S02]  /*0ff0*/  IMAD.MOV.U32 R5, RZ, RZ, R10 ;  /* 0x000000ffff057224 */ /* 0x010fe400078e000a */
        /* <DEDUP_REMOVED lines=13> */
.L_x_29:
[----:B------:R-:W-:Y:S05]  /*10d0*/  BSYNC.RECONVERGENT B1 ;  /* 0x0000000000017941 */ /* 0x000fea0003800200 */
.L_x_28:
[----:B--2---:R2:W2:Y:S01]  /*10e0*/  SHFL.DOWN PT, R3, R2, 0x10, 0x1f ;  /* 0x0a001f0002037f89 */ /* 0x0044a200000e0000 */
[----:B------:R-:W-:Y:S01]  /*10f0*/  BSSY.RECONVERGENT B1, `(.L_x_30) ;  /* 0x0000017000017945 */ /* 0x000fe20003800200 */
[----:B-1----:R-:W-:Y:S02]  /*1100*/  IMAD.MOV.U32 R7, RZ, RZ, R4 ;  /* 0x000000ffff077224 */ /* 0x002fe400078e0004 */
[----:B0-----:R0:W1:Y:S01]  /*1110*/  SHFL.DOWN PT, R9, R4, 0x10, 0x1f ;  /* 0x0a001f0004097f89 */ /* 0x00106200000e0000 */
[----:B------:R-:W-:Y:S02]  /*1120*/  IMAD.MOV.U32 R6, RZ, RZ, R5 ;  /* 0x000000ffff067224 */ /* 0x000fe400078e0005 */
[----:B------:R-:W-:Y:S01]  /*1130*/  IMAD.MOV.U32 R8, RZ, RZ, R2 ;  /* 0x000000ffff087224 */ /* 0x000fe200078e0002 */
[----:B----4-:R0:W4:Y:S01]  /*1140*/  SHFL.DOWN PT, R10, R5, 0x10, 0x1f ;  /* 0x0a001f00050a7f89 */ /* 0x01012200000e0000 */
[----:B------:R-:W-:Y:S05]  /*1150*/  @P4 BRA `(.L_x_31) ;  /* 0x0000000000404947 */ /* 0x000fea0003800000 */
[----:B--2---:R-:W-:Y:S01]  /*1160*/  FSETP.GEU.AND P0, PT, R2, R3, PT ;  /* 0x000000030200720b */ /* 0x004fe20003f0e000 */
[----:B-1----:R-:W-:Y:S02]  /*1170*/  IMAD.MOV.U32 R7, RZ, RZ, R9 ;  /* 0x000000ffff077224 */ /* 0x002fe400078e0009 */
        /* <DEDUP_REMOVED lines=14> */
.L_x_31:
[----:B------:R-:W-:Y:S05]  /*1260*/  BSYNC.RECONVERGENT B1 ;  /* 0x0000000000017941 */ /* 0x000fea0003800200 */
.L_x_30:
[----:B------:R-:W-:Y:S04]  /*1270*/  BSSY.RECONVERGENT B1, `(.L_x_32) ;  /* 0x000000c000017945 */ /* 0x000fe80003800200 */
[----:B------:R-:W-:Y:S05]  /*1280*/  @P2 BRA `(.L_x_33) ;  /* 0x0000000000282947 */ /* 0x000fea0003800000 */
[----:B0-----:R-:W0:Y:S01]  /*1290*/  S2R R4, SR_CgaCtaId ;  /* 0x0000000000047919 */ /* 0x001e220000008800 */
[----:B--2---:R-:W-:Y:S02]  /*12a0*/  MOV R3, 0x400 ;  /* 0x0000040000037802 */ /* 0x004fe40000000f00 */
[----:B------:R-:W-:-:S04]  /*12b0*/  SHF.R.U32.HI R2, RZ, 0x1, R0 ;  /* 0x00000001ff027819 */ /* 0x000fc80000011600 */
[----:B------:R-:W-:Y:S02]  /*12c0*/  LOP3.LUT R2, R2, 0x1f0, RZ, 0xc0, !PT ;  /* 0x000001f002027812 */ /* 0x000fe400078ec0ff */
[----:B0-----:R-:W-:-:S05]  /*12d0*/  LEA R3, R4, R3, 0x18 ;  /* 0x0000000304037211 */ /* 0x001fca00078ec0ff */
[----:B------:R-:W-:Y:S02]  /*12e0*/  IMAD.IADD R5, R2, 0x1, R3 ;  /* 0x0000000102057824 */ /* 0x000fe400078e0203 */
[----:B------:R-:W-:Y:S02]  /*12f0*/  IMAD.MOV.U32 R2, RZ, RZ, R7 ;  /* 0x000000ffff027224 */ /* 0x000fe400078e0007 */
[----:B------:R-:W-:Y:S01]  /*1300*/  IMAD.MOV.U32 R3, RZ, RZ, R6 ;  /* 0x000000ffff037224 */ /* 0x000fe200078e0006 */
[----:B------:R0:W-:Y:S04]  /*1310*/  STS [R5+0x8], R8 ;  /* 0x0000080805007388 */ /* 0x0001e80000000800 */
[----:B------:R0:W-:Y:S02]  /*1320*/  STS.64 [R5+0x10], R2 ;  /* 0x0000100205007388 */ /* 0x0001e40000000a00 */
.L_x_33:
[----:B------:R-:W-:Y:S05]  /*1330*/  BSYNC.RECONVERGENT B1 ;  /* 0x0000000000017941 */ /* 0x000fea0003800200 */
.L_x_32:
[----:B------:R-:W-:Y:S01]  /*1340*/  BAR.SYNC.DEFER_BLOCKING 0x0 ;  /* 0x0000000000007b1d */ /* 0x000fe20000010000 */
[----:B------:R-:W-:-:S13]  /*1350*/  ISETP.NE.AND P1, PT, R0, RZ, PT ;  /* 0x000000ff0000720c */ /* 0x000fda0003f25270 */
[----:B------:R-:W-:Y:S05]  /*1360*/  @P1 BRA `(.L_x_34) ;  /* 0x0000004800341947 */ /* 0x000fea0003800000 */
[----:B0-2---:R-:W0:Y:S01]  /*1370*/  S2R R3, SR_CgaCtaId ;  /* 0x0000000000037919 */ /* 0x005e220000008800 */
[----:B------:R-:W-:Y:S01]  /*1380*/  MOV R0, 0x400 ;  /* 0x0000040000007802 */ /* 0x000fe20000000f00 */
[----:B------:R-:W-:Y:S03]  /*1390*/  BSSY.RECONVERGENT B1, `(.L_x_35) ;  /* 0x0000016000017945 */ /* 0x000fe60003800200 */
[----:B0-----:R-:W-:-:S05]  /*13a0*/  LEA R24, R3, R0, 0x18 ;  /* 0x0000000003187211 */ /* 0x001fca00078ec0ff */
[----:B------:R-:W0:Y:S04]  /*13b0*/  LDS R5, [R24+0x18] ;  /* 0x0000180018057984 */ /* 0x000e280000000800 */
[----:B------:R2:W1:Y:S04]  /*13c0*/  LDS.64 R2, [R24+0x20] ;  /* 0x0000200018027984 */ /* 0x0004680000000a00 */
[----:B------:R2:W1:Y:S04]  /*13d0*/  LDS R21, [R24+0x28] ;  /* 0x0000280018157984 */ /* 0x0004680000000800 */
[----:B------:R2:W1:Y:S01]  /*13e0*/  LDS R18, [R24+0x38] ;  /* 0x0000380018127984 */ /* 0x0004620000000800 */
[----:B0-----:R-:W-:Y:S01]  /*13f0*/  FSETP.GEU.AND P0, PT, R8, R5, PT ;  /* 0x000000050800720b */ /* 0x001fe20003f0e000 */
[----:B------:R-:W-:-:S12]  /*1400*/  IMAD.MOV.U32 R20, RZ, RZ, R5 ;  /* 0x000000ffff147224 */ /* 0x000fd800078e0005 */
[----:B-12---:R-:W-:Y:S05]  /*1410*/  @!P0 BRA `(.L_x_36) ;  /* 0x0000000000348947 */ /* 0x006fea0003800000 */
[----:B------:R-:W-:Y:S01]  /*1420*/  FSETP.GEU.AND P3, PT, R5, R8, PT ;  /* 0x000000080500720b */ /* 0x000fe20003f6e000 */
[----:B------:R-:W-:-:S12]  /*1430*/  IMAD.MOV.U32 R20, RZ, RZ, R8 ;  /* 0x000000ffff147224 */ /* 0x000fd800078e0008 */
[CC--:B------:R-:W-:Y:S02]  /*1440*/  @P3 ISETP.GE.U32.AND P0, PT, R7.reuse, R2.reuse, PT ;  /* 0x000000020700320c */ /* 0x0c0fe40003f06070 */
[CC--:B------:R-:W-:Y:S02]  /*1450*/  @P3 ISETP.LT.U32.AND P2, PT, R7.reuse, R2.reuse, PT ;  /* 0x000000020700320c */ /* 0x0c0fe40003f41070 */
[CC--:B------:R-:W-:Y:S02]  /*1460*/  @P3 ISETP.GE.AND.EX P0, PT, R6.reuse, R3.reuse, PT, P0 ;  /* 0x000000030600320c */ /* 0x0c0fe40003f06300 */
[----:B------:R-:W-:Y:S02]  /*1470*/  @P3 ISETP.LT.AND.EX P2, PT, R6, R3, PT, P2 ;  /* 0x000000030600320c */ /* 0x000fe40003f41320 */
[----:B------:R-:W-:Y:S02]  /*1480*/  @P3 FSEL R20, R8, R5, !P0 ;  /* 0x0000000508143208 */ /* 0x000fe40004000000 */
[----:B------:R-:W-:Y:S01]  /*1490*/  @P3 SEL R0, R7, R2, P2 ;  /* 0x0000000207003207 */ /* 0x000fe20001000000 */
[----:B------:R-:W-:Y:S01]  /*14a0*/  IMAD.MOV.U32 R2, RZ, RZ, R7 ;  /* 0x000000ffff027224 */ /* 0x000fe200078e0007 */
[----:B------:R-:W-:Y:S01]  /*14b0*/  @P3 SEL R5, R6, R3, P2 ;  /* 0x0000000306053207 */ /* 0x000fe20001000000 */
[----:B------:R-:W-:-:S02]  /*14c0*/  IMAD.MOV.U32 R3, RZ, RZ, R6 ;  /* 0x000000ffff037224 */ /* 0x000fc400078e0006 */
[----:B------:R-:W-:Y:S02]  /*14d0*/  @P3 IMAD.MOV.U32 R2, RZ, RZ, R0 ;  /* 0x000000ffff023224 */ /* 0x000fe400078e0000 */
[----:B------:R-:W-:-:S07]  /*14e0*/  @P3 IMAD.MOV.U32 R3, RZ, RZ, R5 ;  /* 0x000000ffff033224 */ /* 0x000fce00078e0005 */
.L_x_36:
[----:B------:R-:W-:Y:S05]  /*14f0*/  BSYNC.RECONVERGENT B1 ;  /* 0x0000000000017941 */ /* 0x000fea0003800200 */
.L_x_35:
[----:B------:R-:W0:Y:S01]  /*1500*/  LDS.64 R14, [R24+0x30] ;  /* 0x00003000180e7984 */ /* 0x000e220000000a00 */
[----:B------:R-:W-:Y:S01]  /*1510*/  FSETP.GEU.AND P0, PT, R20, R21, PT ;  /* 0x000000151400720b */ /* 0x000fe20003f0e000 */
[----:B------:R-:W-:Y:S01]  /*1520*/  BSSY.RECONVERGENT B1, `(.L_x_37) ;  /* 0x0000019000017945 */ /* 0x000fe20003800200 */
[----:B------:R-:W-:Y:S01]  /*1530*/  IMAD.MOV.U32 R23, RZ, RZ, R21 ;  /* 0x000000ffff177224 */ /* 0x000fe200078e0015 */
[----:B------:R1:W2:Y:S04]  /*1540*/  LDS R19, [R24+0x48] ;  /* 0x0000480018137984 */ /* 0x0002a80000000800 */
[----:B------:R1:W1:Y:S04]  /*1550*/  LDS R17, [R24+0x58] ;  /* 0x0000580018117984 */ /* 0x0002680000000800 */
[----:B------:R0:W1:Y:S04]  /*1560*/  LDS R16, [R24+0x68] ;  /* 0x0000680018107984 */ /* 0x0000680000000800 */
[----:B------:R0:W1:Y:S04]  /*1570*/  LDS R0, [R24+0x78] ;  /* 0x0000780018007984 */ /* 0x0000680000000800 */
[----:B---3--:R3:W1:Y:S04]  /*1580*/  LDS.64 R12, [R24+0x40] ;  /* 0x00004000180c7984 */ /* 0x0086680000000a00 */
[----:B----4-:R3:W4:Y:S04]  /*1590*/  LDS.64 R10, [R24+0x50] ;  /* 0x00005000180a7984 */ /* 0x0107280000000a00 */
[----:B------:R3:W1:Y:S04]  /*15a0*/  LDS.64 R8, [R24+0x60] ;  /* 0x0000600018087984 */ /* 0x0006680000000a00 */
[----:B------:R3:W1:Y:S04]  /*15b0*/  LDS.64 R6, [R24+0x70] ;  /* 0x0000700018067984 */ /* 0x0006680000000a00 */
[----:B------:R3:W1:Y:S01]  /*15c0*/  LDS.64 R4, [R24+0x80] ;  /* 0x0000800018047984 */ /* 0x0006620000000a00 */
[----:B0-----:R-:W-:-:S02]  /*15d0*/  IMAD.MOV.U32 R25, RZ, RZ, R14 ;  /* 0x000000ffff197224 */ /* 0x001fc400078e000e */
[----:B------:R-:W-:Y:S01]  /*15e0*/  IMAD.MOV.U32 R22, RZ, RZ, R15 ;  /* 0x000000ffff167224 */ /* 0x000fe200078e000f */
[----:B------:R-:W-:Y:S06]  /*15f0*/  @!P0 BRA `(.L_x_38) ;  /* 0x00000000002c8947 */ /* 0x000fec0003800000 */
        /* <DEDUP_REMOVED lines=11> */
.L_x_38:
[----:B------:R-:W-:Y:S05]  /*16b0*/  BSYNC.RECONVERGENT B1 ;  /* 0x0000000000017941 */ /* 0x000fea0003800200 */
.L_x_37:
[----:B------:R-:W-:Y:S01]  /*16c0*/  FSETP.GEU.AND P0, PT, R23, R18, PT ;  /* 0x000000121700720b */ /* 0x000fe20003f0e000 */
[----:B------:R-:W-:Y:S01]  /*16d0*/  BSSY.RECONVERGENT B1, `(.L_x_39) ;  /* 0x0000010000017945 */ /* 0x000fe20003800200 */
[----:B------:R-:W-:Y:S02]  /*16e0*/  IMAD.MOV.U32 R2, RZ, RZ, R18 ;  /* 0x000000ffff027224 */ /* 0x000fe400078e0012 */
[----:B-1----:R-:W-:Y:S02]  /*16f0*/  IMAD.MOV.U32 R3, RZ, RZ, R12 ;  /* 0x000000ffff037224 */ /* 0x002fe400078e000c */
        /* <DEDUP_REMOVED lines=13> */
.L_x_40:
[----:B------:R-:W-:Y:S05]  /*17d0*/  BSYNC.RECONVERGENT B1 ;  /* 0x0000000000017941 */ /* 0x000fea0003800200 */
.L_x_39:
[----:B--2---:R-:W-:Y:S01]  /*17e0*/  FSETP.GEU.AND P0, PT, R2, R19, PT ;  /* 0x000000130200720b */ /* 0x004fe20003f0e000 */
[----:B------:R-:W-:Y:S01]  /*17f0*/  BSSY.RECONVERGENT B1, `(.L_x_41) ;  /* 0x0000010000017945 */ /* 0x000fe20003800200 */
[----:B------:R-:W-:Y:S02]  /*1800*/  IMAD.MOV.U32 R12, RZ, RZ, R19 ;  /* 0x000000ffff0c7224 */ /* 0x000fe400078e0013 */
[----:B----4-:R-:W-:Y:S02]  /*1810*/  IMAD.MOV.U32 R15, RZ, RZ, R10 ;  /* 0x000000ffff0f7224 */ /* 0x010fe400078e000a */
[----:B------:R-:W-:-:S07]  /*1820*/  IMAD.MOV.U32 R14, RZ, RZ, R11 ;  /* 0x000000ffff0e7224 */ /* 0x000fce00078e000b */
[----:B------:R-:W-:Y:S05]  /*1830*/  @!P0 BRA `(.L_x_42) ;  /* 0x00000000002c8947 */ /* 0x000fea0003800000 */
[----:B------:R-:W-:Y:S01]  /*1840*/  FSETP.GEU.AND P3, PT, R19, R2, PT ;  /* 0x000000021300720b */ /* 0x000fe20003f6e000 */
[----:B------:R-:W-:Y:S02]  /*1850*/  IMAD.MOV.U32 R15, RZ, RZ, R3 ;  /* 0x000000ffff0f7224 */ /* 0x000fe400078e0003 */
[----:B------:R-:W-:Y:S02]  /*1860*/  IMAD.MOV.U32 R14, RZ, RZ, R20 ;  /* 0x000000ffff0e7224 */ /* 0x000fe400078e0014 */
[----:B------:R-:W-:-:S08]  /*1870*/  IMAD.MOV.U32 R12, RZ, RZ, R2 ;  /* 0x000000ffff0c7224 */ /* 0x000fd000078e0002 */
[CC--:B------:R-:W-:Y:S02]  /*1880*/  @P3 ISETP.GE.U32.AND P0, PT, R3.reuse, R10.reuse, PT ;  /* 0x0000000a0300320c */ /* 0x0c0fe40003f06070 */
[CC--:B------:R-:W-:Y:S02]  /*1890*/  @P3 ISETP.LT.U32.AND P2, PT, R3.reuse, R10.reuse, PT ;  /* 0x0000000a0300320c */ /* 0x0c0fe40003f41070 */
[CC--:B------:R-:W-:Y:S02]  /*18a0*/  @P3 ISETP.GE.AND.EX P0, PT, R20.reuse, R11.reuse, PT, P0 ;  /* 0x0000000b1400320c */ /* 0x0c0fe40003f06300 */
[----:B------:R-:W-:Y:S02]  /*18b0*/  @P3 ISETP.LT.AND.EX P2, PT, R20, R11, PT, P2 ;  /* 0x0000000b1400320c */ /* 0x000fe40003f41320 */
[----:B------:R-:W-:Y:S02]  /*18c0*/  @P3 FSEL R12, R2, R19, !P0 ;  /* 0x00000013020c3208 */ /* 0x000fe40004000000 */
[----:B------:R-:W-:-:S02]  /*18d0*/  @P3 SEL R15, R3, R10, P2 ;  /* 0x0000000a030f3207 */ /* 0x000fc40001000000 */
[----:B------:R-:W-:-:S07]  /*18e0*/  @P3 SEL R14, R20, R11, P2 ;  /* 0x0000000b140e3207 */ /* 0x000fce0001000000 */
.L_x_42:
[----:B------:R-:W-:Y:S05]  /*18f0*/  BSYNC.RECONVERGENT B1 ;  /* 0x0000000000017941 */ /* 0x000fea0003800200 */
.L_x_41:
        /* <DEDUP_REMOVED lines=17> */
.L_x_44:
[----:B------:R-:W-:Y:S05]  /*1a10*/  BSYNC.RECONVERGENT B1 ;  /* 0x0000000000017941 */ /* 0x000fea0003800200 */
.L_x_43:
        /* <DEDUP_REMOVED lines=17> */
.L_x_46:
[----:B------:R-:W-:Y:S05]  /*1b30*/  BSYNC.RECONVERGENT B1 ;  /* 0x0000000000017941 */ /* 0x000fea0003800200 */
.L_x_45:
[----:B------:R-:W-:Y:S01]  /*1b40*/  FSETP.GEU.AND P0, PT, R9, R0, PT ;  /* 0x000000000900720b */ /* 0x000fe20003f0e000 */
[----:B------:R-:W-:Y:S02]  /*1b50*/  IMAD.MOV.U32 R8, RZ, RZ, R0 ;  /* 0x000000ffff087224 */ /* 0x000fe400078e0000 */
[----:B------:R-:W-:Y:S02]  /*1b60*/  IMAD.MOV.U32 R7, RZ, RZ, R4 ;  /* 0x000000ffff077224 */ /* 0x000fe400078e0004 */
[----:B------:R-:W-:-:S08]  /*1b70*/  IMAD.MOV.U32 R6, RZ, RZ, R5 ;  /* 0x000000ffff067224 */ /* 0x000fd000078e0005 */
[----:B------:R-:W-:Y:S05]  /*1b80*/  @!P0 BRA `(.L_x_34) ;  /* 0x00000040002c8947 */ /* 0x000fea0003800000 */
[----:B------:R-:W-:Y:S01]  /*1b90*/  FSETP.GEU.AND P0, PT, R0, R9, PT ;  /* 0x000000090000720b */ /* 0x000fe20003f0e000 */
[----:B------:R-:W-:Y:S02]  /*1ba0*/  IMAD.MOV.U32 R8, RZ, RZ, R9 ;  /* 0x000000ffff087224 */ /* 0x000fe400078e0009 */
[----:B------:R-:W-:Y:S02]  /*1bb0*/  IMAD.MOV.U32 R7, RZ, RZ, R11 ;  /* 0x000000ffff077224 */ /* 0x000fe400078e000b */
[----:B------:R-:W-:-:S08]  /*1bc0*/  IMAD.MOV.U32 R6, RZ, RZ, R2 ;  /* 0x000000ffff067224 */ /* 0x000fd000078e0002 */
[----:B------:R-:W-:Y:S05]  /*1bd0*/  @!P0 BRA `(.L_x_34) ;  /* 0x0000004000188947 */ /* 0x000fea0003800000 */
[CC--:B------:R-:W-:Y:S02]  /*1be0*/  ISETP.GE.U32.AND P0, PT, R11.reuse, R4.reuse, PT ;  /* 0x000000040b00720c */ /* 0x0c0fe40003f06070 */
[----:B------:R-:W-:Y:S02]  /*1bf0*/  ISETP.LT.U32.AND P2, PT, R11, R4, PT ;  /* 0x000000040b00720c */ /* 0x000fe40003f41070 */
[CC--:B------:R-:W-:Y:S02]  /*1c00*/  ISETP.GE.AND.EX P0, PT, R2.reuse, R5.reuse, PT, P0 ;  /* 0x000000050200720c */ /* 0x0c0fe40003f06300 */
[----:B------:R-:W-:Y:S02]  /*1c10*/  ISETP.LT.AND.EX P2, PT, R2, R5, PT, P2 ;  /* 0x000000050200720c */ /* 0x000fe40003f41320 */
[----:B------:R-:W-:Y:S02]  /*1c20*/  FSEL R8, R9, R0, !P0 ;  /* 0x0000000009087208 */ /* 0x000fe40004000000 */
[----:B------:R-:W-:-:S02]  /*1c30*/  SEL R7, R11, R4, P2 ;  /* 0x000000040b077207 */ /* 0x000fc40001000000 */
[----:B------:R-:W-:Y:S01]  /*1c40*/  SEL R6, R2, R5, P2 ;  /* 0x0000000502067207 */ /* 0x000fe20001000000 */
[----:B------:R-:W-:Y:S06]  /*1c50*/  BRA `(.L_x_34) ;  /* 0x0000003c00f87947 */ /* 0x000fec0003800000 */
.L_x_21:
[----:B------:R-:W2:Y:S01]  /*1c60*/  S2R R12, SR_LANEID ;  /* 0x00000000000c7919 */ /* 0x000ea20000000000 */
[----:B------:R-:W-:Y:S01]  /*1c70*/  LOP3.LUT R5, R0, 0x3e0, RZ, 0xc0, !PT ;  /* 0x000003e000057812 */ /* 0x000fe200078ec0ff */
[----:B------:R-:W-:Y:S01]  /*1c80*/  BSSY.RECONVERGENT B1, `(.L_x_47) ;  /* 0x0000026000017945 */ /* 0x000fe20003800200 */
[----:B-----5:R-:W-:Y:S02]  /*1c90*/  IMAD.MOV.U32 R14, RZ, RZ, R2 ;  /* 0x000000ffff0e7224 */ /* 0x020fe400078e0002 */
[----:B------:R-:W-:Y:S02]  /*1ca0*/  IMAD.MOV.U32 R16, RZ, RZ, R3 ;  /* 0x000000ffff107224 */ /* 0x000fe400078e0003 */
[----:B-1----:R-:W-:Y:S01]  /*1cb0*/  VIADD R6, R5, 0x20 ;  /* 0x0000002005067836 */ /* 0x002fe20000000000 */
[----:B------:R-:W-:-:S04]  /*1cc0*/  LOP3.LUT R5, RZ, R5, RZ, 0x33, !PT ;  /* 0x00000005ff057212 */ /* 0x000fc800078e33ff */
[----:B------:R-:W-:Y:S01]  /*1cd0*/  ISETP.GT.AND P0, PT, R6, UR6, PT ;  /* 0x0000000606007c0c */ /* 0x000fe2000bf04270 */
[----:B------:R-:W-:-:S05]  /*1ce0*/  VIADD R5, R5, UR6 ;  /* 0x0000000605057c36 */ /* 0x000fca0008000000 */
[----:B------:R-:W-:-:S05]  /*1cf0*/  SEL R5, R5, 0x1f, P0 ;  /* 0x0000001f05057807 */ /* 0x000fca0000000000 */
[----:B------:R1:W3:Y:S04]  /*1d00*/  SHFL.DOWN PT, R7, R4, 0x1, R5 ;  /* 0x0820000004077989 */ /* 0x0002e800000e0005 */
[----:B0-----:R1:W0:Y:S04]  /*1d10*/  SHFL.DOWN PT, R9, R2, 0x1, R5 ;  /* 0x0820000002097989 */ /* 0x00122800000e0005 */
[----:B------:R1:W4:Y:S01]  /*1d20*/  SHFL.DOWN PT, R11, R3, 0x1, R5 ;  /* 0x08200000030b7989 */ /* 0x00032200000e0005 */
[C---:B--2---:R-:W-:Y:S01]  /*1d30*/  ISETP.GE.AND P0, PT, R12.reuse, R5, PT ;  /* 0x000000050c00720c */ /* 0x044fe20003f06270 */
[C---:B------:R-:W-:Y:S01]  /*1d40*/  VIADD R6, R12.reuse, 0x2 ;  /* 0x000000020c067836 */ /* 0x040fe20000000000 */
[C---:B------:R-:W-:Y:S01]  /*1d50*/  ISETP.NE.AND P3, PT, R12.reuse, RZ, PT ;  /* 0x000000ff0c00720c */ /* 0x040fe20003f65270 */
[----:B------:R-:W-:-:S02]  /*1d60*/  VIADD R8, R12, 0x4 ;  /* 0x000000040c087836 */ /* 0x000fc40000000000 */
[----:B------:R-:W-:Y:S01]  /*1d70*/  VIADD R10, R12, 0x8 ;  /* 0x000000080c0a7836 */ /* 0x000fe20000000000 */
[-C--:B------:R-:W-:Y:S01]  /*1d80*/  ISETP.GT.AND P6, PT, R6, R5.reuse, PT ;  /* 0x000000050600720c */ /* 0x080fe20003fc4270 */
[----:B------:R-:W-:Y:S01]  /*1d90*/  IMAD.MOV.U32 R6, RZ, RZ, R4 ;  /* 0x000000ffff067224 */ /* 0x000fe200078e0004 */
[-C--:B------:R-:W-:Y:S01]  /*1da0*/  ISETP.GT.AND P4, PT, R8, R5.reuse, PT ;  /* 0x000000050800720c */ /* 0x080fe20003f84270 */
[----:B------:R-:W-:Y:S01]  /*1db0*/  VIADD R8, R12, 0x10 ;  /* 0x000000100c087836 */ /* 0x000fe20000000000 */
[----:B------:R-:W-:-:S03]  /*1dc0*/  ISETP.GT.AND P2, PT, R10, R5, PT ;  /* 0x000000050a00720c */ /* 0x000fc60003f44270 */
[----:B-1----:R-:W-:Y:S10]  /*1dd0*/  @P0 BRA `(.L_x_48) ;  /* 0x0000000000400947 */ /* 0x002ff40003800000 */
[----:B---3--:R-:W-:Y:S01]  /*1de0*/  FSETP.GEU.AND P0, PT, R4, R7, PT ;  /* 0x000000070400720b */ /* 0x008fe20003f0e000 */
        /* <DEDUP_REMOVED lines=15> */
.L_x_48:
[----:B------:R-:W-:Y:S05]  /*1ee0*/  BSYNC.RECONVERGENT B1 ;  /* 0x0000000000017941 */ /* 0x000fea0003800200 */
.L_x_47:
[----:B------:R1:W2:Y:S01]  /*1ef0*/  SHFL.DOWN PT, R3, R6, 0x2, R5 ;  /* 0x0840000006037989 */ /* 0x0002a200000e0005 */
[----:B------:R-:W-:Y:S01]  /*1f00*/  BSSY.RECONVERGENT B1, `(.L_x_49) ;  /* 0x0000018000017945 */ /* 0x000fe20003800200 */
[----:B------:R-:W-:Y:S01]  /*1f10*/  ISETP.GT.AND P5, PT, R8, R5, PT ;  /* 0x000000050800720c */ /* 0x000fe20003fa4270 */
[----:B------:R-:W-:Y:S01]  /*1f20*/  IMAD.MOV.U32 R10, RZ, RZ, R14 ;  /* 0x000000ffff0a7224 */ /* 0x000fe200078e000e */
[----:B---3--:R1:W3:Y:S01]  /*1f30*/  SHFL.DOWN PT, R7, R14, 0x2, R5 ;  /* 0x084000000e077989 */ /* 0x0082e200000e0005 */
[----:B------:R-:W-:Y:S02]  /*1f40*/  IMAD.MOV.U32 R12, RZ, RZ, R16 ;  /* 0x000000ffff0c7224 */ /* 0x000fe400078e0010 */
[----:B------:R-:W-:Y:S01]  /*1f50*/  IMAD.MOV.U32 R2, RZ, RZ, R6 ;  /* 0x000000ffff027224 */ /* 0x000fe200078e0006 */
[----:B0-----:R1:W0:Y:S01]  /*1f60*/  SHFL.DOWN PT, R9, R16, 0x2, R5 ;  /* 0x0840000010097989 */ /* 0x00122200000e0005 */
[----:B------:R-:W-:Y:S06]  /*1f70*/  @P6 BRA `(.L_x_50) ;  /* 0x0000000000406947 */ /* 0x000fec0003800000 */
[----:B--2---:R-:W-:Y:S01]  /*1f80*/  FSETP.GEU.AND P0, PT, R6, R3, PT ;  /* 0x000000030600720b */ /* 0x004fe20003f0e000 */
[----:B---3--:R-:W-:Y:S02]  /*1f90*/  IMAD.MOV.U32 R10, RZ, RZ, R7 ;  /* 0x000000ffff0a7224 */ /* 0x008fe400078e0007 */
[----:B0-----:R-:W-:Y:S02]  /*1fa0*/  IMAD.MOV.U32 R12, RZ, RZ, R9 ;  /* 0x000000ffff0c7224 */ /* 0x001fe400078e0009 */
        /* <DEDUP_REMOVED lines=13> */
.L_x_50:
[----:B------:R-:W-:Y:S05]  /*2080*/  BSYNC.RECONVERGENT B1 ;  /* 0x0000000000017941 */ /* 0x000fea0003800200 */
.L_x_49:
[----:B--2---:R2:W2:Y:S01]  /*2090*/  SHFL.DOWN PT, R3, R2, 0x4, R5 ;  /* 0x0880000002037989 */ /* 0x0044a200000e0005 */
[----:B------:R-:W-:Y:S01]  /*20a0*/  BSSY.RECONVERGENT B1, `(.L_x_51) ;  /* 0x0000017000017945 */ /* 0x000fe20003800200 */
[----:B------:R-:W-:Y:S02]  /*20b0*/  IMAD.MOV.U32 R4, RZ, RZ, R2 ;  /* 0x000000ffff047224 */ /* 0x000fe400078e0002 */
[----:B---3--:R3:W2:Y:S01]  /*20c0*/  SHFL.DOWN PT, R7, R10, 0x4, R5 ;  /* 0x088000000a077989 */ /* 0x0086a200000e0005 */
[----:B-1----:R-:W-:Y:S02]  /*20d0*/  IMAD.MOV.U32 R6, RZ, RZ, R10 ;  /* 0x000000ffff067224 */ /* 0x002fe400078e000a */
[----:B------:R-:W-:Y:S01]  /*20e0*/  IMAD.MOV.U32 R8, RZ, RZ, R12 ;  /* 0x000000ffff087224 */ /* 0x000fe200078e000c */
[----:B0-----:R3:W0:Y:S01]  /*20f0*/  SHFL.DOWN PT, R9, R12, 0x4, R5 ;  /* 0x088000000c097989 */ /* 0x00162200000e0005 */
[----:B------:R-:W-:Y:S05]  /*2100*/  @P4 BRA `(.L_x_52) ;  /* 0x0000000000404947 */ /* 0x000fea0003800000 */
[----:B--2---:R-:W-:Y:S01]  /*2110*/  FSETP.GEU.AND P0, PT, R2, R3, PT ;  /* 0x000000030200720b */ /* 0x004fe20003f0e000 */
[----:B------:R-:W-:Y:S02]  /*2120*/  IMAD.MOV.U32 R4, RZ, RZ, R3 ;  /* 0x000000ffff047224 */ /* 0x000fe400078e0003 */
[----:B------:R-:W-:Y:S02]  /*2130*/  IMAD.MOV.U32 R6, RZ, RZ, R7 ;  /* 0x000000ffff067224 */ /* 0x000fe400078e0007 */
[----:B0-----:R-:W-:-:S08]  /*2140*/  IMAD.MOV.U32 R8, RZ, RZ, R9 ;  /* 0x000000ffff087224 */ /* 0x001fd000078e0009 */
        /* <DEDUP_REMOVED lines=12> */
.L_x_52:
[----:B------:R-:W-:Y:S05]  /*2210*/  BSYNC.RECONVERGENT B1 ;  /* 0x0000000000017941 */ /* 0x000fea0003800200 */
.L_x_51:
[----:B--2---:R1:W2:Y:S01]  /*2220*/  SHFL.DOWN PT, R3, R4, 0x8, R5 ;  /* 0x0900000004037989 */ /* 0x0042a200000e0005 */
[----:B------:R-:W-:Y:S01]  /*2230*/  BSSY.RECONVERGENT B1, `(.L_x_53) ;  /* 0x0000017000017945 */ /* 0x000fe20003800200 */
[----:B------:R-:W-:Y:S02]  /*2240*/  IMAD.MOV.U32 R2, RZ, RZ, R4 ;  /* 0x000000ffff027224 */ /* 0x000fe400078e0004 */
[----:B------:R1:W1:Y:S01]  /*2250*/  SHFL.DOWN PT, R7, R6, 0x8, R5 ;  /* 0x0900000006077989 */ /* 0x00026200000e0005 */
[----:B---3--:R-:W-:Y:S02]  /*2260*/  IMAD.MOV.U32 R10, RZ, RZ, R6 ;  /* 0x000000ffff0a7224 */ /* 0x008fe400078e0006 */
[----:B------:R-:W-:Y:S01]  /*2270*/  IMAD.MOV.U32 R12, RZ, RZ, R8 ;  /* 0x000000ffff0c7224 */ /* 0x000fe200078e0008 */
[----:B0-----:R0:W3:Y:S01]  /*2280*/  SHFL.DOWN PT, R9, R8, 0x8, R5 ;  /* 0x0900000008097989 */ /* 0x0010e200000e0005 */
[----:B------:R-:W-:Y:S05]  /*2290*/  @P2 BRA `(.L_x_54) ;  /* 0x0000000000402947 */ /* 0x000fea0003800000 */
[----:B--2---:R-:W-:Y:S01]  /*22a0*/  FSETP.GEU.AND P0, PT, R4, R3, PT ;  /* 0x000000030400720b */ /* 0x004fe20003f0e000 */
[----:B------:R-:W-:Y:S02]  /*22b0*/  IMAD.MOV.U32 R2, RZ, RZ, R3 ;  /* 0x000000ffff027224 */ /* 0x000fe400078e0003 */
[----:B-1----:R-:W-:Y:S02]  /*22c0*/  IMAD.MOV.U32 R10, RZ, RZ, R7 ;  /* 0x000000ffff0a7224 */ /* 0x002fe400078e0007 */
[----:B---3--:R-:W-:-:S08]  /*22d0*/  IMAD.MOV.U32 R12, RZ, RZ, R9 ;  /* 0x000000ffff0c7224 */ /* 0x008fd000078e0009 */
        /* <DEDUP_REMOVED lines=12> */
.L_x_54:
[----:B------:R-:W-:Y:S05]  /*23a0*/  BSYNC.RECONVERGENT B1 ;  /* 0x0000000000017941 */ /* 0x000fea0003800200 */
.L_x_53:
[----:B--2---:R2:W2:Y:S01]  /*23b0*/  SHFL.DOWN PT, R3, R2, 0x10, R5 ;  /* 0x0a00000002037989 */ /* 0x0044a200000e0005 */
[----:B------:R-:W-:Y:S01]  /*23c0*/  BSSY.RECONVERGENT B1, `(.L_x_55) ;  /* 0x0000017000017945 */ /* 0x000fe20003800200 */
[----:B0-----:R-:W-:Y:S02]  /*23d0*/  IMAD.MOV.U32 R8, RZ, RZ, R2 ;  /* 0x000000ffff087224 */ /* 0x001fe400078e0002 */
[----:B---3--:R0:W3:Y:S01]  /*23e0*/  SHFL.DOWN PT, R9, R10, 0x10, R5 ;  /* 0x0a0000000a097989 */ /* 0x0080e200000e0005 */
[----:B-1----:R-:W-:Y:S02]  /*23f0*/  IMAD.MOV.U32 R7, RZ, RZ, R10 ;  /* 0x000000ffff077224 */ /* 0x002fe400078e000a */
[----:B------:R-:W-:Y:S01]  /*2400*/  IMAD.MOV.U32 R6, RZ, RZ, R12 ;  /* 0x000000ffff067224 */ /* 0x000fe200078e000c */
[----:B----4-:R0:W1:Y:S01]  /*2410*/  SHFL.DOWN PT, R11, R12, 0x10, R5 ;  /* 0x0a0000000c0b7989 */ /* 0x01006200000e0005 */
[----:B------:R-:W-:Y:S05]  /*2420*/  @P5 BRA `(.L_x_56) ;  /* 0x0000000000405947 */ /* 0x000fea0003800000 */
[----:B--2---:R-:W-:Y:S01]  /*2430*/  FSETP.GEU.AND P0, PT, R2, R3, PT ;  /* 0x000000030200720b */ /* 0x004fe20003f0e000 */
[----:B------:R-:W-:Y:S02]  /*2440*/  IMAD.MOV.U32 R8, RZ, RZ, R3 ;  /* 0x000000ffff087224 */ /* 0x000fe400078e0003 */
[----:B---3--:R-:W-:Y:S02]  /*2450*/  IMAD.MOV.U32 R7, RZ, RZ, R9 ;  /* 0x000000ffff077224 */ /* 0x008fe400078e0009 */
[----:B-1----:R-:W-:-:S08]  /*2460*/  IMAD.MOV.U32 R6, RZ, RZ, R11 ;  /* 0x000000ffff067224 */ /* 0x002fd000078e000b */
        /* <DEDUP_REMOVED lines=12> */
.L_x_56:
[----:B------:R-:W-:Y:S05]  /*2530*/  BSYNC.RECONVERGENT B1 ;  /* 0x0000000000017941 */ /* 0x000fea0003800200 */
.L_x_55:
[----:B------:R-:W-:Y:S04]  /*2540*/  BSSY.RECONVERGENT B1, `(.L_x_57) ;  /* 0x000000c000017945 */ /* 0x000fe80003800200 */
[----:B------:R-:W-:Y:S05]  /*2550*/  @P3 BRA `(.L_x_58) ;  /* 0x0000000000283947 */ /* 0x000fea0003800000 */
[----:B------:R-:W4:Y:S01]  /*2560*/  S2R R4, SR_CgaCtaId ;  /* 0x0000000000047919 */ /* 0x000f220000008800 */
[----:B--2---:R-:W-:Y:S02]  /*2570*/  MOV R3, 0x400 ;  /* 0x0000040000037802 */ /* 0x004fe40000000f00 */
[----:B------:R-:W-:-:S04]  /*2580*/  SHF.R.U32.HI R2, RZ, 0x1, R0 ;  /* 0x00000001ff027819 */ /* 0x000fc80000011600 */
[----:B------:R-:W-:Y:S02]  /*2590*/  LOP3.LUT R2, R2, 0x1f0, RZ, 0xc0, !PT ;  /* 0x000001f002027812 */ /* 0x000fe400078ec0ff */
[----:B----4-:R-:W-:-:S05]  /*25a0*/  LEA R3, R4, R3, 0x18 ;  /* 0x0000000304037211 */ /* 0x010fca00078ec0ff */
[----:B0-----:R-:W-:Y:S02]  /*25b0*/  IMAD.IADD R5, R2, 0x1, R3 ;  /* 0x0000000102057824 */ /* 0x001fe400078e0203 */
[----:B------:R-:W-:Y:S02]  /*25c0*/  IMAD.MOV.U32 R2, RZ, RZ, R7 ;  /* 0x000000ffff027224 */ /* 0x000fe400078e0007 */
[----:B------:R-:W-:Y:S01]  /*25d0*/  IMAD.MOV.U32 R3, RZ, RZ, R6 ;  /* 0x000000ffff037224 */ /* 0x000fe200078e0006 */
[----:B------:R4:W-:Y:S04]  /*25e0*/  STS [R5+0x8], R8 ;  /* 0x0000080805007388 */ /* 0x0009e80000000800 */
[----:B------:R4:W-:Y:S02]  /*25f0*/  STS.64 [R5+0x10], R2 ;  /* 0x0000100205007388 */ /* 0x0009e40000000a00 */
.L_x_58:
[----:B------:R-:W-:Y:S05]  /*2600*/  BSYNC.RECONVERGENT B1 ;  /* 0x0000000000017941 */ /* 0x000fea0003800200 */
.L_x_57:
[----:B------:R-:W-:Y:S01]  /*2610*/  BAR.SYNC.DEFER_BLOCKING 0x0 ;  /* 0x0000000000007b1d */ /* 0x000fe20000010000 */
[----:B------:R-:W-:-:S13]  /*2620*/  ISETP.NE.AND P1, PT, R0, RZ, PT ;  /* 0x000000ff0000720c */ /* 0x000fda0003f25270 */
[----:B------:R-:W-:Y:S05]  /*2630*/  @P1 BRA `(.L_x_34) ;  /* 0x0000003400801947 */ /* 0x000fea0003800000 */
[----:B------:R-:W-:Y:S01]  /*2640*/  UISETP.GE.AND UP0, UPT, UR6, 0x21, UPT ;  /* 0x000000210600788c */ /* 0x000fe2000bf06270 */
[----:B------:R-:W-:Y:S02]  /*2650*/  IMAD.MOV.U32 R0, RZ, RZ, R8 ;  /* 0x000000ffff007224 */ /* 0x000fe400078e0008 */
[----:B---3--:R-:W-:Y:S02]  /*2660*/  IMAD.MOV.U32 R9, RZ, RZ, R7 ;  /* 0x000000ffff097224 */ /* 0x008fe400078e0007 */
[----:B0-----:R-:W-:-:S04]  /*2670*/  IMAD.MOV.U32 R10, RZ, RZ, R6 ;  /* 0x000000ffff0a7224 */ /* 0x001fc800078e0006 */
[----:B------:R-:W-:Y:S05]  /*2680*/  BRA.U !UP0, `(.L_x_59) ;  /* 0x00000001085c7547 */ /* 0x000fea000b800000 */
[----:B------:R-:W0:Y:S01]  /*2690*/  S2UR UR5, SR_CgaCtaId ;  /* 0x00000000000579c3 */ /* 0x000e220000008800 */
[----:B------:R-:W-:Y:S01]  /*26a0*/  UMOV UR4, 0x400 ;  /* 0x0000040000047882 */ /* 0x000fe20000000000 */
[----:B------:R-:W-:Y:S01]  /*26b0*/  BSSY.RECONVERGENT B1, `(.L_x_59) ;  /* 0x0000014000017945 */ /* 0x000fe20003800200 */
[----:B0-----:R-:W-:-:S09]  /*26c0*/  ULEA UR4, UR5, UR4, 0x18 ;  /* 0x0000000405047291 */ /* 0x001fd2000f8ec0ff */
[----:B--2-4-:R-:W0:Y:S04]  /*26d0*/  LDS R3, [UR4+0x18] ;  /* 0x00001804ff037984 */ /* 0x014e280008000800 */
[----:B------:R-:W2:Y:S01]  /*26e0*/  LDS.64 R4, [UR4+0x20] ;  /* 0x00002004ff047984 */ /* 0x000ea20008000a00 */
[----:B0-----:R-:W-:Y:S01]  /*26f0*/  FSETP.GEU.AND P0, PT, R8, R3, PT ;  /* 0x000000030800720b */ /* 0x001fe20003f0e000 */
[----:B------:R-:W-:Y:S02]  /*2700*/  IMAD.MOV.U32 R0, RZ, RZ, R3 ;  /* 0x000000ffff007224 */ /* 0x000fe400078e0003 */
[----:B--2---:R-:W-:Y:S02]  /*2710*/  IMAD.MOV.U32 R9, RZ, RZ, R4 ;  /* 0x000000ffff097224 */ /* 0x004fe400078e0004 */
[----:B------:R-:W-:-:S08]  /*2720*/  IMAD.MOV.U32 R10, RZ, RZ, R5 ;  /* 0x000000ffff0a7224 */ /* 0x000fd000078e0005 */
        /* <DEDUP_REMOVED lines=12> */
.L_x_60:
[----:B------:R-:W-:Y:S05]  /*27f0*/  BSYNC.RECONVERGENT B1 ;  /* 0x0000000000017941 */ /* 0x000fea0003800200 */
.L_x_59:
[----:B------:R-:W-:Y:S01]  /*2800*/  UISETP.GE.AND UP0, UPT, UR6, 0x41, UPT ;  /* 0x000000410600788c */ /* 0x000fe2000bf06270 */
[----:B--2-4-:R-:W-:Y:S02]  /*2810*/  IMAD.MOV.U32 R2, RZ, RZ, R0 ;  /* 0x000000ffff027224 */ /* 0x014fe400078e0000 */
[----:B------:R-:W-:Y:S02]  /*2820*/  IMAD.MOV.U32 R5, RZ, RZ, R9 ;  /* 0x000000ffff057224 */ /* 0x000fe400078e0009 */
[----:B------:R-:W-:-:S04]  /*2830*/  IMAD.MOV.U32 R4, RZ, RZ, R10 ;  /* 0x000000ffff047224 */ /* 0x000fc800078e000a */
[----:B------:R-:W-:Y:S05]  /*2840*/  BRA.U !UP0, `(.L_x_61) ;  /* 0x00000001085c7547 */ /* 0x000fea000b800000 */
[----:B------:R-:W0:Y:S01]  /*2850*/  S2UR UR5, SR_CgaCtaId ;  /* 0x00000000000579c3 */ /* 0x000e220000008800 */
[----:B------:R-:W-:Y:S01]  /*2860*/  UMOV UR4, 0x400 ;  /* 0x0000040000047882 */ /* 0x000fe20000000000 */
[----:B------:R-:W-:Y:S01]  /*2870*/  BSSY.RECONVERGENT B1, `(.L_x_61) ;  /* 0x0000014000017945 */ /* 0x000fe20003800200 */
[----:B0-----:R-:W-:-:S09]  /*2880*/  ULEA UR4, UR5, UR4, 0x18 ;  /* 0x0000000405047291 */ /* 0x001fd2000f8ec0ff */
[----:B------:R-:W0:Y:S04]  /*2890*/  LDS R3, [UR4+0x28] ;  /* 0x00002804ff037984 */ /* 0x000e280008000800 */
        /* <DEDUP_REMOVED lines=17> */
.L_x_62:
[----:B------:R-:W-:Y:S05]  /*29b0*/  BSYNC.RECONVERGENT B1 ;  /* 0x0000000000017941 */ /* 0x000fea0003800200 */
.L_x_61:
[----:B------:R-:W-:Y:S01]  /*29c0*/  UISETP.GE.AND UP0, UPT, UR6, 0x61, UPT ;  /* 0x000000610600788c */ /* 0x000fe2000bf06270 */
[----:B------:R-:W-:Y:S02]  /*29d0*/  IMAD.MOV.U32 R0, RZ, RZ, R2 ;  /* 0x000000ffff007224 */ /* 0x000fe400078e0002 */
        /* <DEDUP_REMOVED lines=25> */
.L_x_64:
[----:B------:R-:W-:Y:S05]  /*2b70*/  BSYNC.RECONVERGENT B1 ;  /* 0x0000000000017941 */ /* 0x000fea0003800200 */
.L_x_63:
        /* <DEDUP_REMOVED lines=27> */
.L_x_66:
[----:B------:R-:W-:Y:S05]  /*2d30*/  BSYNC.RECONVERGENT B1 ;  /* 0x0000000000017941 */ /* 0x000fea0003800200 */
.L_x_65:
        /* <DEDUP_REMOVED lines=27> */
.L_x_68:
[----:B------:R-:W-:Y:S05]  /*2ef0*/  BSYNC.RECONVERGENT B1 ;  /* 0x0000000000017941 */ /* 0x000fea0003800200 */
.L_x_67:
        /* <DEDUP_REMOVED lines=27> */
.L_x_70:
[----:B------:R-:W-:Y:S05]  /*30b0*/  BSYNC.RECONVERGENT B1 ;  /* 0x0000000000017941 */ /* 0x000fea0003800200 */
.L_x_69:
[----:B------:R-:W-:Y:S01]  /*30c0*/  UISETP.GE.AND UP0, UPT, UR6, 0xe1, UPT ;  /* 0x000000e10600788c */ /* 0x000fe2000bf06270 */
[----:B------:R-:W-:Y:S02]  /*30d0*/  IMAD.MOV.U32 R8, RZ, RZ, R2 ;  /* 0x000000ffff087224 */ /* 0x000fe400078e0002 */
[----:B------:R-:W-:Y:S02]  /*30e0*/  IMAD.MOV.U32 R7, RZ, RZ, R5 ;  /* 0x000000ffff077224 */ /* 0x000fe400078e0005 */
[----:B------:R-:W-:-:S04]  /*30f0*/  IMAD.MOV.U32 R6, RZ, RZ, R4 ;  /* 0x000000ffff067224 */ /* 0x000fc800078e0004 */
[----:B------:R-:W-:Y:S05]  /*3100*/  BRA.U !UP0, `(.L_x_34) ;  /* 0x0000002908cc7547 */ /* 0x000fea000b800000 */
[----:B------:R-:W0:Y:S01]  /*3110*/  S2UR UR5, SR_CgaCtaId ;  /* 0x00000000000579c3 */ /* 0x000e220000008800 */
[----:B------:R-:W-:Y:S02]  /*3120*/  UMOV UR4, 0x400 ;  /* 0x0000040000047882 */ /* 0x000fe40000000000 */
[----:B0-----:R-:W-:-:S09]  /*3130*/  ULEA UR4, UR5, UR4, 0x18 ;  /* 0x0000000405047291 */ /* 0x001fd2000f8ec0ff */
[----:B------:R-:W0:Y:S04]  /*3140*/  LDS R3, [UR4+0x78] ;  /* 0x00007804ff037984 */ /* 0x000e280008000800 */
[----:B-1----:R-:W1:Y:S01]  /*3150*/  LDS.64 R10, [UR4+0x80] ;  /* 0x00008004ff0a7984 */ /* 0x002e620008000a00 */
[----:B0-----:R-:W-:Y:S01]  /*3160*/  FSETP.GEU.AND P0, PT, R2, R3, PT ;  /* 0x000000030200720b */ /* 0x001fe20003f0e000 */
[----:B------:R-:W-:Y:S02]  /*3170*/  IMAD.MOV.U32 R8, RZ, RZ, R3 ;  /* 0x000000ffff087224 */ /* 0x000fe400078e0003 */
[----:B-1----:R-:W-:Y:S02]  /*3180*/  IMAD.MOV.U32 R7, RZ, RZ, R10 ;  /* 0x000000ffff077224 */ /* 0x002fe400078e000a */
        /* <DEDUP_REMOVED lines=8> */
[CC--:B------:R-:W-:Y:S02]  /*3210*/  ISETP.LT.U32.AND P2, PT, R5.reuse, R10.reuse, PT ;  /* 0x0000000a0500720c */ /* 0x0c0fe40003f41070 */
[CC--:B------:R-:W-:Y:S02]  /*3220*/  ISETP.GE.AND.EX P0, PT, R4.reuse, R11.reuse, PT, P0 ;  /* 0x0000000b0400720c */ /* 0x0c0fe40003f06300 */
[----:B------:R-:W-:Y:S02]  /*3230*/  ISETP.LT.AND.EX P2, PT, R4, R11, PT, P2 ;  /* 0x0000000b0400720c */ /* 0x000fe40003f41320 */
[----:B------:R-:W-:Y:S02]  /*3240*/  FSEL R8, R2, R3, !P0 ;  /* 0x0000000302087208 */ /* 0x000fe40004000000 */
[----:B------:R-:W-:-:S02]  /*3250*/  SEL R7, R5, R10, P2 ;  /* 0x0000000a05077207 */ /* 0x000fc40001000000 */
[----:B------:R-:W-:Y:S01]  /*3260*/  SEL R6, R4, R11, P2 ;  /* 0x0000000b04067207 */ /* 0x000fe20001000000 */
[----:B------:R-:W-:Y:S06]  /*3270*/  BRA `(.L_x_34) ;  /* 0x0000002800707947 */ /* 0x000fec0003800000 */
.L_x_2:
[----:B------:R-:W1:Y:S01]  /*3280*/  S2R R0, SR_TID.X ;  /* 0x0000000000007919 */ /* 0x000e620000002100 */
[----:B------:R-:W1:Y:S02]  /*3290*/  LDC.64 R2, c[0x0][0x380] ;  /* 0x0000e000ff027b82 */ /* 0x000e640000000a00 */
[----:B-1----:R-:W-:-:S05]  /*32a0*/  IMAD.WIDE.U32 R2, R0, 0x10, R2 ;  /* 0x0000001000027825 */ /* 0x002fca00078e0002 */
[----:B0-----:R-:W2:Y:S04]  /*32b0*/  LDG.E.CONSTANT R11, desc[UR10][R2.64] ;  /* 0x0000000a020b7981 */ /* 0x001ea8000c1e9900 */
[----:B------:R-:W2:Y:S04]  /*32c0*/  LDG.E.CONSTANT R6, desc[UR10][R2.64+0x1000] ;  /* 0x0010000a02067981 */ /* 0x000ea8000c1e9900 */
[----:B------:R-:W3:Y:S04]  /*32d0*/  LDG.E.64.CONSTANT R4, desc[UR10][R2.64+0x8] ;  /* 0x0000080a02047981 */ /* 0x000ee8000c1e9b00 */
[----:B------:R-:W3:Y:S04]  /*32e0*/  LDG.E.64.CONSTANT R16, desc[UR10][R2.64+0x1008] ;  /* 0x0010080a02107981 */ /* 0x000ee8000c1e9b00 */
[----:B------:R-:W4:Y:S04]  /*32f0*/  LDG.E.CONSTANT R7, desc[UR10][R2.64+0x2000] ;  /* 0x0020000a02077981 */ /* 0x000f28000c1e9900 */
[----:B------:R-:W5:Y:S04]  /*3300*/  LDG.E.64.CONSTANT R14, desc[UR10][R2.64+0x2008] ;  /* 0x0020080a020e7981 */ /* 0x000f68000c1e9b00 */
[----:B------:R-:W5:Y:S04]  /*3310*/  LDG.E.CONSTANT R10, desc[UR10][R2.64+0x3000] ;  /* 0x0030000a020a7981 */ /* 0x000f68000c1e9900 */
[----:B------:R-:W5:Y:S04]  /*3320*/  LDG.E.64.CONSTANT R12, desc[UR10][R2.64+0x3008] ;  /* 0x0030080a020c7981 */ /* 0x000f68000c1e9b00 */
[----:B------:R-:W5:Y:S04]  /*3330*/  LDG.E.CONSTANT R26, desc[UR10][R2.64+0x4000] ;  /* 0x0040000a021a7981 */ /* 0x000f68000c1e9900 */
[----:B------:R0:W5:Y:S01]  /*3340*/  LDG.E.64.CONSTANT R8, desc[UR10][R2.64+0x4008] ;  /* 0x0040080a02087981 */ /* 0x000162000c1e9b00 */
[----:B------:R-:W-:Y:S01]  /*3350*/  UISETP.GE.U32.AND UP0, UPT, UR8, 0xa00, UPT ;  /* 0x00000a000800788c */ /* 0x000fe2000bf06070 */
[----:B0-----:R-:W-:-:S02]  /*3360*/  IMAD.MOV.U32 R3, RZ, RZ, 0x500 ;  /* 0x00000500ff037424 */ /* 0x001fc400078e00ff */
[----:B------:R-:W-:Y:S01]  /*3370*/  IMAD.MOV.U32 R2, RZ, RZ, RZ ;  /* 0x000000ffff027224 */ /* 0x000fe200078e00ff */
[----:B--2---:R-:W-:-:S13]  /*3380*/  FSETP.GEU.AND P1, PT, R11, R6, PT ;  /* 0x000000060b00720b */ /* 0x004fda0003f2e000 */
[----:B---3--:R-:W-:-:S04]  /*3390*/  @P1 ISETP.GE.U32.AND P0, PT, R4, R16, PT ;  /* 0x000000100400120c */ /* 0x008fc80003f06070 */
[----:B------:R-:W-:-:S04]  /*33a0*/  @P1 ISETP.GE.AND.EX P0, PT, R5, R17, PT, P0 ;  /* 0x000000110500120c */ /* 0x000fc80003f06300 */
[----:B------:R-:W-:-:S04]  /*33b0*/  @P1 FSETP.LT.OR P0, PT, R6, R11, !P0 ;  /* 0x0000000b0600120b */ /* 0x000fc80004701400 */
[----:B------:R-:W-:Y:S02]  /*33c0*/  @P1 FSEL R6, R11, R6, P0 ;  /* 0x000000060b061208 */ /* 0x000fe40000000000 */
[----:B------:R-:W-:Y:S02]  /*33d0*/  @P1 SEL R16, R4, R16, P0 ;  /* 0x0000001004101207 */ /* 0x000fe40000000000 */
[----:B----4-:R-:W-:Y:S02]  /*33e0*/  FSETP.GEU.AND P2, PT, R6, R7, PT ;  /* 0x000000070600720b */ /* 0x010fe40003f4e000 */
[----:B------:R-:W-:-:S11]  /*33f0*/  @P1 SEL R17, R5, R17, P0 ;  /* 0x0000001105111207 */ /* 0x000fd60000000000 */
[----:B-----5:R-:W-:-:S04]  /*3400*/  @P2 ISETP.GE.U32.AND P0, PT, R16, R14, PT ;  /* 0x0000000e1000220c */ /* 0x020fc80003f06070 */
[----:B------:R-:W-:-:S04]  /*3410*/  @P2 ISETP.GE.AND.EX P0, PT, R17, R15, PT, P0 ;  /* 0x0000000f1100220c */ /* 0x000fc80003f06300 */
[----:B------:R-:W-:-:S04]  /*3420*/  @P2 FSETP.LT.OR P0, PT, R7, R6, !P0 ;  /* 0x000000060700220b */ /* 0x000fc80004701400 */
[----:B------:R-:W-:Y:S02]  /*3430*/  @P2 FSEL R7, R6, R7, P0 ;  /* 0x0000000706072208 */ /* 0x000fe40000000000 */
[----:B------:R-:W-:Y:S02]  /*3440*/  @P2 SEL R14, R16, R14, P0 ;  /* 0x0000000e100e2207 */ /* 0x000fe40000000000 */
[----:B------:R-:W-:Y:S02]  /*3450*/  FSETP.GEU.AND P1, PT, R7, R10, PT ;  /* 0x0000000a0700720b */ /* 0x000fe40003f2e000 */
[----:B------:R-:W-:-:S11]  /*3460*/  @P2 SEL R15, R17, R15, P0 ;  /* 0x0000000f110f2207 */ /* 0x000fd60000000000 */
[----:B------:R-:W-:-:S04]  /*3470*/  @P1 ISETP.GE.U32.AND P0, PT, R14, R12, PT ;  /* 0x0000000c0e00120c */ /* 0x000fc80003f06070 */
        /* <DEDUP_REMOVED lines=11> */
[----:B------:R-:W-:Y:S01]  /*3530*/  @P2 SEL R9, R13, R9, P0 ;  /* 0x000000090d092207 */ /* 0x000fe20000000000 */
[----:B------:R-:W-:Y:S06]  /*3540*/  BRA.U !UP0, `(.L_x_71) ;  /* 0x0000000908dc7547 */ /* 0x000fec000b800000 */
[----:B------:R-:W-:Y:S01]  /*3550*/  UIADD3 UR9, UP0, UPT, UR8, -0xa00, URZ ;  /* 0xfffff60008097890 */ /* 0x000fe2000ff1e0ff */
[----:B------:R-:W-:Y:S02]  /*3560*/  IMAD.MOV.U32 R3, RZ, RZ, 0x500 ;  /* 0x00000500ff037424 */ /* 0x000fe400078e00ff */
[----:B------:R-:W-:Y:S01]  /*3570*/  IMAD.MOV.U32 R2, RZ, RZ, RZ ;  /* 0x000000ffff027224 */ /* 0x000fe200078e00ff */
[----:B------:R-:W-:Y:S02]  /*3580*/  ULEA.HI.X.SX32 UR8, UR8, 0xffffffff, 0x1, UP0 ;  /* 0xffffffff08087891 */ /* 0x000fe400080f0eff */
[----:B------:R-:W-:Y:S02]  /*3590*/  UIMAD.WIDE.U32 UR12, UR9, -0x33333333, URZ ;  /* 0xcccccccd090c78a5 */ /* 0x000fe4000f8e00ff */
[----:B------:R-:W-:Y:S02]  /*35a0*/  UIMAD.WIDE.U32 UR4, UR8, -0x33333333, URZ ;  /* 0xcccccccd080478a5 */ /* 0x000fe4000f8e00ff */
[----:B------:R-:W-:-:S02]  /*35b0*/  UISETP.GE.U32.AND UP1, UPT, UR9, 0x500, UPT ;  /* 0x000005000900788c */ /* 0x000fc4000bf26070 */
[----:B------:R-:W-:Y:S02]  /*35c0*/  UIMAD.WIDE.U32 UR4, UP0, UR9, -0x33333334, UR4 ;  /* 0xcccccccc090478a5 */ /* 0x000fe4000f800004 */
[----:B------:R-:W-:Y:S02]  /*35d0*/  UISETP.GE.U32.AND.EX UP1, UPT, UR8, URZ, UPT, UP1 ;  /* 0x000000ff0800728c */ /* 0x000fe4000bf26110 */
[----:B------:R-:W-:Y:S02]  /*35e0*/  UIADD3.X UR7, UPT, UPT, URZ, URZ, URZ, UP0, !UPT ;  /* 0x000000ffff077290 */ /* 0x000fe400087fe4ff */
[----:B------:R-:W-:Y:S01]  /*35f0*/  UIADD3 URZ, UP0, UPT, UR13, UR4, URZ ;  /* 0x000000040dff7290 */ /* 0x000fe2000ff1e0ff */
[----:B------:R-:W-:-:S03]  /*3600*/  UMOV UR6, UR5 ;  /* 0x0000000500067c82 */ /* 0x000fc60008000000 */
[----:B------:R-:W-:-:S04]  /*3610*/  UIMAD.WIDE.U32.X UR4, UR8, -0x33333334, UR6, UP0 ;  /* 0xcccccccc080478a5 */ /* 0x000fc800080e0406 */
[----:B------:R-:W-:-:S04]  /*3620*/  USHF.R.U64 UR6, UR4, 0xa, UR5 ;  /* 0x0000000a04067899 */ /* 0x000fc80008001205 */
[----:B------:R-:W-:-:S04]  /*3630*/  ULOP3.LUT UR7, UR6, 0x1, URZ, 0xc0, !UPT ;  /* 0x0000000106077892 */ /* 0x000fc8000f8ec0ff */
[----:B------:R-:W-:-:S04]  /*3640*/  UISETP.NE.U32.AND UP0, UPT, UR7, 0x1, UPT ;  /* 0x000000010700788c */ /* 0x000fc8000bf05070 */
[----:B------:R-:W-:Y:S01]  /*3650*/  UISETP.NE.U32.AND.EX UP0, UPT, URZ, URZ, UPT, UP0 ;  /* 0x000000ffff00728c */ /* 0x000fe2000bf05100 */
[----:B------:R-:W-:Y:S10]  /*3660*/  BRA.U !UP1, `(.L_x_72) ;  /* 0x0000000509b87547 */ /* 0x000ff4000b800000 */
[----:B------:R-:W0:Y:S01]  /*3670*/  LDCU.64 UR8, c[0x0][0x380] ;  /* 0x00007000ff0877ac */ /* 0x000e220008000a00 */
[----:B------:R-:W-:Y:S02]  /*3680*/  IMAD.MOV.U32 R3, RZ, RZ, 0x500 ;  /* 0x00000500ff037424 */ /* 0x000fe400078e00ff */
[----:B------:R-:W-:Y:S01]  /*3690*/  IMAD.MOV.U32 R2, RZ, RZ, RZ ;  /* 0x000000ffff027224 */ /* 0x000fe200078e00ff */
[----:B------:R-:W-:-:S04]  /*36a0*/  UIADD3 UR4, UP1, UPT, UR6, 0x1, URZ ;  /* 0x0000000106047890 */ /* 0x000fc8000ff3e0ff */
[----:B------:R-:W-:Y:S02]  /*36b0*/  ULEA.HI.X UR5, UR5, URZ, URZ, 0x16, UP1 ;  /* 0x000000ff05057291 */ /* 0x000fe400088fb4ff */
[----:B------:R-:W-:Y:S02]  /*36c0*/  ULOP3.LUT UR4, UR4, 0xfffffffe, URZ, 0xc0, !UPT ;  /* 0xfffffffe04047892 */ /* 0x000fe4000f8ec0ff */
[----:B------:R-:W-:Y:S01]  /*36d0*/  ULOP3.LUT UR5, UR5, 0x7fffff, URZ, 0xc0, !UPT ;  /* 0x007fffff05057892 */ /* 0x000fe2000f8ec0ff */
[----:B0-----:R-:W-:-:S04]  /*36e0*/  LEA R28, P0, R0, UR8, 0x4 ;  /* 0x00000008001c7c11 */ /* 0x001fc8000f8020ff */
[----:B------:R-:W-:Y:S02]  /*36f0*/  IADD3 R28, P1, PT, R28, 0xe008, RZ ;  /* 0x0000e0081c1c7810 */ /* 0x000fe40007f3e0ff */
[----:B------:R-:W-:-:S05]  /*3700*/  LEA.HI.X R29, R0, UR9, RZ, 0x4, P0 ;  /* 0x00000009001d7c11 */ /* 0x000fca00080f24ff */
[----:B------:R-:W-:-:S07]  /*3710*/  IMAD.X R29, RZ, RZ, R29, P1 ;  /* 0x000000ffff1d7224 */ /* 0x000fce00008e061d */
.L_x_73:
[----:B------:R-:W2:Y:S04]  /*3720*/  LDG.E.CONSTANT R25, desc[UR10][R28.64+-0x9008] ;  /* 0xff6ff80a1c197981 */ /* 0x000ea8000c1e9900 */
[----:B------:R-:W3:Y:S04]  /*3730*/  LDG.E.64.CONSTANT R22, desc[UR10][R28.64+-0x9000] ;  /* 0xff70000a1c167981 */ /* 0x000ee8000c1e9b00 */
[----:B------:R-:W4:Y:S04]  /*3740*/  LDG.E.CONSTANT R27, desc[UR10][R28.64+-0x8008] ;  /* 0xff7ff80a1c1b7981 */ /* 0x000f28000c1e9900 */
[----:B------:R-:W5:Y:S04]  /*3750*/  LDG.E.64.CONSTANT R10, desc[UR10][R28.64+-0x8000] ;  /* 0xff80000a1c0a7981 */ /* 0x000f68000c1e9b00 */
[----:B------:R-:W5:Y:S04]  /*3760*/  LDG.E.CONSTANT R4, desc[UR10][R28.64+-0x7008] ;  /* 0xff8ff80a1c047981 */ /* 0x000f68000c1e9900 */
        /* <DEDUP_REMOVED lines=8> */
[----:B------:R-:W5:Y:S01]  /*37f0*/  LDG.E.64.CONSTANT R20, desc[UR10][R28.64+-0x3000] ;  /* 0xffd0000a1c147981 */ /* 0x000f62000c1e9b00 */
[----:B--2---:R-:W-:-:S13]  /*3800*/  FSETP.GEU.AND P1, PT, R26, R25, PT ;  /* 0x000000191a00720b */ /* 0x004fda0003f2e000 */
[----:B---3--:R-:W-:-:S04]  /*3810*/  @P1 ISETP.GE.U32.AND P0, PT, R8, R22, PT ;  /* 0x000000160800120c */ /* 0x008fc80003f06070 */
[----:B------:R-:W-:-:S04]  /*3820*/  @P1 ISETP.GE.AND.EX P0, PT, R9, R23, PT, P0 ;  /* 0x000000170900120c */ /* 0x000fc80003f06300 */
[----:B------:R-:W-:-:S04]  /*3830*/  @P1 FSETP.LT.OR P0, PT, R25, R26, !P0 ;  /* 0x0000001a1900120b */ /* 0x000fc80004701400 */
[----:B------:R-:W-:Y:S02]  /*3840*/  @P1 FSEL R25, R26, R25, P0 ;  /* 0x000000191a191208 */ /* 0x000fe40000000000 */
[----:B------:R-:W-:Y:S01]  /*3850*/  @P1 SEL R22, R8, R22, P0 ;  /* 0x0000001608161207 */ /* 0x000fe20000000000 */
[----:B------:R-:W2:Y:S01]  /*3860*/  LDG.E.CONSTANT R26, desc[UR10][R28.64+-0x8] ;  /* 0xfffff80a1c1a7981 */ /* 0x000ea2000c1e9900 */
[----:B----4-:R-:W-:Y:S02]  /*3870*/  FSETP.GEU.AND P2, PT, R25, R27, PT ;  /* 0x0000001b1900720b */ /* 0x010fe40003f4e000 */
[----:B------:R-:W-:Y:S02]  /*3880*/  @P1 SEL R23, R9, R23, P0 ;  /* 0x0000001709171207 */ /* 0x000fe40000000000 */
[----:B------:R0:W3:Y:S09]  /*3890*/  LDG.E.64.CONSTANT R8, desc[UR10][R28.64] ;  /* 0x0000000a1c087981 */ /* 0x0000f2000c1e9b00 */
[----:B-----5:R-:W-:-:S04]  /*38a0*/  @P2 ISETP.GE.U32.AND P0, PT, R22, R10, PT ;  /* 0x0000000a1600220c */ /* 0x020fc80003f06070 */
[----:B------:R-:W-:-:S04]  /*38b0*/  @P2 ISETP.GE.AND.EX P0, PT, R23, R11, PT, P0 ;  /* 0x0000000b1700220c */ /* 0x000fc80003f06300 */
[----:B------:R-:W-:-:S04]  /*38c0*/  @P2 FSETP.LT.OR P0, PT, R27, R25, !P0 ;  /* 0x000000191b00220b */ /* 0x000fc80004701400 */
[----:B------:R-:W-:Y:S02]  /*38d0*/  @P2 FSEL R27, R25, R27, P0 ;  /* 0x0000001b191b2208 */ /* 0x000fe40000000000 */
[----:B------:R-:W4:Y:S02]  /*38e0*/  LDG.E.CONSTANT R25, desc[UR10][R28.64+-0x2008] ;  /* 0xffdff80a1c197981 */ /* 0x000f24000c1e9900 */
[----:B------:R-:W-:Y:S02]  /*38f0*/  FSETP.GEU.AND P1, PT, R27, R4, PT ;  /* 0x000000041b00720b */ /* 0x000fe40003f2e000 */
[----:B------:R-:W-:Y:S02]  /*3900*/  @P2 SEL R10, R22, R10, P0 ;  /* 0x0000000a160a2207 */ /* 0x000fe40000000000 */
[----:B------:R-:W-:Y:S02]  /*3910*/  @P2 SEL R11, R23, R11, P0 ;  /* 0x0000000b170b2207 */ /* 0x000fe40000000000 */
[----:B------:R-:W5:Y:S07]  /*3920*/  LDG.E.64.CONSTANT R22, desc[UR10][R28.64+-0x2000] ;  /* 0xffe0000a1c167981 */ /* 0x000f6e000c1e9b00 */
[----:B------:R-:W-:-:S04]  /*3930*/  @P1 ISETP.GE.U32.AND P0, PT, R10, R12, PT ;  /* 0x0000000c0a00120c */ /* 0x000fc80003f06070 */
[----:B------:R-:W-:-:S04]  /*3940*/  @P1 ISETP.GE.AND.EX P0, PT, R11, R13, PT, P0 ;  /* 0x0000000d0b00120c */ /* 0x000fc80003f06300 */
[----:B------:R-:W-:-:S04]  /*3950*/  @P1 FSETP.LT.OR P0, PT, R4, R27, !P0 ;  /* 0x0000001b0400120b */ /* 0x000fc80004701400 */
[----:B------:R-:W-:Y:S02]  /*3960*/  @P1 FSEL R4, R27, R4, P0 ;  /* 0x000000041b041208 */ /* 0x000fe40000000000 */
[----:B------:R-:W2:Y:S01]  /*3970*/  LDG.E.CONSTANT R27, desc[UR10][R28.64+-0x1008] ;  /* 0xffeff80a1c1b7981 */ /* 0x000ea2000c1e9900 */
[----:B------:R-:W-:Y:S02]  /*3980*/  @P1 SEL R12, R10, R12, P0 ;  /* 0x0000000c0a0c1207 */ /* 0x000fe40000000000 */
[----:B------:R-:W-:Y:S02]  /*3990*/  @P1 SEL R13, R11, R13, P0 ;  /* 0x0000000d0b0d1207 */ /* 0x000fe40000000000 */
[----:B------:R-:W3:Y:S01]  /*39a0*/  LDG.E.64.CONSTANT R10, desc[UR10][R28.64+-0x1000] ;  /* 0xfff0000a1c0a7981 */ /* 0x000ee2000c1e9b00 */
[----:B------:R-:W-:-:S13]  /*39b0*/  FSETP.GEU.AND P2, PT, R4, R5, PT ;  /* 0x000000050400720b */ /* 0x000fda0003f4e000 */
[----:B------:R-:W-:-:S04]  /*39c0*/  @P2 ISETP.GE.U32.AND P0, PT, R12, R14, PT ;  /* 0x0000000e0c00220c */ /* 0x000fc80003f06070 */
[----:B------:R-:W-:-:S04]  /*39d0*/  @P2 ISETP.GE.AND.EX P0, PT, R13, R15, PT, P0 ;  /* 0x0000000f0d00220c */ /* 0x000fc80003f06300 */
[----:B------:R-:W-:-:S04]  /*39e0*/  @P2 FSETP.LT.OR P0, PT, R5, R4, !P0 ;  /* 0x000000040500220b */ /* 0x000fc80004701400 */
[----:B------:R-:W-:-:S04]  /*39f0*/  @P2 FSEL R5, R4, R5, P0 ;  /* 0x0000000504052208 */ /* 0x000fc80000000000 */
[----:B------:R-:W-:Y:S02]  /*3a00*/  FSETP.GEU.AND P1, PT, R5, R6, PT ;  /* 0x000000060500720b */ /* 0x000fe40003f2e000 */
[----:B------:R-:W-:Y:S02]  /*3a10*/  @P2 SEL R14, R12, R14, P0 ;  /* 0x0000000e0c0e2207 */ /* 0x000fe40000000000 */
[----:B------:R-:W-:-:S09]  /*3a20*/  @P2 SEL R15, R13, R15, P0 ;  /* 0x0000000f0d0f2207 */ /* 0x000fd20000000000 */
        /* <DEDUP_REMOVED lines=17> */
[----:B------:R-:W-:Y:S02]  /*3b40*/  @P1 FSEL R24, R7, R24, P0 ;  /* 0x0000001807181208 */ /* 0x000fe40000000000 */
[----:B------:R-:W-:Y:S02]  /*3b50*/  @P1 SEL R20, R18, R20, P0 ;  /* 0x0000001412141207 */ /* 0x000fe40000000000 */
[----:B------:R-:W-:Y:S01]  /*3b60*/  @P1 SEL R21, R19, R21, P0 ;  /* 0x0000001513151207 */ /* 0x000fe20000000000 */
[----:B------:R-:W-:-:S04]  /*3b70*/  UIADD3 UR4, UP1, UPT, UR4, -0x2, URZ ;  /* 0xfffffffe04047890 */ /* 0x000fc8000ff3e0ff */
[----:B------:R-:W-:Y:S02]  /*3b80*/  UIADD3.X UR5, UPT, UPT, UR5, -0x1, URZ, UP1, !UPT ;  /* 0xffffffff05057890 */ /* 0x000fe40008ffe4ff */
[----:B------:R-:W-:-:S04]  /*3b90*/  UISETP.NE.U32.AND UP1, UPT, UR4, URZ, UPT ;  /* 0x000000ff0400728c */ /* 0x000fc8000bf25070 */
[----:B------:R-:W-:Y:S01]  /*3ba0*/  UISETP.NE.AND.EX UP1, UPT, UR5, URZ, UPT, UP1 ;  /* 0x000000ff0500728c */ /* 0x000fe2000bf25310 */
[----:B----4-:R-:W-:-:S13]  /*3bb0*/  FSETP.GEU.AND P2, PT, R24, R25, PT ;  /* 0x000000191800720b */ /* 0x010fda0003f4e000 */
[----:B-----5:R-:W-:-:S04]  /*3bc0*/  @P2 ISETP.GE.U32.AND P0, PT, R20, R22, PT ;  /* 0x000000161400220c */ /* 0x020fc80003f06070 */
[----:B------:R-:W-:-:S04]  /*3bd0*/  @P2 ISETP.GE.AND.EX P0, PT, R21, R23, PT, P0 ;  /* 0x000000171500220c */ /* 0x000fc80003f06300 */
[----:B------:R-:W-:-:S04]  /*3be0*/  @P2 FSETP.LT.OR P0, PT, R25, R24, !P0 ;  /* 0x000000181900220b */ /* 0x000fc80004701400 */
[----:B------:R-:W-:-:S04]  /*3bf0*/  @P2 FSEL R25, R24, R25, P0 ;  /* 0x0000001918192208 */ /* 0x000fc80000000000 */
[----:B--2---:R-:W-:Y:S02]  /*3c00*/  FSETP.GEU.AND P3, PT, R25, R27, PT ;  /* 0x0000001b1900720b */ /* 0x004fe40003f6e000 */
[----:B------:R-:W-:Y:S02]  /*3c10*/  @P2 SEL R22, R20, R22, P0 ;  /* 0x0000001614162207 */ /* 0x000fe40000000000 */
[----:B------:R-:W-:-:S09]  /*3c20*/  @P2 SEL R23, R21, R23, P0 ;  /* 0x0000001715172207 */ /* 0x000fd20000000000 */
[----:B---3--:R-:W-:-:S04]  /*3c30*/  @P3 ISETP.GE.U32.AND P0, PT, R22, R10, PT ;  /* 0x0000000a1600320c */ /* 0x008fc80003f06070 */
[----:B------:R-:W-:-:S04]  /*3c40*/  @P3 ISETP.GE.AND.EX P0, PT, R23, R11, PT, P0 ;  /* 0x0000000b1700320c */ /* 0x000fc80003f06300 */
[----:B------:R-:W-:-:S04]  /*3c50*/  @P3 FSETP.LT.OR P0, PT, R27, R25, !P0 ;  /* 0x000000191b00320b */ /* 0x000fc80004701400 */
[----:B------:R-:W-:-:S04]  /*3c60*/  @P3 FSEL R27, R25, R27, P0 ;  /* 0x0000001b191b3208 */ /* 0x000fc80000000000 */
[----:B------:R-:W-:Y:S02]  /*3c70*/  FSETP.GEU.AND P1, PT, R27, R26, PT ;  /* 0x0000001a1b00720b */ /* 0x000fe40003f2e000 */
[----:B------:R-:W-:Y:S02]  /*3c80*/  @P3 SEL R10, R22, R10, P0 ;  /* 0x0000000a160a3207 */ /* 0x000fe40000000000 */
[----:B------:R-:W-:Y:S02]  /*3c90*/  @P3 SEL R11, R23, R11, P0 ;  /* 0x0000000b170b3207 */ /* 0x000fe40000000000 */
[----:B0-----:R-:W-:-:S07]  /*3ca0*/  IADD3 R28, P3, PT, R28, 0xa000, RZ ;  /* 0x0000a0001c1c7810 */ /* 0x001fce0007f7e0ff */
[----:B------:R-:W-:-:S04]  /*3cb0*/  @P1 ISETP.GE.U32.AND P0, PT, R10, R8, PT ;  /* 0x000000080a00120c */ /* 0x000fc80003f06070 */
[----:B------:R-:W-:Y:S02]  /*3cc0*/  @P1 ISETP.GE.AND.EX P0, PT, R11, R9, PT, P0 ;  /* 0x000000090b00120c */ /* 0x000fe40003f06300 */
[----:B------:R-:W-:Y:S02]  /*3cd0*/  IADD3 R3, P2, PT, R3, 0xa00, RZ ;  /* 0x00000a0003037810 */ /* 0x000fe40007f5e0ff */
[----:B------:R-:W-:Y:S01]  /*3ce0*/  @P1 FSETP.LT.OR P0, PT, R26, R27, !P0 ;  /* 0x0000001b1a00120b */ /* 0x000fe20004701400 */
[----:B------:R-:W-:Y:S02]  /*3cf0*/  IMAD.X R29, RZ, RZ, R29, P3 ;  /* 0x000000ffff1d7224 */ /* 0x000fe400018e061d */
[----:B------:R-:W-:Y:S01]  /*3d00*/  IMAD.X R2, RZ, RZ, R2, P2 ;  /* 0x000000ffff027224 */ /* 0x000fe200010e0602 */
[----:B------:R-:W-:Y:S02]  /*3d10*/  @P1 FSEL R26, R27, R26, P0 ;  /* 0x0000001a1b1a1208 */ /* 0x000fe40000000000 */
[----:B------:R-:W-:-:S02]  /*3d20*/  @P1 SEL R8, R10, R8, P0 ;  /* 0x000000080a081207 */ /* 0x000fc40000000000 */
[----:B------:R-:W-:Y:S01]  /*3d30*/  @P1 SEL R9, R11, R9, P0 ;  /* 0x000000090b091207 */ /* 0x000fe20000000000 */
[----:B------:R-:W-:Y:S06]  /*3d40*/  BRA.U UP1, `(.L_x_73) ;  /* 0xfffffff901747547 */ /* 0x000fec000b83ffff */
.L_x_72:
[----:B------:R-:W-:Y:S05]  /*3d50*/  BRA.U !UP0, `(.L_x_71) ;  /* 0x0000000108d87547 */ /* 0x000fea000b800000 */
[----:B------:R-:W0:Y:S02]  /*3d60*/  LDC.64 R4, c[0x0][0x380] ;  /* 0x0000e000ff047b82 */ /* 0x000e240000000a00 */
[----:B0-----:R-:W-:-:S03]  /*3d70*/  IMAD.WIDE.U32 R4, R0, 0x10, R4 ;  /* 0x0000001000047825 */ /* 0x001fc600078e0004 */
[----:B------:R-:W-:-:S04]  /*3d80*/  LEA R14, P0, R3, R4, 0x4 ;  /* 0x00000004030e7211 */ /* 0x000fc800078020ff */
[----:B------:R-:W-:-:S05]  /*3d90*/  LEA.HI.X R15, R3, R5, R2, 0x4, P0 ;  /* 0x00000005030f7211 */ /* 0x000fca00000f2402 */
        /* <DEDUP_REMOVED lines=38> */
[----:B------:R-:W-:Y:S02]  /*4000*/  @P2 SEL R13, R5, R13, P0 ;  /* 0x0000000d050d2207 */ /* 0x000fe40000000000 */
[----:B------:R-:W-:-:S05]  /*4010*/  IADD3 R3, P2, PT, R3, 0x500, RZ ;  /* 0x0000050003037810 */ /* 0x000fca0007f5e0ff */
[----:B------:R-:W-:-:S04]  /*4020*/  IMAD.X R2, RZ, RZ, R2, P2 ;  /* 0x000000ffff027224 */ /* 0x000fc800010e0602 */
[----:B------:R-:W-:-:S04]  /*4030*/  @P1 ISETP.GE.U32.AND P0, PT, R12, R16, PT ;  /* 0x000000100c00120c */ /* 0x000fc80003f06070 */
[----:B------:R-:W-:-:S04]  /*4040*/  @P1 ISETP.GE.AND.EX P0, PT, R13, R17, PT, P0 ;  /* 0x000000110d00120c */ /* 0x000fc80003f06300 */
[----:B------:R-:W-:-:S04]  /*4050*/  @P1 FSETP.LT.OR P0, PT, R23, R20, !P0 ;  /* 0x000000141700120b */ /* 0x000fc80004701400 */
[----:B------:R-:W-:Y:S02]  /*4060*/  @P1 SEL R16, R12, R16, P0 ;  /* 0x000000100c101207 */ /* 0x000fe40000000000 */
[----:B------:R-:W-:Y:S02]  /*4070*/  @P1 SEL R17, R13, R17, P0 ;  /* 0x000000110d111207 */ /* 0x000fe40000000000 */
[----:B------:R-:W-:Y:S01]  /*4080*/  @P1 FSEL R23, R20, R23, P0 ;  /* 0x0000001714171208 */ /* 0x000fe20000000000 */
[----:B------:R-:W-:Y:S02]  /*4090*/  IMAD.MOV.U32 R8, RZ, RZ, R16 ;  /* 0x000000ffff087224 */ /* 0x000fe400078e0010 */
[----:B------:R-:W-:Y:S02]  /*40a0*/  IMAD.MOV.U32 R9, RZ, RZ, R17 ;  /* 0x000000ffff097224 */ /* 0x000fe400078e0011 */
[----:B------:R-:W-:-:S07]  /*40b0*/  IMAD.MOV.U32 R26, RZ, RZ, R23 ;  /* 0x000000ffff1a7224 */ /* 0x000fce00078e0017 */
.L_x_71:
[----:B------:R-:W0:Y:S02]  /*40c0*/  LDCU UR4, c[0x0][0x390] ;  /* 0x00007200ff0477ac */ /* 0x000e240008000800 */
[----:B0-----:R-:W-:Y:S02]  /*40d0*/  USHF.R.S32.HI UR5, URZ, 0x1f, UR4 ;  /* 0x0000001fff057899 */ /* 0x001fe40008011404 */
[----:B------:R-:W-:-:S04]  /*40e0*/  ISETP.GE.U32.AND P0, PT, R3, UR4, PT ;  /* 0x0000000403007c0c */ /* 0x000fc8000bf06070 */
[----:B------:R-:W-:-:S13]  /*40f0*/  ISETP.GE.AND.EX P0, PT, R2, UR5, PT, P0 ;  /* 0x0000000502007c0c */ /* 0x000fda000bf06300 */
[----:B------:R-:W-:Y:S05]  /*4100*/  @P0 BRA `(.L_x_74) ;  /* 0x0000000800480947 */ /* 0x000fea0003800000 */
[----:B------:R-:W-:Y:S01]  /*4110*/  IADD3 R5, PT, PT, -R3, UR4, RZ ;  /* 0x0000000403057c10 */ /* 0x000fe2000fffe1ff */
[----:B------:R-:W-:Y:S03]  /*4120*/  BSSY.RECONVERGENT B1, `(.L_x_74) ;  /* 0x0000090000017945 */ /* 0x000fe60003800200 */
[----:B------:R-:W-:-:S13]  /*4130*/  ISETP.GE.AND P0, PT, R0, R5, PT ;  /* 0x000000050000720c */ /* 0x000fda0003f06270 */
[----:B------:R-:W-:Y:S05]  /*4140*/  @P0 BRA `(.L_x_75) ;  /* 0x0000000800340947 */ /* 0x000fea0003800000 */
[----:B------:R-:W-:Y:S01]  /*4150*/  LOP3.LUT R4, RZ, R0, RZ, 0x33, !PT ;  /* 0x00000000ff047212 */ /* 0x000fe200078e33ff */
[----:B------:R-:W-:Y:S03]  /*4160*/  BSSY.RECONVERGENT B2, `(.L_x_76) ;  /* 0x000002d000027945 */ /* 0x000fe60003800200 */
[----:B------:R-:W-:-:S04]  /*4170*/  IADD3 R14, PT, PT, -R3, UR4, R4 ;  /* 0x00000004030e7c10 */ /* 0x000fc8000fffe104 */
[----:B------:R-:W-:-:S04]  /*4180*/  LOP3.LUT R4, R14, 0x300, RZ, 0xc0, !PT ;  /* 0x000003000e047812 */ /* 0x000fc800078ec0ff */
[----:B------:R-:W-:Y:S01]  /*4190*/  ISETP.NE.AND P0, PT, R4, 0x300, PT ;  /* 0x000003000400780c */ /* 0x000fe20003f05270 */
[----:B------:R-:W-:-:S12]  /*41a0*/  IMAD.MOV.U32 R4, RZ, RZ, R0 ;  /* 0x000000ffff047224 */ /* 0x000fd800078e0000 */
[----:B------:R-:W-:Y:S05]  /*41b0*/  @!P0 BRA `(.L_x_77) ;  /* 0x00000000009c8947 */ /* 0x000fea0003800000 */
[----:B------:R-:W0:Y:S01]  /*41c0*/  LDCU.64 UR6, c[0x0][0x380] ;  /* 0x00007000ff0677ac */ /* 0x000e220008000a00 */
[----:B------:R-:W-:Y:S02]  /*41d0*/  IADD3 R11, P0, PT, R0, R3, RZ ;  /* 0x00000003000b7210 */ /* 0x000fe40007f1e0ff */
[----:B------:R-:W-:-:S03]  /*41e0*/  LEA.HI R4, R14, 0x1, RZ, 0x18 ;  /* 0x000000010e047811 */ /* 0x000fc600078fc0ff */
[----:B------:R-:W-:Y:S01]  /*41f0*/  IMAD.X R10, RZ, RZ, R2, P0 ;  /* 0x000000ffff0a7224 */ /* 0x000fe200000e0602 */
[----:B------:R-:W-:Y:S01]  /*4200*/  LOP3.LUT R6, R4, 0x3, RZ, 0xc0, !PT ;  /* 0x0000000304067812 */ /* 0x000fe200078ec0ff */
[----:B------:R-:W-:-:S04]  /*4210*/  IMAD.MOV.U32 R4, RZ, RZ, R0 ;  /* 0x000000ffff047224 */ /* 0x000fc800078e0000 */
[----:B------:R-:W-:Y:S01]  /*4220*/  IMAD.MOV R12, RZ, RZ, -R6 ;  /* 0x000000ffff0c7224 */ /* 0x000fe200078e0a06 */
[----:B0-----:R-:W-:-:S04]  /*4230*/  LEA R13, P1, R11, UR6, 0x4 ;  /* 0x000000060b0d7c11 */ /* 0x001fc8000f8220ff */
[----:B------:R-:W-:-:S09]  /*4240*/  LEA.HI.X R11, R11, UR7, R10, 0x4, P1 ;  /* 0x000000070b0b7c11 */ /* 0x000fd200088f240a */
.L_x_80:
[----:B------:R-:W-:-:S05]  /*4250*/  IMAD.MOV.U32 R10, RZ, RZ, R13 ;  /* 0x000000ffff0a7224 */ /* 0x000fca00078e000d */
[----:B------:R-:W2:Y:S04]  /*4260*/  LDG.E.CONSTANT R16, desc[UR10][R10.64] ;  /* 0x0000000a0a107981 */ /* 0x000ea8000c1e9900 */
[----:B------:R-:W3:Y:S01]  /*4270*/  LDG.E.64.CONSTANT R6, desc[UR10][R10.64+0x8] ;  /* 0x0000080a0a067981 */ /* 0x000ee2000c1e9b00 */
[----:B------:R-:W-:Y:S01]  /*4280*/  VIADD R12, R12, 0x1 ;  /* 0x000000010c0c7836 */ /* 0x000fe20000000000 */
[----:B------:R-:W-:Y:S01]  /*4290*/  BSSY.RECONVERGENT B3, `(.L_x_78) ;  /* 0x0000016000037945 */ /* 0x000fe20003800200 */
[----:B------:R-:W-:Y:S01]  /*42a0*/  IMAD.MOV.U32 R17, RZ, RZ, R8 ;  /* 0x000000ffff117224 */ /* 0x000fe200078e0008 */
        /* <DEDUP_REMOVED lines=20> */
.L_x_79:
[----:B------:R-:W-:Y:S05]  /*43f0*/  BSYNC.RECONVERGENT B3 ;  /* 0x0000000000037941 */ /* 0x000fea0003800200 */
.L_x_78:
[----:B------:R-:W-:Y:S02]  /*4400*/  IMAD.X R11, RZ, RZ, R11, P3 ;  /* 0x000000ffff0b7224 */ /* 0x000fe400018e060b */
[----:B------:R-:W-:Y:S01]  /*4410*/  VIADD R4, R4, 0x100 ;  /* 0x0000010004047836 */ /* 0x000fe20000000000 */
[----:B------:R-:W-:Y:S06]  /*4420*/  @P2 BRA `(.L_x_80) ;  /* 0xfffffffc00882947 */ /* 0x000fec000383ffff */
.L_x_77:
[----:B------:R-:W-:Y:S05]  /*4430*/  BSYNC.RECONVERGENT B2 ;  /* 0x0000000000027941 */ /* 0x000fea0003800200 */
.L_x_76:
[----:B------:R-:W-:-:S13]  /*4440*/  ISETP.GE.U32.AND P0, PT, R14, 0x300, PT ;  /* 0x000003000e00780c */ /* 0x000fda0003f06070 */
[----:B------:R-:W-:Y:S05]  /*4450*/  @!P0 BRA `(.L_x_75) ;  /* 0x0000000400708947 */ /* 0x000fea0003800000 */
[----:B------:R-:W0:Y:S01]  /*4460*/  LDCU.64 UR6, c[0x0][0x380] ;  /* 0x00007000ff0677ac */ /* 0x000e220008000a00 */
[----:B------:R-:W-:-:S05]  /*4470*/  IADD3 R3, P0, PT, R4, R3, RZ ;  /* 0x0000000304037210 */ /* 0x000fca0007f1e0ff */
[----:B------:R-:W-:Y:S01]  /*4480*/  IMAD.X R2, RZ, RZ, R2, P0 ;  /* 0x000000ffff027224 */ /* 0x000fe200000e0602 */
[----:B0-----:R-:W-:-:S04]  /*4490*/  LEA R10, P1, R3, UR6, 0x4 ;  /* 0x00000006030a7c11 */ /* 0x001fc8000f8220ff */
[----:B------:R-:W-:Y:S02]  /*44a0*/  IADD3 R10, P0, PT, R10, 0x3008, RZ ;  /* 0x000030080a0a7810 */ /* 0x000fe40007f1e0ff */
[----:B------:R-:W-:-:S05]  /*44b0*/  LEA.HI.X R11, R3, UR7, R2, 0x4, P1 ;  /* 0x00000007030b7c11 */ /* 0x000fca00088f2402 */
[----:B------:R-:W-:-:S07]  /*44c0*/  IMAD.X R11, RZ, RZ, R11, P0 ;  /* 0x000000ffff0b7224 */ /* 0x000fce00000e060b */
.L_x_89:
[----:B------:R-:W2:Y:S04]  /*44d0*/  LDG.E.CONSTANT R17, desc[UR10][R10.64+-0x3008] ;  /* 0xffcff80a0a117981 */ /* 0x000ea8000c1e9900 */
[----:B------:R-:W3:Y:S04]  /*44e0*/  LDG.E.64.CONSTANT R14, desc[UR10][R10.64+-0x3000] ;  /* 0xffd0000a0a0e7981 */ /* 0x000ee8000c1e9b00 */
[----:B------:R0:W5:Y:S04]  /*44f0*/  LDG.E.CONSTANT R23, desc[UR10][R10.64+-0x2008] ;  /* 0xffdff80a0a177981 */ /* 0x000168000c1e9900 */
        /* <DEDUP_REMOVED lines=22> */
.L_x_82:
[----:B------:R-:W-:Y:S05]  /*4660*/  BSYNC.RECONVERGENT B2 ;  /* 0x0000000000027941 */ /* 0x000fea0003800200 */
.L_x_81:
        /* <DEDUP_REMOVED lines=17> */
.L_x_84:
[----:B------:R-:W-:Y:S05]  /*4780*/  BSYNC.RECONVERGENT B2 ;  /* 0x0000000000027941 */ /* 0x000fea0003800200 */
.L_x_83:
        /* <DEDUP_REMOVED lines=17> */
.L_x_86:
[----:B------:R-:W-:Y:S05]  /*48a0*/  BSYNC.RECONVERGENT B2 ;  /* 0x0000000000027941 */ /* 0x000fea0003800200 */
.L_x_85:
        /* <DEDUP_REMOVED lines=17> */
.L_x_88:
[----:B------:R-:W-:Y:S05]  /*49c0*/  BSYNC.RECONVERGENT B2 ;  /* 0x0000000000027941 */ /* 0x000fea0003800200 */
.L_x_87:
[----:B------:R-:W-:Y:S01]  /*49d0*/  VIADD R4, R4, 0x400 ;  /* 0x0000040004047836 */ /* 0x000fe20000000000 */
[----:B------:R-:W-:-:S04]  /*49e0*/  IADD3 R10, P1, PT, R10, 0x4000, RZ ;  /* 0x000040000a0a7810 */ /* 0x000fc80007f3e0ff */
[----:B------:R-:W-:Y:S01]  /*49f0*/  ISETP.GE.AND P0, PT, R4, R5, PT ;  /* 0x000000050400720c */ /* 0x000fe20003f06270 */
[----:B------:R-:W-:-:S12]  /*4a00*/  IMAD.X R11, RZ, RZ, R11, P1 ;  /* 0x000000ffff0b7224 */ /* 0x000fd800008e060b */
[----:B------:R-:W-:Y:S05]  /*4a10*/  @!P0 BRA `(.L_x_89) ;  /* 0xfffffff800ac8947 */ /* 0x000fea000383ffff */
.L_x_75:
[----:B------:R-:W-:Y:S05]  /*4a20*/  BSYNC.RECONVERGENT B1 ;  /* 0x0000000000017941 */ /* 0x000fea0003800200 */
.L_x_74:
[----:B------:R-:W0:Y:S01]  /*4a30*/  S2R R2, SR_LANEID ;  /* 0x0000000000027919 */ /* 0x000e220000000000 */
[----:B------:R-:W-:Y:S01]  /*4a40*/  BSSY.RECONVERGENT B1, `(.L_x_90) ;  /* 0x000001e000017945 */ /* 0x000fe20003800200 */
[----:B------:R-:W-:Y:S01]  /*4a50*/  IMAD.MOV.U32 R6, RZ, RZ, R8 ;  /* 0x000000ffff067224 */ /* 0x000fe200078e0008 */
[----:B------:R1:W2:Y:S01]  /*4a60*/  SHFL.DOWN PT, R3, R26, 0x1, 0x1f ;  /* 0x08201f001a037f89 */ /* 0x0002a200000e0000 */
[----:B------:R-:W-:-:S03]  /*4a70*/  IMAD.MOV.U32 R7, RZ, RZ, R9 ;  /* 0x000000ffff077224 */ /* 0x000fc600078e0009 */
[----:B------:R1:W3:Y:S04]  /*4a80*/  SHFL.DOWN PT, R5, R8, 0x1, 0x1f ;  /* 0x08201f0008057f89 */ /* 0x0002e800000e0000 */
[----:B------:R1:W4:Y:S01]  /*4a90*/  SHFL.DOWN PT, R4, R9, 0x1, 0x1f ;  /* 0x08201f0009047f89 */ /* 0x00032200000e0000 */
[C---:B0-----:R-:W-:Y:S02]  /*4aa0*/  ISETP.GT.AND P0, PT, R2.reuse, 0x1e, PT ;  /* 0x0000001e0200780c */ /* 0x041fe40003f04270 */
[C---:B------:R-:W-:Y:S02]  /*4ab0*/  ISETP.GT.AND P1, PT, R2.reuse, 0x1d, PT ;  /* 0x0000001d0200780c */ /* 0x040fe40003f24270 */
[C---:B------:R-:W-:Y:S02]  /*4ac0*/  ISETP.GT.AND P5, PT, R2.reuse, 0x1b, PT ;  /* 0x0000001b0200780c */ /* 0x040fe40003fa4270 */
[----:B------:R-:W-:-:S02]  /*4ad0*/  ISETP.GT.AND P4, PT, R2, 0x17, PT ;  /* 0x000000170200780c */ /* 0x000fc40003f84270 */
[C---:B------:R-:W-:Y:S02]  /*4ae0*/  ISETP.GT.AND P3, PT, R2.reuse, 0xf, PT ;  /* 0x0000000f0200780c */ /* 0x040fe40003f64270 */
[----:B------:R-:W-:Y:S01]  /*4af0*/  ISETP.NE.AND P2, PT, R2, RZ, PT ;  /* 0x000000ff0200720c */ /* 0x000fe20003f45270 */
[----:B------:R-:W-:Y:S02]  /*4b00*/  IMAD.MOV.U32 R2, RZ, RZ, R26 ;  /* 0x000000ffff027224 */ /* 0x000fe400078e001a */
[----:B-1234-:R-:W-:Y:S10]  /*4b10*/  @P0 BRA `(.L_x_91) ;  /* 0x0000000000400947 */ /* 0x01eff40003800000 */
        /* <DEDUP_REMOVED lines=9> */
[----:B------:R-:W-:-:S04]  /*4bb0*/  @!P6 ISETP.GE.U32.AND P0, PT, R8, R5, PT ;  /* 0x000000050800e20c */ /* 0x000fc80003f06070 */
[----:B------:R-:W-:-:S04]  /*4bc0*/  @!P6 ISETP.GE.AND.EX P0, PT, R9, R4, PT, P0 ;  /* 0x000000040900e20c */ /* 0x000fc80003f06300 */
[----:B------:R-:W-:Y:S02]  /*4bd0*/  @!P6 FSEL R2, R26, R3, !P0 ;  /* 0x000000031a02e208 */ /* 0x000fe40004000000 */
[----:B------:R-:W-:-:S04]  /*4be0*/  @!P6 ISETP.LT.U32.AND P0, PT, R8, R5, PT ;  /* 0x000000050800e20c */ /* 0x000fc80003f01070 */
[----:B------:R-:W-:-:S04]  /*4bf0*/  @!P6 ISETP.LT.AND.EX P0, PT, R9, R4, PT, P0 ;  /* 0x000000040900e20c */ /* 0x000fc80003f01300 */
[----:B------:R-:W-:Y:S02]  /*4c00*/  @!P6 SEL R6, R8, R5, P0 ;  /* 0x000000050806e207 */ /* 0x000fe40000000000 */
[----:B------:R-:W-:-:S07]  /*4c10*/  @!P6 SEL R7, R9, R4, P0 ;  /* 0x000000040907e207 */ /* 0x000fce0000000000 */
.L_x_91:
[----:B------:R-:W-:Y:S05]  /*4c20*/  BSYNC.RECONVERGENT B1 ;  /* 0x0000000000017941 */ /* 0x000fea0003800200 */
.L_x_90:
[----:B------:R0:W1:Y:S01]  /*4c30*/  SHFL.DOWN PT, R9, R2, 0x2, 0x1f ;  /* 0x08401f0002097f89 */ /* 0x00006200000e0000 */
[----:B------:R-:W-:Y:S01]  /*4c40*/  BSSY.RECONVERGENT B1, `(.L_x_92) ;  /* 0x0000017000017945 */ /* 0x000fe20003800200 */
[----:B------:R-:W-:Y:S02]  /*4c50*/  IMAD.MOV.U32 R3, RZ, RZ, R2 ;  /* 0x000000ffff037224 */ /* 0x000fe400078e0002 */
[----:B------:R0:W2:Y:S01]  /*4c60*/  SHFL.DOWN PT, R11, R6, 0x2, 0x1f ;  /* 0x08401f00060b7f89 */ /* 0x0000a200000e0000 */
[----:B------:R-:W-:Y:S02]  /*4c70*/  IMAD.MOV.U32 R4, RZ, RZ, R6 ;  /* 0x000000ffff047224 */ /* 0x000fe400078e0006 */
[----:B------:R-:W-:Y:S01]  /*4c80*/  IMAD.MOV.U32 R5, RZ, RZ, R7 ;  /* 0x000000ffff057224 */ /* 0x000fe200078e0007 */
[----:B------:R0:W3:Y:S01]  /*4c90*/  SHFL.DOWN PT, R8, R7, 0x2, 0x1f ;  /* 0x08401f0007087f89 */ /* 0x0000e200000e0000 */
[----:B------:R-:W-:Y:S05]  /*4ca0*/  @P1 BRA `(.L_x_93) ;  /* 0x0000000000401947 */ /* 0x000fea0003800000 */
[----:B-1----:R-:W-:Y:S01]  /*4cb0*/  FSETP.GEU.AND P0, PT, R2, R9, PT ;  /* 0x000000090200720b */ /* 0x002fe20003f0e000 */
[----:B------:R-:W-:Y:S02]  /*4cc0*/  IMAD.MOV.U32 R3, RZ, RZ, R9 ;  /* 0x000000ffff037224 */ /* 0x000fe400078e0009 */
[----:B--2---:R-:W-:Y:S02]  /*4cd0*/  IMAD.MOV.U32 R4, RZ, RZ, R11 ;  /* 0x000000ffff047224 */ /* 0x004fe400078e000b */
        /* <DEDUP_REMOVED lines=13> */
.L_x_93:
[----:B------:R-:W-:Y:S05]  /*4db0*/  BSYNC.RECONVERGENT B1 ;  /* 0x0000000000017941 */ /* 0x000fea0003800200 */
.L_x_92:
[----:B---3--:R3:W4:Y:S01]  /*4dc0*/  SHFL.DOWN PT, R8, R3, 0x4, 0x1f ;  /* 0x08801f0003087f89 */ /* 0x00872200000e0000 */
[----:B------:R-:W-:Y:S01]  /*4dd0*/  BSSY.RECONVERGENT B1, `(.L_x_94) ;  /* 0x0000017000017945 */ /* 0x000fe20003800200 */
[----:B0-----:R-:W-:Y:S02]  /*4de0*/  IMAD.MOV.U32 R2, RZ, RZ, R3 ;  /* 0x000000ffff027224 */ /* 0x001fe400078e0003 */
[----:B-1----:R3:W0:Y:S01]  /*4df0*/  SHFL.DOWN PT, R9, R4, 0x4, 0x1f ;  /* 0x08801f0004097f89 */ /* 0x00262200000e0000 */
[----:B------:R-:W-:Y:S02]  /*4e00*/  IMAD.MOV.U32 R6, RZ, RZ, R4 ;  /* 0x000000ffff067224 */ /* 0x000fe400078e0004 */
[----:B------:R-:W-:Y:S01]  /*4e10*/  IMAD.MOV.U32 R7, RZ, RZ, R5 ;  /* 0x000000ffff077224 */ /* 0x000fe200078e0005 */
[----:B------:R3:W1:Y:S01]  /*4e20*/  SHFL.DOWN PT, R10, R5, 0x4, 0x1f ;  /* 0x08801f00050a7f89 */ /* 0x00066200000e0000 */
[----:B------:R-:W-:Y:S05]  /*4e30*/  @P5 BRA `(.L_x_95) ;  /* 0x0000000000405947 */ /* 0x000fea0003800000 */
[----:B----4-:R-:W-:Y:S01]  /*4e40*/  FSETP.GEU.AND P0, PT, R3, R8, PT ;  /* 0x000000080300720b */ /* 0x010fe20003f0e000 */
[----:B------:R-:W-:Y:S02]  /*4e50*/  IMAD.MOV.U32 R2, RZ, RZ, R8 ;  /* 0x000000ffff027224 */ /* 0x000fe400078e0008 */
[----:B0-----:R-:W-:Y:S02]  /*4e60*/  IMAD.MOV.U32 R6, RZ, RZ, R9 ;  /* 0x000000ffff067224 */ /* 0x001fe400078e0009 */
[----:B-1----:R-:W-:-:S08]  /*4e70*/  IMAD.MOV.U32 R7, RZ, RZ, R10 ;  /* 0x000000ffff077224 */ /* 0x002fd000078e000a */
        /* <DEDUP_REMOVED lines=12> */
.L_x_95:
[----:B------:R-:W-:Y:S05]  /*4f40*/  BSYNC.RECONVERGENT B1 ;  /* 0x0000000000017941 */ /* 0x000fea0003800200 */
.L_x_94:
[----:B0-----:R0:W0:Y:S01]  /*4f50*/  SHFL.DOWN PT, R9, R2, 0x8, 0x1f ;  /* 0x09001f0002097f89 */ /* 0x00102200000e0000 */
[----:B------:R-:W-:Y:S01]  /*4f60*/  BSSY.RECONVERGENT B1, `(.L_x_96) ;  /* 0x0000017000017945 */ /* 0x000fe20003800200 */
[----:B---3--:R-:W-:Y:S02]  /*4f70*/  IMAD.MOV.U32 R3, RZ, RZ, R2 ;  /* 0x000000ffff037224 */ /* 0x008fe400078e0002 */
[----:B--2---:R2:W3:Y:S01]  /*4f80*/  SHFL.DOWN PT, R11, R6, 0x8, 0x1f ;  /* 0x09001f00060b7f89 */ /* 0x0044e200000e0000 */
[----:B------:R-:W-:Y:S02]  /*4f90*/  IMAD.MOV.U32 R4, RZ, RZ, R6 ;  /* 0x000000ffff047224 */ /* 0x000fe400078e0006 */
[----:B------:R-:W-:Y:S01]  /*4fa0*/  IMAD.MOV.U32 R5, RZ, RZ, R7 ;  /* 0x000000ffff057224 */ /* 0x000fe200078e0007 */
[----:B----4-:R2:W4:Y:S01]  /*4fb0*/  SHFL.DOWN PT, R8, R7, 0x8, 0x1f ;  /* 0x09001f0007087f89 */ /* 0x01052200000e0000 */
[----:B------:R-:W-:Y:S05]  /*4fc0*/  @P4 BRA `(.L_x_97) ;  /* 0x0000000000404947 */ /* 0x000fea0003800000 */
[----:B0-----:R-:W-:Y:S01]  /*4fd0*/  FSETP.GEU.AND P0, PT, R2, R9, PT ;  /* 0x000000090200720b */ /* 0x001fe20003f0e000 */
[----:B------:R-:W-:Y:S02]  /*4fe0*/  IMAD.MOV.U32 R3, RZ, RZ, R9 ;  /* 0x000000ffff037224 */ /* 0x000fe400078e0009 */
[----:B---3--:R-:W-:Y:S02]  /*4ff0*/  IMAD.MOV.U32 R4, RZ, RZ, R11 ;  /* 0x000000ffff047224 */ /* 0x008fe400078e000b */
[----:B----4-:R-:W-:-:S08]  /*5000*/  IMAD.MOV.U32 R5, RZ, RZ, R8 ;  /* 0x000000ffff057224 */ /* 0x010fd000078e0008 */
        /* <DEDUP_REMOVED lines=12> */
.L_x_97:
[----:B------:R-:W-:Y:S05]  /*50d0*/  BSYNC.RECONVERGENT B1 ;  /* 0x0000000000017941 */ /* 0x000fea0003800200 */
.L_x_96:
[----:B0-----:R0:W0:Y:S01]  /*50e0*/  SHFL.DOWN PT, R2, R3, 0x10, 0x1f ;  /* 0x0a001f0003027f89 */ /* 0x00102200000e0000 */
[----:B------:R-:W-:Y:S01]  /*50f0*/  BSSY.RECONVERGENT B1, `(.L_x_98) ;  /* 0x0000017000017945 */ /* 0x000fe20003800200 */
[----:B----4-:R-:W-:Y:S02]  /*5100*/  IMAD.MOV.U32 R8, RZ, RZ, R3 ;  /* 0x000000ffff087224 */ /* 0x010fe400078e0003 */
[----:B------:R4:W0:Y:S01]  /*5110*/  SHFL.DOWN PT, R9, R4, 0x10, 0x1f ;  /* 0x0a001f0004097f89 */ /* 0x00082200000e0000 */
[----:B--2---:R-:W-:Y:S02]  /*5120*/  IMAD.MOV.U32 R7, RZ, RZ, R4 ;  /* 0x000000ffff077224 */ /* 0x004fe400078e0004 */
[----:B------:R-:W-:Y:S01]  /*5130*/  IMAD.MOV.U32 R6, RZ, RZ, R5 ;  /* 0x000000ffff067224 */ /* 0x000fe200078e0005 */
[----:B-1----:R4:W1:Y:S01]  /*5140*/  SHFL.DOWN PT, R10, R5, 0x10, 0x1f ;  /* 0x0a001f00050a7f89 */ /* 0x00286200000e0000 */
[----:B------:R-:W-:Y:S05]  /*5150*/  @P3 BRA `(.L_x_99) ;  /* 0x0000000000403947 */ /* 0x000fea0003800000 */
[----:B0-----:R-:W-:Y:S01]  /*5160*/  FSETP.GEU.AND P0, PT, R3, R2, PT ;  /* 0x000000020300720b */ /* 0x001fe20003f0e000 */
[----:B------:R-:W-:Y:S02]  /*5170*/  IMAD.MOV.U32 R8, RZ, RZ, R2 ;  /* 0x000000ffff087224 */ /* 0x000fe400078e0002 */
[----:B------:R-:W-:Y:S02]  /*5180*/  IMAD.MOV.U32 R7, RZ, RZ, R9 ;  /* 0x000000ffff077224 */ /* 0x000fe400078e0009 */
        /* <DEDUP_REMOVED lines=13> */
.L_x_99:
[----:B------:R-:W-:Y:S05]  /*5260*/  BSYNC.RECONVERGENT B1 ;  /* 0x0000000000017941 */ /* 0x000fea0003800200 */
.L_x_98:
[----:B------:R-:W-:Y:S04]  /*5270*/  BSSY.RECONVERGENT B1, `(.L_x_100) ;  /* 0x000000c000017945 */ /* 0x000fe80003800200 */
[----:B------:R-:W-:Y:S05]  /*5280*/  @P2 BRA `(.L_x_101) ;  /* 0x0000000000282947 */ /* 0x000fea0003800000 */
[----:B----4-:R-:W2:Y:S01]  /*5290*/  S2R R4, SR_CgaCtaId ;  /* 0x0000000000047919 */ /* 0x010ea20000008800 */
[----:B0-----:R-:W-:Y:S02]  /*52a0*/  MOV R3, 0x400 ;  /* 0x0000040000037802 */ /* 0x001fe40000000f00 */
[----:B------:R-:W-:-:S04]  /*52b0*/  SHF.R.U32.HI R2, RZ, 0x1, R0 ;  /* 0x00000001ff027819 */ /* 0x000fc80000011600 */
[----:B------:R-:W-:Y:S02]  /*52c0*/  LOP3.LUT R2, R2, 0x1f0, RZ, 0xc0, !PT ;  /* 0x000001f002027812 */ /* 0x000fe400078ec0ff */
[----:B--2---:R-:W-:-:S05]  /*52d0*/  LEA R3, R4, R3, 0x18 ;  /* 0x0000000304037211 */ /* 0x004fca00078ec0ff */
[----:B------:R-:W-:Y:S02]  /*52e0*/  IMAD.IADD R5, R2, 0x1, R3 ;  /* 0x0000000102057824 */ /* 0x000fe400078e0203 */
[----:B------:R-:W-:Y:S02]  /*52f0*/  IMAD.MOV.U32 R2, RZ, RZ, R7 ;  /* 0x000000ffff027224 */ /* 0x000fe400078e0007 */
[----:B------:R-:W-:Y:S01]  /*5300*/  IMAD.MOV.U32 R3, RZ, RZ, R6 ;  /* 0x000000ffff037224 */ /* 0x000fe200078e0006 */
[----:B------:R2:W-:Y:S04]  /*5310*/  STS [R5+0x8], R8 ;  /* 0x0000080805007388 */ /* 0x0005e80000000800 */
[----:B------:R2:W-:Y:S02]  /*5320*/  STS.64 [R5+0x10], R2 ;  /* 0x0000100205007388 */ /* 0x0005e40000000a00 */
.L_x_101:
[----:B------:R-:W-:Y:S05]  /*5330*/  BSYNC.RECONVERGENT B1 ;  /* 0x0000000000017941 */ /* 0x000fea0003800200 */
.L_x_100:
        /* <DEDUP_REMOVED lines=8> */
[----:B----4-:R-:W2:Y:S04]  /*53c0*/  LDS.64 R4, [R24+0x20] ;  /* 0x0000200018047984 */ /* 0x010ea80000000a00 */
[----:B------:R4:W1:Y:S04]  /*53d0*/  LDS R18, [R24+0x28] ;  /* 0x0000280018127984 */ /* 0x0008680000000800 */
[----:B------:R4:W1:Y:S01]  /*53e0*/  LDS R16, [R24+0x38] ;  /* 0x0000380018107984 */ /* 0x0008620000000800 */
[----:B0-----:R-:W-:Y:S01]  /*53f0*/  FSETP.GEU.AND P0, PT, R8, R3, PT ;  /* 0x000000030800720b */ /* 0x001fe20003f0e000 */
[----:B------:R-:W-:-:S02]  /*5400*/  IMAD.MOV.U32 R19, RZ, RZ, R3 ;  /* 0x000000ffff137224 */ /* 0x000fc400078e0003 */
[----:B--2---:R-:W-:Y:S02]  /*5410*/  IMAD.MOV.U32 R21, RZ, RZ, R4 ;  /* 0x000000ffff157224 */ /* 0x004fe400078e0004 */
[----:B------:R-:W-:-:S08]  /*5420*/  IMAD.MOV.U32 R20, RZ, RZ, R5 ;  /* 0x000000ffff147224 */ /* 0x000fd000078e0005 */
[----:B-1--4-:R-:W-:Y:S05]  /*5430*/  @!P0 BRA `(.L_x_103) ;  /* 0x00000000002c8947 */ /* 0x012fea0003800000 */
        /* <DEDUP_REMOVED lines=11> */
.L_x_103:
[----:B------:R-:W-:Y:S05]  /*54f0*/  BSYNC.RECONVERGENT B1 ;  /* 0x0000000000017941 */ /* 0x000fea0003800200 */
.L_x_102:
[----:B------:R-:W0:Y:S01]  /*5500*/  LDS.64 R4, [R24+0x30] ;  /* 0x0000300018047984 */ /* 0x000e220000000a00 */
[----:B------:R-:W-:Y:S01]  /*5510*/  FSETP.GEU.AND P0, PT, R19, R18, PT ;  /* 0x000000121300720b */ /* 0x000fe20003f0e000 */
[----:B------:R-:W-:Y:S01]  /*5520*/  BSSY.RECONVERGENT B1, `(.L_x_104) ;  /* 0x0000019000017945 */ /* 0x000fe20003800200 */
[----:B------:R-:W-:Y:S01]  /*5530*/  IMAD.MOV.U32 R23, RZ, RZ, R18 ;  /* 0x000000ffff177224 */ /* 0x000fe200078e0012 */
[----:B------:R1:W2:Y:S04]  /*5540*/  LDS R17, [R24+0x48] ;  /* 0x0000480018117984 */ /* 0x0002a80000000800 */
[----:B------:R1:W4:Y:S04]  /*5550*/  LDS R15, [R24+0x58] ;  /* 0x00005800180f7984 */ /* 0x0003280000000800 */
[----:B------:R1:W1:Y:S04]  /*5560*/  LDS R14, [R24+0x68] ;  /* 0x00006800180e7984 */ /* 0x0002680000000800 */
[----:B------:R0:W1:Y:S04]  /*5570*/  LDS R0, [R24+0x78] ;  /* 0x0000780018007984 */ /* 0x0000680000000800 */
[----:B------:R0:W1:Y:S04]  /*5580*/  LDS.64 R6, [R24+0x40] ;  /* 0x0000400018067984 */ /* 0x0000680000000a00 */
[----:B------:R0:W1:Y:S04]  /*5590*/  LDS.64 R8, [R24+0x50] ;  /* 0x0000500018087984 */ /* 0x0000680000000a00 */
[----:B---3--:R3:W1:Y:S04]  /*55a0*/  LDS.64 R10, [R24+0x60] ;  /* 0x00006000180a7984 */ /* 0x0086680000000a00 */
        /* <DEDUP_REMOVED lines=16> */
.L_x_105:
[----:B------:R-:W-:Y:S05]  /*56b0*/  BSYNC.RECONVERGENT B1 ;  /* 0x0000000000017941 */ /* 0x000fea0003800200 */
.L_x_104:
        /* <DEDUP_REMOVED lines=17> */
.L_x_107:
[----:B------:R-:W-:Y:S05]  /*57d0*/  BSYNC.RECONVERGENT B1 ;  /* 0x0000000000017941 */ /* 0x000fea0003800200 */
.L_x_106:
[----:B--2---:R-:W-:Y:S01]  /*57e0*/  FSETP.GEU.AND P0, PT, R4, R17, PT ;  /* 0x000000110400720b */ /* 0x004fe20003f0e000 */
        /* <DEDUP_REMOVED lines=16> */
.L_x_109:
[----:B------:R-:W-:Y:S05]  /*58f0*/  BSYNC.RECONVERGENT B1 ;  /* 0x0000000000017941 */ /* 0x000fea0003800200 */
.L_x_108:
[----:B----4-:R-:W-:Y:S01]  /*5900*/  FSETP.GEU.AND P0, PT, R6, R15, PT ;  /* 0x0000000f0600720b */ /* 0x010fe20003f0e000 */
        /* <DEDUP_REMOVED lines=16> */
.L_x_111:
[----:B------:R-:W-:Y:S05]  /*5a10*/  BSYNC.RECONVERGENT B1 ;  /* 0x0000000000017941 */ /* 0x000fea0003800200 */
.L_x_110:
        /* <DEDUP_REMOVED lines=17> */
.L_x_113:
[----:B------:R-:W-:Y:S05]  /*5b30*/  BSYNC.RECONVERGENT B1 ;  /* 0x0000000000017941 */ /* 0x000fea0003800200 */
.L_x_112:
        /* <DEDUP_REMOVED lines=16> */
.L_x_34:
[----:B------:R-:W-:Y:S05]  /*5c40*/  BSYNC.RECONVERGENT B0 ;  /* 0x0000000000007941 */ /* 0x000fea0003800200 */
.L_x_1:
[----:B------:R-:W-:Y:S05]  /*5c50*/  @P1 EXIT ;  /* 0x000000000000194d */ /* 0x000fea0003800000 */
[----:B0-2-4-:R-:W0:Y:S01]  /*5c60*/  LDC.64 R2, c[0x0][0x388] ;  /* 0x0000e200ff027b82 */ /* 0x015e220000000a00 */
[----:B------:R-:W-:-:S04]  /*5c70*/  LOP3.LUT R7, R7, R6, RZ, 0x3c, !PT ;  /* 0x0000000607077212 */ /* 0x000fc800078e3cff */
[----:B------:R-:W-:-:S04]  /*5c80*/  LOP3.LUT R6, R7, R6, RZ, 0x3c, !PT ;  /* 0x0000000607067212 */ /* 0x000fc800078e3cff */
[----:B------:R-:W-:-:S05]  /*5c90*/  LOP3.LUT R7, R7, R6, RZ, 0x3c, !PT ;  /* 0x0000000607077212 */ /* 0x000fca00078e3cff */
[----:B0-----:R-:W-:Y:S04]  /*5ca0*/  STG.E.64 desc[UR10][R2.64+0x8], R6 ;  /* 0x0000080602007986 */ /* 0x001fe8000c101b0a */
[----:B------:R-:W-:Y:S01]  /*5cb0*/  STG.E desc[UR10][R2.64], R8 ;  /* 0x0000000802007986 */ /* 0x000fe2000c10190a */
[----:B------:R-:W-:Y:S05]  /*5cc0*/  EXIT ;  /* 0x000000000000794d */ /* 0x000fea0003800000 */
.L_x_114:
        /* <DEDUP_REMOVED lines=11> */
.L_x_805:


//--------------------- .text._ZN6thrust24THRUST_300001_SM_1000_NS8cuda_cub4core6detail13_kernel_agentINS1_8__reduce10DrainAgentIlEEJN3cub18CUB_300001_SM_10009GridQueueIyEElEEEvDpT0_ --------------------------
	.section	.text._ZN6thrust24THRUST_300001_SM_1000_NS8cuda_cub4core6detail13_kernel_agentINS1_8__reduce10DrainAgentIlEEJN3cub18CUB_300001_SM_10009GridQueueIyEElEEEvDpT0_,"ax",@progbits
	.align	128
        .global         _ZN6thrust24THRUST_300001_SM_1000_NS8cuda_cub4core6detail13_kernel_agentINS1_8__reduce10DrainAgentIlEEJN3cub18CUB_300001_SM_10009GridQueueIyEElEEEvDpT0_
        .type           _ZN6thrust24THRUST_300001_SM_1000_NS8cuda_cub4core6detail13_kernel_agentINS1_8__reduce10DrainAgentIlEEJN3cub18CUB_300001_SM_10009GridQueueIyEElEEEvDpT0_,@function
        .size           _ZN6thrust24THRUST_300001_SM_1000_NS8cuda_cub4core6detail13_kernel_agentINS1_8__reduce10DrainAgentIlEEJN3cub18CUB_300001_SM_10009GridQueueIyEElEEEvDpT0_,(.L_x_806 - _ZN6thrust24THRUST_300001_SM_1000_NS8cuda_cub4core6detail13_kernel_agentINS1_8__reduce10DrainAgentIlEEJN3cub18CUB_300001_SM_10009GridQueueIyEElEEEvDpT0_)
        .other          _ZN6thrust24THRUST_300001_SM_1000_NS8cuda_cub4core6detail13_kernel_agentINS1_8__reduce10DrainAgentIlEEJN3cub18CUB_300001_SM_10009GridQueueIyEElEEEvDpT0_,@"STO_CUDA_ENTRY STV_DEFAULT"
_ZN6thrust24THRUST_300001_SM_1000_NS8cuda_cub4core6detail13_kernel_agentINS1_8__reduce10DrainAgentIlEEJN3cub18CUB_300001_SM_10009GridQueueIyEElEEEvDpT0_:
.text._ZN6thrust24THRUST_300001_SM_1000_NS8cuda_cub4core6detail13_kernel_agentINS1_8__reduce10DrainAgentIlEEJN3cub18CUB_300001_SM_10009GridQueueIyEElEEEvDpT0_:
[----:B------:R-:W-:Y:S08]  /*0000*/  LDC R1, c[0x0][0x37c] ;  /* 0x0000df00ff017b82 */ /* 0x000ff00000000800 */
[----:B------:R-:W0:Y:S01]  /*0010*/  LDC.64 R2, c[0x0][0x380] ;  /* 0x0000e000ff027b82 */ /* 0x000e220000000a00 */
[----:B------:R-:W0:Y:S07]  /*0020*/  LDCU.64 UR4, c[0x0][0x358] ;  /* 0x00006b00ff0477ac */ /* 0x000e2e0008000a00 */
[----:B------:R-:W1:Y:S01]  /*0030*/  LDC.64 R4, c[0x0][0x388] ;  /* 0x0000e200ff047b82 */ /* 0x000e620000000a00 */
[----:B0-----:R-:W-:Y:S04]  /*0040*/  STG.E.64 desc[UR4][R2.64+0x8], RZ ;  /* 0x000008ff02007986 */ /* 0x001fe8000c101b04 */
[----:B-1----:R-:W-:Y:S01]  /*0050*/  STG.E.64 desc[UR4][R2.64], R4 ;  /* 0x0000000402007986 */ /* 0x002fe2000c101b04 */
[----:B------:R-:W-:Y:S05]  /*0060*/  EXIT ;  /* 0x000000000000794d */ /* 0x000fea0003800000 */
.L_x_115:
        /* <DEDUP_REMOVED lines=9> */
.L_x_806:


//--------------------- .text._ZN6thrust24THRUST_300001_SM_1000_NS8cuda_cub4core6detail13_kernel_agentINS1_8__reduce11ReduceAgentINS0_12zip_iteratorIN4cuda3std3__45tupleIJNS0_10device_ptrIfEENS0_17counting_iteratorIlNS0_11use_defaultESF_SF_EEEEEEEPNSB_IJflEEESJ_lNS1_9__extrema9arg_max_fIflNSA_4lessIfEEEEEEJSI_SK_lN3cub18CUB_300001_SM_100013GridEvenShareIlEENSS_9GridQueueIyEESP_EEEvDpT0_ --------------------------
	.section	.text._ZN6thrust24THRUST_300001_SM_1000_NS8cuda_cub4core6detail13_kernel_agentINS1_8__reduce11ReduceAgentINS0_12zip_iteratorIN4cuda3std3__45tupleIJNS0_10device_ptrIfEENS0_17counting_iteratorIlNS0_11use_defaultESF_SF_EEEEEEEPNSB_IJflEEESJ_lNS1_9__extrema9arg_max_fIflNSA_4lessIfEEEEEEJSI_SK_lN3cub18CUB_300001_SM_100013GridEvenShareIlEENSS_9GridQueueIyEESP_EEEvDpT0_,"ax",@progbits
	.align	128
        .global         _ZN6thrust24THRUST_300001_SM_1000_NS8cuda_cub4core6detail13_kernel_agentINS1_8__reduce11ReduceAgentINS0_12zip_iteratorIN4cuda3std3__45tupleIJNS0_10device_ptrIfEENS0_17counting_iteratorIlNS0_11use_defaultESF_SF_EEEEEEEPNSB_IJflEEESJ_lNS1_9__extrema9arg_max_fIflNSA_4lessIfEEEEEEJSI_SK_lN3cub18CUB_300001_SM_100013GridEvenShareIlEENSS_9GridQueueIyEESP_EEEvDpT0_
        .type           _ZN6thrust24THRUST_300001_SM_1000_NS8cuda_cub4core6detail13_kernel_agentINS1_8__reduce11ReduceAgentINS0_12zip_iteratorIN4cuda3std3__45tupleIJNS0_10device_ptrIfEENS0_17counting_iteratorIlNS0_11use_defaultESF_SF_EEEEEEEPNSB_IJflEEESJ_lNS1_9__extrema9arg_max_fIflNSA_4lessIfEEEEEEJSI_SK_lN3cub18CUB_300001_SM_100013GridEvenShareIlEENSS_9GridQueueIyEESP_EEEvDpT0_,@function
        .size           _ZN6thrust24THRUST_300001_SM_1000_NS8cuda_cub4core6detail13_kernel_agentINS1_8__reduce11ReduceAgentINS0_12zip_iteratorIN4cuda3std3__45tupleIJNS0_10device_ptrIfEENS0_17counting_iteratorIlNS0_11use_defaultESF_SF_EEEEEEEPNSB_IJflEEESJ_lNS1_9__extrema9arg_max_fIflNSA_4lessIfEEEEEEJSI_SK_lN3cub18CUB_300001_SM_100013GridEvenShareIlEENSS_9GridQueueIyEESP_EEEvDpT0_,(.L_x_807 - _ZN6thrust24THRUST_300001_SM_1000_NS8cuda_cub4core6detail13_kernel_agentINS1_8__reduce11ReduceAgentINS0_12zip_iteratorIN4cuda3std3__45tupleIJNS0_10device_ptrIfEENS0_17counting_iteratorIlNS0_11use_defaultESF_SF_EEEEEEEPNSB_IJflEEESJ_lNS1_9__extrema9arg_max_fIflNSA_4lessIfEEEEEEJSI_SK_lN3cub18CUB_300001_SM_100013GridEvenShareIlEENSS_9GridQueueIyEESP_EEEvDpT0_)
        .other          _ZN6thrust24THRUST_300001_SM_1000_NS8cuda_cub4core6detail13_kernel_agentINS1_8__reduce11ReduceAgentINS0_12zip_iteratorIN4cuda3std3__45tupleIJNS0_10device_ptrIfEENS0_17counting_iteratorIlNS0_11use_defaultESF_SF_EEEEEEEPNSB_IJflEEESJ_lNS1_9__extrema9arg_max_fIflNSA_4lessIfEEEEEEJSI_SK_lN3cub18CUB_300001_SM_100013GridEvenShareIlEENSS_9GridQueueIyEESP_EEEvDpT0_,@"STO_CUDA_ENTRY STV_DEFAULT"
_ZN6thrust24THRUST_300001_SM_1000_NS8cuda_cub4core6detail13_kernel_agentINS1_8__reduce11ReduceAgentINS0_12zip_iteratorIN4cuda3std3__45tupleIJNS0_10device_ptrIfEENS0_17counting_iteratorIlNS0_11use_defaultESF_SF_EEEEEEEPNSB_IJflEEESJ_lNS1_9__extrema9arg_max_fIflNSA_4lessIfEEEEEEJSI_SK_lN3cub18CUB_300001_SM_100013GridEvenShareIlEENSS_9GridQueueIyEESP_EEEvDpT0_:
.text._ZN6thrust24THRUST_300001_SM_1000_NS8cuda_cub4core6detail13_kernel_agentINS1_8__reduce11ReduceAgentINS0_12zip_iteratorIN4cuda3std3__45tupleIJNS0_10device_ptrIfEENS0_17counting_iteratorIlNS0_11use_defaultESF_SF_EEEEEEEPNSB_IJflEEESJ_lNS1_9__extrema9arg_max_fIflNSA_4lessIfEEEEEEJSI_SK_lN3cub18CUB_300001_SM_100013GridEvenShareIlEENSS_9GridQueueIyEESP_EEEvDpT0_:
[----:B------:R-:W-:Y:S01]  /*0000*/  LDC R1, c[0x0][0x37c] ;  /* 0x0000df00ff017b82 */ /* 0x000fe20000000800 */
[----:B------:R-:W0:Y:S01]  /*0010*/  S2R R0, SR_CTAID.X ;  /* 0x0000000000007919 */ /* 0x000e220000002500 */
[----:B------:R-:W1:Y:S01]  /*0020*/  LDCU.64 UR4, c[0x0][0x398] ;  /* 0x00007300ff0477ac */ /* 0x000e620008000a00 */
[----:B------:R-:W-:Y:S01]  /*0030*/  BSSY.RECONVERGENT B0, `(.L_x_116) ;  /* 0x00005a5000007945 */ /* 0x000fe20003800200 */
[----:B------:R-:W2:Y:S01]  /*0040*/  LDCU UR6, c[0x0][0x370] ;  /* 0x00006e00ff0677ac */ /* 0x000ea20008000800 */
[----:B------:R-:W3:Y:S01]  /*0050*/  LDCU.64 UR10, c[0x0][0x358] ;  /* 0x00006b00ff0a77ac */ /* 0x000ee20008000a00 */
[----:B-1----:R-:W-:Y:S02]  /*0060*/  IMAD.U32 R7, RZ, RZ, UR4 ;  /* 0x00000004ff077e24 */ /* 0x002fe4000f8e00ff */
[----:B------:R-:W-:Y:S01]  /*0070*/  IMAD.U32 R18, RZ, RZ, UR5 ;  /* 0x00000005ff127e24 */ /* 0x000fe2000f8e00ff */
[----:B--2---:R-:W-:Y:S01]  /*0080*/  UIMAD UR6, UR6, 0x500, URZ ;  /* 0x00000500060678a4 */ /* 0x004fe2000f8e02ff */
[----:B0-----:R-:W-:-:S05]  /*0090*/  IMAD R6, R0, 0x500, RZ ;  /* 0x0000050000067824 */ /* 0x001fca00078e02ff */
[----:B------:R-:W-:-:S04]  /*00a0*/  IADD3 R2, P1, PT, R6, 0x500, RZ ;  /* 0x0000050006027810 */ /* 0x000fc80007f3e0ff */
[----:B------:R-:W-:Y:S01]  /*00b0*/  ISETP.GT.U32.AND P0, PT, R2, R7, PT ;  /* 0x000000070200720c */ /* 0x000fe20003f04070 */
[----:B------:R-:W-:-:S05]  /*00c0*/  IMAD.X R3, RZ, RZ, RZ, P1 ;  /* 0x000000ffff037224 */ /* 0x000fca00008e06ff */
[----:B------:R-:W-:-:S13]  /*00d0*/  ISETP.GT.AND.EX P0, PT, R3, R18, PT, P0 ;  /* 0x000000120300720c */ /* 0x000fda0003f04300 */
[----:B---3--:R-:W-:Y:S05]  /*00e0*/  @!P0 BRA `(.L_x_117) ;  /* 0x0000003000d48947 */ /* 0x008fea0003800000 */
[----:B------:R-:W0:Y:S01]  /*00f0*/  S2R R9, SR_TID.X ;  /* 0x0000000000097919 */ /* 0x000e220000002100 */
[----:B------:R-:W-:Y:S01]  /*0100*/  IMAD.IADD R10, R7, 0x1, -R6 ;  /* 0x00000001070a7824 */ /* 0x000fe200078e0a06 */
[----:B------:R-:W-:Y:S01]  /*0110*/  BSSY.RECONVERGENT B1, `(.L_x_118) ;  /* 0x0000010000017945 */ /* 0x000fe20003800200 */
[----:B------:R-:W-:Y:S02]  /*0120*/  IMAD.MOV.U32 R12, RZ, RZ, RZ ;  /* 0x000000ffff0c7224 */ /* 0x000fe400078e00ff */
[----:B------:R-:W-:Y:S02]  /*0130*/  IMAD.MOV.U32 R11, RZ, RZ, RZ ;  /* 0x000000ffff0b7224 */ /* 0x000fe400078e00ff */
[----:B------:R-:W-:Y:S01]  /*0140*/  IMAD.MOV.U32 R8, RZ, RZ, RZ ;  /* 0x000000ffff087224 */ /* 0x000fe200078e00ff */
[----:B0-----:R-:W-:Y:S01]  /*0150*/  ISETP.GE.AND P0, PT, R9, R10, PT ;  /* 0x0000000a0900720c */ /* 0x001fe20003f06270 */
[----:B------:R-:W-:-:S12]  /*0160*/  IMAD.MOV.U32 R13, RZ, RZ, R9 ;  /* 0x000000ffff0d7224 */ /* 0x000fd800078e0009 */
[----:B------:R-:W-:Y:S05]  /*0170*/  @P0 BRA `(.L_x_119) ;  /* 0x0000000000240947 */ /* 0x000fea0003800000 */
[----:B------:R-:W0:Y:S01]  /*0180*/  LDCU.128 UR4, c[0x0][0x380] ;  /* 0x00007000ff0477ac */ /* 0x000e220008000c00 */
[----:B------:R-:W-:-:S05]  /*0190*/  IADD3 R11, P0, PT, R6, R9, RZ ;  /* 0x00000009060b7210 */ /* 0x000fca0007f1e0ff */
[----:B------:R-:W-:Y:S01]  /*01a0*/  IMAD.X R8, RZ, RZ, RZ, P0 ;  /* 0x000000ffff087224 */ /* 0x000fe200000e06ff */
[----:B0-----:R-:W-:-:S04]  /*01b0*/  LEA R2, P1, R11, UR4, 0x2 ;  /* 0x000000040b027c11 */ /* 0x001fc8000f8210ff */
[----:B------:R-:W-:-:S05]  /*01c0*/  LEA.HI.X R3, R11, UR5, R8, 0x2, P1 ;  /* 0x000000050b037c11 */ /* 0x000fca00088f1408 */
[----:B------:R0:W5:Y:S01]  /*01d0*/  LDG.E R12, desc[UR10][R2.64] ;  /* 0x0000000a020c7981 */ /* 0x000162000c1e1900 */
[----:B------:R-:W-:Y:S01]  /*01e0*/  IADD3 R11, P0, PT, R11, UR6, RZ ;  /* 0x000000060b0b7c10 */ /* 0x000fe2000ff1e0ff */
[----:B------:R-:W-:-:S03]  /*01f0*/  VIADD R13, R9, 0x100 ;  /* 0x00000100090d7836 */ /* 0x000fc60000000000 */
[----:B------:R-:W-:-:S09]  /*0200*/  IADD3.X R8, PT, PT, R8, UR7, RZ, P0, !PT ;  /* 0x0000000708087c10 */ /* 0x000fd200087fe4ff */
.L_x_119:
[----:B------:R-:W-:Y:S05]  /*0210*/  BSYNC.RECONVERGENT B1 ;  /* 0x0000000000017941 */ /* 0x000fea0003800200 */
.L_x_118:
[----:B------:R-:W-:Y:S01]  /*0220*/  ISETP.GE.AND P0, PT, R13, R10, PT ;  /* 0x0000000a0d00720c */ /* 0x000fe20003f06270 */
[----:B------:R-:W-:-:S12]  /*0230*/  BSSY.RECONVERGENT B1, `(.L_x_120) ;  /* 0x0000099000017945 */ /* 0x000fd80003800200 */
[----:B------:R-:W-:Y:S05]  /*0240*/  @P0 BRA `(.L_x_121) ;  /* 0x00000008005c0947 */ /* 0x000fea0003800000 */
[----:B0-----:R-:W-:Y:S01]  /*0250*/  LOP3.LUT R2, RZ, R13, RZ, 0x33, !PT ;  /* 0x0000000dff027212 */ /* 0x001fe200078e33ff */
[----:B------:R-:W-:Y:S03]  /*0260*/  BSSY.RECONVERGENT B2, `(.L_x_122) ;  /* 0x000002e000027945 */ /* 0x000fe60003800200 */
[----:B------:R-:W-:-:S04]  /*0270*/  IADD3 R15, PT, PT, -R6, R7, R2 ;  /* 0x00000007060f7210 */ /* 0x000fc80007ffe102 */
[----:B------:R-:W-:-:S04]  /*0280*/  LOP3.LUT R2, R15, 0x300, RZ, 0xc0, !PT ;  /* 0x000003000f027812 */ /* 0x000fc800078ec0ff */
[----:B------:R-:W-:-:S13]  /*0290*/  ISETP.NE.AND P0, PT, R2, 0x300, PT ;  /* 0x000003000200780c */ /* 0x000fda0003f05270 */
[----:B------:R-:W-:Y:S05]  /*02a0*/  @!P0 BRA `(.L_x_123) ;  /* 0x0000000000a48947 */ /* 0x000fea0003800000 */
[----:B------:R-:W0:Y:S01]  /*02b0*/  LDCU.128 UR4, c[0x0][0x380] ;  /* 0x00007000ff0477ac */ /* 0x000e220008000c00 */
[----:B------:R-:W-:Y:S02]  /*02c0*/  IADD3 R3, P0, PT, R6, R13, RZ ;  /* 0x0000000d06037210 */ /* 0x000fe40007f1e0ff */
[----:B------:R-:W-:-:S03]  /*02d0*/  LEA.HI R2, R15, 0x1, RZ, 0x18 ;  /* 0x000000010f027811 */ /* 0x000fc600078fc0ff */
[----:B------:R-:W-:Y:S01]  /*02e0*/  IMAD.X R14, RZ, RZ, RZ, P0 ;  /* 0x000000ffff0e7224 */ /* 0x000fe200000e06ff */
[----:B------:R-:W-:-:S05]  /*02f0*/  LOP3.LUT R2, R2, 0x3, RZ, 0xc0, !PT ;  /* 0x0000000302027812 */ /* 0x000fca00078ec0ff */
[----:B------:R-:W-:Y:S01]  /*0300*/  IMAD.MOV R4, RZ, RZ, -R2 ;  /* 0x000000ffff047224 */ /* 0x000fe200078e0a02 */
[C---:B0-----:R-:W-:Y:S02]  /*0310*/  LEA R5, P2, R3.reuse, UR4, 0x2 ;  /* 0x0000000403057c11 */ /* 0x041fe4000f8410ff */
[C---:B------:R-:W-:Y:S02]  /*0320*/  IADD3 R7, P1, PT, R3.reuse, UR6, RZ ;  /* 0x0000000603077c10 */ /* 0x040fe4000ff3e0ff */
[----:B------:R-:W-:Y:S02]  /*0330*/  LEA.HI.X R3, R3, UR5, R14, 0x2, P2 ;  /* 0x0000000503037c11 */ /* 0x000fe400090f140e */
[----:B------:R-:W-:-:S09]  /*0340*/  IADD3.X R14, PT, PT, R14, UR7, RZ, P1, !PT ;  /* 0x000000070e0e7c10 */ /* 0x000fd20008ffe4ff */
.L_x_126:
[----:B------:R-:W-:-:S05]  /*0350*/  IMAD.MOV.U32 R2, RZ, RZ, R5 ;  /* 0x000000ffff027224 */ /* 0x000fca00078e0005 */
[----:B------:R-:W2:Y:S01]  /*0360*/  LDG.E R19, desc[UR10][R2.64] ;  /* 0x0000000a02137981 */ /* 0x000ea2000c1e1900 */
[----:B------:R-:W-:Y:S01]  /*0370*/  VIADD R4, R4, 0x1 ;  /* 0x0000000104047836 */ /* 0x000fe20000000000 */
[----:B------:R-:W-:Y:S01]  /*0380*/  BSSY.RECONVERGENT B3, `(.L_x_124) ;  /* 0x0000016000037945 */ /* 0x000fe20003800200 */
[----:B------:R-:W-:Y:S01]  /*0390*/  IMAD.MOV.U32 R18, RZ, RZ, R11 ;  /* 0x000000ffff127224 */ /* 0x000fe200078e000b */
[----:B------:R-:W-:Y:S01]  /*03a0*/  IADD3 R5, P3, PT, R5, 0x400, RZ ;  /* 0x0000040005057810 */ /* 0x000fe20007f7e0ff */
[----:B------:R-:W-:Y:S01]  /*03b0*/  IMAD.MOV.U32 R17, RZ, RZ, R8 ;  /* 0x000000ffff117224 */ /* 0x000fe200078e0008 */
[----:B------:R-:W-:Y:S01]  /*03c0*/  ISETP.NE.AND P2, PT, R4, RZ, PT ;  /* 0x000000ff0400720c */ /* 0x000fe20003f45270 */
[----:B-----5:R-:W-:Y:S02]  /*03d0*/  IMAD.MOV.U32 R16, RZ, RZ, R12 ;  /* 0x000000ffff107224 */ /* 0x020fe400078e000c */
[----:B------:R-:W-:Y:S02]  /*03e0*/  IMAD.MOV.U32 R11, RZ, RZ, R7 ;  /* 0x000000ffff0b7224 */ /* 0x000fe400078e0007 */
[----:B------:R-:W-:Y:S01]  /*03f0*/  IMAD.MOV.U32 R8, RZ, RZ, R14 ;  /* 0x000000ffff087224 */ /* 0x000fe200078e000e */
[----:B--2---:R-:W-:Y:S01]  /*0400*/  FSETP.GEU.AND P0, PT, R12, R19, PT ;  /* 0x000000130c00720b */ /* 0x004fe20003f0e000 */
[----:B------:R-:W-:-:S12]  /*0410*/  IMAD.MOV.U32 R12, RZ, RZ, R19 ;  /* 0x000000ffff0c7224 */ /* 0x000fd800078e0013 */
        /* <DEDUP_REMOVED lines=12> */
.L_x_125:
[----:B------:R-:W-:Y:S05]  /*04e0*/  BSYNC.RECONVERGENT B3 ;  /* 0x0000000000037941 */ /* 0x000fea0003800200 */
.L_x_124:
[----:B------:R-:W-:Y:S01]  /*04f0*/  IADD3 R7, P0, PT, R7, 0x100, RZ ;  /* 0x0000010007077810 */ /* 0x000fe20007f1e0ff */
[----:B------:R-:W-:Y:S02]  /*0500*/  VIADD R13, R13, 0x100 ;  /* 0x000001000d0d7836 */ /* 0x000fe40000000000 */
[----:B------:R-:W-:Y:S02]  /*0510*/  IMAD.X R3, RZ, RZ, R3, P3 ;  /* 0x000000ffff037224 */ /* 0x000fe400018e0603 */
[----:B------:R-:W-:Y:S01]  /*0520*/  IMAD.X R14, RZ, RZ, R14, P0 ;  /* 0x000000ffff0e7224 */ /* 0x000fe200000e060e */
[----:B------:R-:W-:Y:S07]  /*0530*/  @P2 BRA `(.L_x_126) ;  /* 0xfffffffc00842947 */ /* 0x000fee000383ffff */
.L_x_123:
[----:B------:R-:W-:Y:S05]  /*0540*/  BSYNC.RECONVERGENT B2 ;  /* 0x0000000000027941 */ /* 0x000fea0003800200 */
.L_x_122:
[----:B------:R-:W-:-:S13]  /*0550*/  ISETP.GE.U32.AND P0, PT, R15, 0x300, PT ;  /* 0x000003000f00780c */ /* 0x000fda0003f06070 */
[----:B------:R-:W-:Y:S05]  /*0560*/  @!P0 BRA `(.L_x_121) ;  /* 0x0000000400948947 */ /* 0x000fea0003800000 */
[----:B------:R-:W0:Y:S01]  /*0570*/  LDC.64 R4, c[0x0][0x380] ;  /* 0x0000e000ff047b82 */ /* 0x000e220000000a00 */
[----:B------:R-:W-:-:S07]  /*0580*/  VIADD R7, R13, 0x200 ;  /* 0x000002000d077836 */ /* 0x000fce0000000000 */
[----:B------:R-:W1:Y:S02]  /*0590*/  LDC.64 R2, c[0x0][0x388] ;  /* 0x0000e200ff027b82 */ /* 0x000e640000000a00 */
.L_x_135:
[----:B------:R-:W-:-:S05]  /*05a0*/  VIADD R13, R7, 0xfffffe00 ;  /* 0xfffffe00070d7836 */ /* 0x000fca0000000000 */
[----:B------:R-:W-:-:S04]  /*05b0*/  IADD3 R19, P0, PT, R6, R13, RZ ;  /* 0x0000000d06137210 */ /* 0x000fc80007f1e0ff */
[----:B------:R-:W-:Y:S02]  /*05c0*/  LEA.HI.X.SX32 R18, R13, RZ, 0x1, P0 ;  /* 0x000000ff0d127211 */ /* 0x000fe400000f0eff */
[----:B0-----:R-:W-:-:S04]  /*05d0*/  LEA R16, P0, R19, R4, 0x2 ;  /* 0x0000000413107211 */ /* 0x001fc800078010ff */
[----:B------:R-:W-:-:S05]  /*05e0*/  LEA.HI.X R17, R19, R5, R18, 0x2, P0 ;  /* 0x0000000513117211 */ /* 0x000fca00000f1412 */
[----:B------:R-:W2:Y:S04]  /*05f0*/  LDG.E R25, desc[UR10][R16.64] ;  /* 0x0000000a10197981 */ /* 0x000ea8000c1e1900 */
[----:B-----5:R0:W5:Y:S04]  /*0600*/  LDG.E R15, desc[UR10][R16.64+0x400] ;  /* 0x0004000a100f7981 */ /* 0x020168000c1e1900 */
[----:B------:R0:W5:Y:S04]  /*0610*/  LDG.E R13, desc[UR10][R16.64+0x800] ;  /* 0x0008000a100d7981 */ /* 0x000168000c1e1900 */
[----:B------:R0:W5:Y:S01]  /*0620*/  LDG.E R14, desc[UR10][R16.64+0xc00] ;  /* 0x000c000a100e7981 */ /* 0x000162000c1e1900 */
[----:B-1----:R-:W-:Y:S01]  /*0630*/  IADD3 R20, P1, PT, R19, R2, RZ ;  /* 0x0000000213147210 */ /* 0x002fe20007f3e0ff */
[----:B------:R-:W-:Y:S01]  /*0640*/  BSSY.RECONVERGENT B2, `(.L_x_127) ;  /* 0x0000013000027945 */ /* 0x000fe20003800200 */
[----:B------:R-:W-:-:S03]  /*0650*/  VIADD R19, R7, 0xffffff00 ;  /* 0xffffff0007137836 */ /* 0x000fc60000000000 */
[----:B------:R-:W-:Y:S02]  /*0660*/  IMAD.X R23, R18, 0x1, R3, P1 ;  /* 0x0000000112177824 */ /* 0x000fe400008e0603 */
[----:B------:R-:W-:Y:S02]  /*0670*/  IMAD.MOV.U32 R21, RZ, RZ, R20 ;  /* 0x000000ffff157224 */ /* 0x000fe400078e0014 */
[----:B------:R-:W-:Y:S01]  /*0680*/  IMAD.MOV.U32 R22, RZ, RZ, R23 ;  /* 0x000000ffff167224 */ /* 0x000fe200078e0017 */
[----:B--2---:R-:W-:Y:S01]  /*0690*/  FSETP.GEU.AND P0, PT, R12, R25, PT ;  /* 0x000000190c00720b */ /* 0x004fe20003f0e000 */
[----:B------:R-:W-:-:S12]  /*06a0*/  IMAD.MOV.U32 R18, RZ, RZ, R25 ;  /* 0x000000ffff127224 */ /* 0x000fd800078e0019 */
[----:B0-----:R-:W-:Y:S05]  /*06b0*/  @!P0 BRA `(.L_x_128) ;  /* 0x00000000002c8947 */ /* 0x001fea0003800000 */
        /* <DEDUP_REMOVED lines=11> */
.L_x_128:
[----:B------:R-:W-:Y:S05]  /*0770*/  BSYNC.RECONVERGENT B2 ;  /* 0x0000000000027941 */ /* 0x000fea0003800200 */
.L_x_127:
[----:B-----5:R-:W-:Y:S01]  /*0780*/  FSETP.GEU.AND P0, PT, R18, R15, PT ;  /* 0x0000000f1200720b */ /* 0x020fe20003f0e000 */
[----:B------:R-:W-:Y:S01]  /*0790*/  BSSY.RECONVERGENT B2, `(.L_x_129) ;  /* 0x0000013000027945 */ /* 0x000fe20003800200 */
[----:B------:R-:W-:Y:S02]  /*07a0*/  SHF.R.S32.HI R8, RZ, 0x1f, R19 ;  /* 0x0000001fff087819 */ /* 0x000fe40000011413 */
[----:B------:R-:W-:-:S04]  /*07b0*/  IADD3 R12, P1, P2, R19, R2, R6 ;  /* 0x00000002130c7210 */ /* 0x000fc80007a3e006 */
[----:B------:R-:W-:Y:S01]  /*07c0*/  IADD3.X R11, PT, PT, R8, R3, RZ, P1, P2 ;  /* 0x00000003080b7210 */ /* 0x000fe20000fe44ff */
[----:B------:R-:W-:Y:S02]  /*07d0*/  IMAD.MOV.U32 R19, RZ, RZ, R12 ;  /* 0x000000ffff137224 */ /* 0x000fe400078e000c */
[----:B------:R-:W-:Y:S02]  /*07e0*/  IMAD.MOV.U32 R8, RZ, RZ, R15 ;  /* 0x000000ffff087224 */ /* 0x000fe400078e000f */
[----:B------:R-:W-:Y:S01]  /*07f0*/  IMAD.MOV.U32 R20, RZ, RZ, R11 ;  /* 0x000000ffff147224 */ /* 0x000fe200078e000b */
[----:B------:R-:W-:Y:S06]  /*0800*/  @!P0 BRA `(.L_x_130) ;  /* 0x00000000002c8947 */ /* 0x000fec0003800000 */
        /* <DEDUP_REMOVED lines=11> */
.L_x_130:
[----:B------:R-:W-:Y:S05]  /*08c0*/  BSYNC.RECONVERGENT B2 ;  /* 0x0000000000027941 */ /* 0x000fea0003800200 */
.L_x_129:
[----:B------:R-:W-:Y:S01]  /*08d0*/  FSETP.GEU.AND P0, PT, R8, R13, PT ;  /* 0x0000000d0800720b */ /* 0x000fe20003f0e000 */
[C---:B------:R-:W-:Y:S01]  /*08e0*/  VIADD R11, R7.reuse, 0x100 ;  /* 0x00000100070b7836 */ /* 0x040fe20000000000 */
[----:B------:R-:W-:Y:S01]  /*08f0*/  SHF.R.S32.HI R12, RZ, 0x1f, R7 ;  /* 0x0000001fff0c7819 */ /* 0x000fe20000011407 */
[----:B------:R-:W-:Y:S01]  /*0900*/  BSSY.RECONVERGENT B2, `(.L_x_131) ;  /* 0x0000014000027945 */ /* 0x000fe20003800200 */
[-CC-:B------:R-:W-:Y:S01]  /*0910*/  IADD3 R18, P1, P4, R7, R2.reuse, R6.reuse ;  /* 0x0000000207127210 */ /* 0x180fe20007c3e006 */
[----:B------:R-:W-:Y:S01]  /*0920*/  IMAD.MOV.U32 R15, RZ, RZ, R13 ;  /* 0x000000ffff0f7224 */ /* 0x000fe200078e000d */
[----:B------:R-:W-:Y:S02]  /*0930*/  IADD3 R23, P2, P3, R11, R2, R6 ;  /* 0x000000020b177210 */ /* 0x000fe40007b5e006 */
[----:B------:R-:W-:Y:S01]  /*0940*/  IADD3.X R21, PT, PT, R12, R3, RZ, P1, P4 ;  /* 0x000000030c157210 */ /* 0x000fe20000fe84ff */
[----:B------:R-:W-:Y:S01]  /*0950*/  IMAD.MOV.U32 R16, RZ, RZ, R18 ;  /* 0x000000ffff107224 */ /* 0x000fe200078e0012 */
[----:B------:R-:W-:-:S03]  /*0960*/  SHF.R.S32.HI R12, RZ, 0x1f, R11 ;  /* 0x0000001fff0c7819 */ /* 0x000fc6000001140b */
        /* <DEDUP_REMOVED lines=13> */
.L_x_132:
[----:B------:R-:W-:Y:S05]  /*0a40*/  BSYNC.RECONVERGENT B2 ;  /* 0x0000000000027941 */ /* 0x000fea0003800200 */
.L_x_131:
[----:B------:R-:W-:Y:S01]  /*0a50*/  FSETP.GEU.AND P0, PT, R15, R14, PT ;  /* 0x0000000e0f00720b */ /* 0x000fe20003f0e000 */
[----:B------:R-:W-:Y:S01]  /*0a60*/  BSSY.RECONVERGENT B2, `(.L_x_133) ;  /* 0x0000011000027945 */ /* 0x000fe20003800200 */
[----:B------:R-:W-:Y:S01]  /*0a70*/  IADD3.X R18, PT, PT, R12, R3, RZ, P2, P3 ;  /* 0x000000030c127210 */ /* 0x000fe200017e64ff */
[----:B------:R-:W-:Y:S02]  /*0a80*/  IMAD.MOV.U32 R11, RZ, RZ, R23 ;  /* 0x000000ffff0b7224 */ /* 0x000fe400078e0017 */
[----:B------:R-:W-:Y:S02]  /*0a90*/  IMAD.MOV.U32 R12, RZ, RZ, R14 ;  /* 0x000000ffff0c7224 */ /* 0x000fe400078e000e */
[----:B------:R-:W-:-:S06]  /*0aa0*/  IMAD.MOV.U32 R8, RZ, RZ, R18 ;  /* 0x000000ffff087224 */ /* 0x000fcc00078e0012 */
        /* <DEDUP_REMOVED lines=12> */
.L_x_134:
[----:B------:R-:W-:Y:S05]  /*0b70*/  BSYNC.RECONVERGENT B2 ;  /* 0x0000000000027941 */ /* 0x000fea0003800200 */
.L_x_133:
[C---:B------:R-:W-:Y:S02]  /*0b80*/  VIADD R13, R7.reuse, 0x200 ;  /* 0x00000200070d7836 */ /* 0x040fe40000000000 */
[----:B------:R-:W-:-:S03]  /*0b90*/  VIADD R7, R7, 0x400 ;  /* 0x0000040007077836 */ /* 0x000fc60000000000 */
[----:B------:R-:W-:-:S13]  /*0ba0*/  ISETP.GE.AND P0, PT, R13, R10, PT ;  /* 0x0000000a0d00720c */ /* 0x000fda0003f06270 */
[----:B------:R-:W-:Y:S05]  /*0bb0*/  @!P0 BRA `(.L_x_135) ;  /* 0xfffffff800788947 */ /* 0x000fea000383ffff */
.L_x_121:
[----:B------:R-:W-:Y:S05]  /*0bc0*/  BSYNC.RECONVERGENT B1 ;  /* 0x0000000000017941 */ /* 0x000fea0003800200 */
.L_x_120:
[----:B------:R-:W-:-:S13]  /*0bd0*/  ISETP.GE.AND P0, PT, R10, 0x100, PT ;  /* 0x000001000a00780c */ /* 0x000fda0003f06270 */
[----:B------:R-:W-:Y:S05]  /*0be0*/  @!P0 BRA `(.L_x_136) ;  /* 0x00000010008c8947 */ /* 0x000fea0003800000 */
[----:B------:R-:W1:Y:S01]  /*0bf0*/  S2R R10, SR_LANEID ;  /* 0x00000000000a7919 */ /* 0x000e620000000000 */
[----:B------:R-:W-:Y:S01]  /*0c00*/  BSSY.RECONVERGENT B1, `(.L_x_137) ;  /* 0x000001b000017945 */ /* 0x000fe20003800200 */
[----:B------:R-:W-:Y:S01]  /*0c10*/  IMAD.MOV.U32 R6, RZ, RZ, R11 ;  /* 0x000000ffff067224 */ /* 0x000fe200078e000b */
[----:B0----5:R0:W2:Y:S01]  /*0c20*/  SHFL.DOWN PT, R3, R12, 0x1, 0x1f ;  /* 0x08201f000c037f89 */ /* 0x0210a200000e0000 */
[----:B------:R-:W-:Y:S02]  /*0c30*/  IMAD.MOV.U32 R7, RZ, RZ, R8 ;  /* 0x000000ffff077224 */ /* 0x000fe400078e0008 */
[----:B------:R-:W-:Y:S01]  /*0c40*/  IMAD.MOV.U32 R2, RZ, RZ, R12 ;  /* 0x000000ffff027224 */ /* 0x000fe200078e000c */
[----:B------:R0:W3:Y:S04]  /*0c50*/  SHFL.DOWN PT, R4, R11, 0x1, 0x1f ;  /* 0x08201f000b047f89 */ /* 0x0000e800000e0000 */
[----:B------:R0:W4:Y:S01]  /*0c60*/  SHFL.DOWN PT, R5, R8, 0x1, 0x1f ;  /* 0x08201f0008057f89 */ /* 0x00012200000e0000 */
[----:B-1----:R-:W-:-:S02]  /*0c70*/  ISETP.GT.AND P0, PT, R10, 0x1e, PT ;  /* 0x0000001e0a00780c */ /* 0x002fc40003f04270 */
[C---:B------:R-:W-:Y:S02]  /*0c80*/  ISETP.GT.AND P1, PT, R10.reuse, 0x1d, PT ;  /* 0x0000001d0a00780c */ /* 0x040fe40003f24270 */
[----:B------:R-:W-:-:S09]  /*0c90*/  ISETP.GT.AND P3, PT, R10, 0x1b, PT ;  /* 0x0000001b0a00780c */ /* 0x000fd20003f64270 */
[----:B0-234-:R-:W-:Y:S05]  /*0ca0*/  @P0 BRA `(.L_x_138) ;  /* 0x0000000000400947 */ /* 0x01dfea0003800000 */
        /* <DEDUP_REMOVED lines=16> */
.L_x_138:
[----:B------:R-:W-:Y:S05]  /*0db0*/  BSYNC.RECONVERGENT B1 ;  /* 0x0000000000017941 */ /* 0x000fea0003800200 */
.L_x_137:
        /* <DEDUP_REMOVED lines=27> */
.L_x_140:
[----:B------:R-:W-:Y:S05]  /*0f70*/  BSYNC.RECONVERGENT B1 ;  /* 0x0000000000017941 */ /* 0x000fea0003800200 */
.L_x_139:
        /* <DEDUP_REMOVED lines=9> */
[----:B0-----:R-:W-:Y:S02]  /*1010*/  IMAD.MOV.U32 R6, RZ, RZ, R11 ;  /* 0x000000ffff067224 */ /* 0x001fe400078e000b */
[----:B-1----:R-:W-:Y:S02]  /*1020*/  IMAD.MOV.U32 R7, RZ, RZ, R10 ;  /* 0x000000ffff077224 */ /* 0x002fe400078e000a */
        /* <DEDUP_REMOVED lines=13> */
.L_x_142:
[----:B------:R-:W-:Y:S05]  /*1100*/  BSYNC.RECONVERGENT B1 ;  /* 0x0000000000017941 */ /* 0x000fea0003800200 */
.L_x_141:
        /* <DEDUP_REMOVED lines=9> */
[----:B---3--:R-:W-:Y:S02]  /*11a0*/  IMAD.MOV.U32 R4, RZ, RZ, R13 ;  /* 0x000000ffff047224 */ /* 0x008fe400078e000d */
        /* <DEDUP_REMOVED lines=14> */
.L_x_144:
[----:B------:R-:W-:Y:S05]  /*1290*/  BSYNC.RECONVERGENT B1 ;  /* 0x0000000000017941 */ /* 0x000fea0003800200 */
.L_x_143:
[----:B0-----:R0:W0:Y:S01]  /*12a0*/  SHFL.DOWN PT, R2, R3, 0x10, 0x1f ;  /* 0x0a001f0003027f89 */ /* 0x00102200000e0000 */
[----:B------:R-:W-:Y:S01]  /*12b0*/  BSSY.RECONVERGENT B1, `(.L_x_145) ;  /* 0x0000017000017945 */ /* 0x000fe20003800200 */
[----:B--2---:R-:W-:Y:S02]  /*12c0*/  IMAD.MOV.U32 R7, RZ, RZ, R4 ;  /* 0x000000ffff077224 */ /* 0x004fe400078e0004 */
[----:B------:R2:W0:Y:S01]  /*12d0*/  SHFL.DOWN PT, R11, R4, 0x10, 0x1f ;  /* 0x0a001f00040b7f89 */ /* 0x00042200000e0000 */
[----:B----4-:R-:W-:Y:S02]  /*12e0*/  IMAD.MOV.U32 R8, RZ, RZ, R5 ;  /* 0x000000ffff087224 */ /* 0x010fe400078e0005 */
[----:B------:R-:W-:Y:S01]  /*12f0*/  IMAD.MOV.U32 R6, RZ, RZ, R3 ;  /* 0x000000ffff067224 */ /* 0x000fe200078e0003 */
[----:B-1----:R2:W1:Y:S01]  /*1300*/  SHFL.DOWN PT, R10, R5, 0x10, 0x1f ;  /* 0x0a001f00050a7f89 */ /* 0x00246200000e0000 */
[----:B------:R-:W-:Y:S05]  /*1310*/  @P4 BRA `(.L_x_146) ;  /* 0x0000000000404947 */ /* 0x000fea0003800000 */
[----:B0-----:R-:W-:Y:S01]  /*1320*/  FSETP.GEU.AND P0, PT, R3, R2, PT ;  /* 0x000000020300720b */ /* 0x001fe20003f0e000 */
[----:B------:R-:W-:Y:S02]  /*1330*/  IMAD.MOV.U32 R7, RZ, RZ, R11 ;  /* 0x000000ffff077224 */ /* 0x000fe400078e000b */
        /* <DEDUP_REMOVED lines=14> */
.L_x_146:
[----:B------:R-:W-:Y:S05]  /*1420*/  BSYNC.RECONVERGENT B1 ;  /* 0x0000000000017941 */ /* 0x000fea0003800200 */
.L_x_145:
[----:B------:R-:W-:Y:S04]  /*1430*/  BSSY.RECONVERGENT B1, `(.L_x_147) ;  /* 0x000000c000017945 */ /* 0x000fe80003800200 */
[----:B------:R-:W-:Y:S05]  /*1440*/  @P2 BRA `(.L_x_148) ;  /* 0x0000000000282947 */ /* 0x000fea0003800000 */
[----:B--2---:R-:W2:Y:S01]  /*1450*/  S2R R4, SR_CgaCtaId ;  /* 0x0000000000047919 */ /* 0x004ea20000008800 */
        /* <DEDUP_REMOVED lines=9> */
.L_x_148:
[----:B------:R-:W-:Y:S05]  /*14f0*/  BSYNC.RECONVERGENT B1 ;  /* 0x0000000000017941 */ /* 0x000fea0003800200 */
.L_x_147:
[----:B------:R-:W-:Y:S01]  /*1500*/  BAR.SYNC.DEFER_BLOCKING 0x0 ;  /* 0x0000000000007b1d */ /* 0x000fe20000010000 */
[----:B------:R-:W-:-:S13]  /*1510*/  ISETP.NE.AND P2, PT, R9, RZ, PT ;  /* 0x000000ff0900720c */ /* 0x000fda0003f45270 */
[----:B------:R-:W-:Y:S05]  /*1520*/  @P2 BRA `(.L_x_149) ;  /* 0x0000004400542947 */ /* 0x000fea0003800000 */
[----:B0---4-:R-:W0:Y:S01]  /*1530*/  S2R R3, SR_CgaCtaId ;  /* 0x0000000000037919 */ /* 0x011e220000008800 */
[----:B------:R-:W-:Y:S01]  /*1540*/  MOV R2, 0x400 ;  /* 0x0000040000027802 */ /* 0x000fe20000000f00 */
[----:B------:R-:W-:Y:S03]  /*1550*/  BSSY.RECONVERGENT B1, `(.L_x_150) ;  /* 0x0000016000017945 */ /* 0x000fe60003800200 */
[----:B0-----:R-:W-:-:S05]  /*1560*/  LEA R26, R3, R2, 0x18 ;  /* 0x00000002031a7211 */ /* 0x001fca00078ec0ff */
[----:B--2---:R-:W0:Y:S04]  /*1570*/  LDS R5, [R26+0x18] ;  /* 0x000018001a057984 */ /* 0x004e280000000800 */
[----:B------:R2:W4:Y:S04]  /*1580*/  LDS.64 R2, [R26+0x20] ;  /* 0x000020001a027984 */ /* 0x0005280000000a00 */
[----:B------:R2:W1:Y:S04]  /*1590*/  LDS R22, [R26+0x28] ;  /* 0x000028001a167984 */ /* 0x0004680000000800 */
[----:B------:R2:W1:Y:S01]  /*15a0*/  LDS R16, [R26+0x38] ;  /* 0x000038001a107984 */ /* 0x0004620000000800 */
[----:B0-----:R-:W-:Y:S01]  /*15b0*/  FSETP.GEU.AND P0, PT, R6, R5, PT ;  /* 0x000000050600720b */ /* 0x001fe20003f0e000 */
[----:B------:R-:W-:-:S12]  /*15c0*/  IMAD.MOV.U32 R21, RZ, RZ, R5 ;  /* 0x000000ffff157224 */ /* 0x000fd800078e0005 */
[----:B-12-4-:R-:W-:Y:S05]  /*15d0*/  @!P0 BRA `(.L_x_151) ;  /* 0x0000000000348947 */ /* 0x016fea0003800000 */
        /* <DEDUP_REMOVED lines=13> */
.L_x_151:
[----:B------:R-:W-:Y:S05]  /*16b0*/  BSYNC.RECONVERGENT B1 ;  /* 0x0000000000017941 */ /* 0x000fea0003800200 */
.L_x_150:
        /* <DEDUP_REMOVED lines=21> */
[C---:B------:R-:W-:Y:S02]  /*1810*/  @P3 ISETP.LT.U32.AND P1, PT, R2.reuse, R6, PT ;  /* 0x000000060200320c */ /* 0x040fe40003f21070 */
[CC--:B------:R-:W-:Y:S02]  /*1820*/  @P3 ISETP.GE.AND.EX P0, PT, R3.reuse, R7.reuse, PT, P0 ;  /* 0x000000070300320c */ /* 0x0c0fe40003f06300 */
[----:B------:R-:W-:Y:S02]  /*1830*/  @P3 ISETP.LT.AND.EX P1, PT, R3, R7, PT, P1 ;  /* 0x000000070300320c */ /* 0x000fe40003f21310 */
[----:B------:R-:W-:Y:S02]  /*1840*/  @P3 FSEL R23, R21, R22, !P0 ;  /* 0x0000001615173208 */ /* 0x000fe40004000000 */
[----:B------:R-:W-:-:S02]  /*1850*/  @P3 SEL R25, R2, R6, P1 ;  /* 0x0000000602193207 */ /* 0x000fc40000800000 */
[----:B------:R-:W-:-:S07]  /*1860*/  @P3 SEL R24, R3, R7, P1 ;  /* 0x0000000703183207 */ /* 0x000fce0000800000 */
.L_x_153:
[----:B------:R-:W-:Y:S05]  /*1870*/  BSYNC.RECONVERGENT B1 ;  /* 0x0000000000017941 */ /* 0x000fea0003800200 */
.L_x_152:
        /* <DEDUP_REMOVED lines=17> */
.L_x_155:
[----:B------:R-:W-:Y:S05]  /*1990*/  BSYNC.RECONVERGENT B1 ;  /* 0x0000000000017941 */ /* 0x000fea0003800200 */
.L_x_154:
        /* <DEDUP_REMOVED lines=17> */
.L_x_157:
[----:B------:R-:W-:Y:S05]  /*1ab0*/  BSYNC.RECONVERGENT B1 ;  /* 0x0000000000017941 */ /* 0x000fea0003800200 */
.L_x_156:
        /* <DEDUP_REMOVED lines=17> */
.L_x_159:
[----:B------:R-:W-:Y:S05]  /*1bd0*/  BSYNC.RECONVERGENT B1 ;  /* 0x0000000000017941 */ /* 0x000fea0003800200 */
.L_x_158:
        /* <DEDUP_REMOVED lines=17> */
.L_x_161:
[----:B------:R-:W-:Y:S05]  /*1cf0*/  BSYNC.RECONVERGENT B1 ;  /* 0x0000000000017941 */ /* 0x000fea0003800200 */
.L_x_160:
        /* <DEDUP_REMOVED lines=18> */
.L_x_136:
[----:B------:R-:W1:Y:S01]  /*1e20*/  S2R R14, SR_LANEID ;  /* 0x00000000000e7919 */ /* 0x000e620000000000 */
[----:B0-----:R-:W-:Y:S01]  /*1e30*/  LOP3.LUT R2, R9, 0x3e0, RZ, 0xc0, !PT ;  /* 0x000003e009027812 */ /* 0x001fe200078ec0ff */
[----:B------:R-:W-:Y:S01]  /*1e40*/  BSSY.RECONVERGENT B1, `(.L_x_162) ;  /* 0x0000027000017945 */ /* 0x000fe20003800200 */
[----:B------:R-:W-:Y:S02]  /*1e50*/  IMAD.MOV.U32 R16, RZ, RZ, R8 ;  /* 0x000000ffff107224 */ /* 0x000fe400078e0008 */
[----:B------:R-:W-:Y:S01]  /*1e60*/  LOP3.LUT R5, RZ, R2, RZ, 0x33, !PT ;  /* 0x00000002ff057212 */ /* 0x000fe200078e33ff */
[----:B------:R-:W-:-:S05]  /*1e70*/  VIADD R3, R2, 0x20 ;  /* 0x0000002002037836 */ /* 0x000fca0000000000 */
[----:B------:R-:W-:Y:S01]  /*1e80*/  ISETP.GT.AND P0, PT, R3, R10, PT ;  /* 0x0000000a0300720c */ /* 0x000fe20003f04270 */
[----:B------:R-:W-:-:S05]  /*1e90*/  IMAD.IADD R3, R10, 0x1, R5 ;  /* 0x000000010a037824 */ /* 0x000fca00078e0205 */
[----:B------:R-:W-:-:S05]  /*1ea0*/  SEL R3, R3, 0x1f, P0 ;  /* 0x0000001f03037807 */ /* 0x000fca0000000000 */
[----:B-----5:R0:W2:Y:S04]  /*1eb0*/  SHFL.DOWN PT, R5, R12, 0x1, R3 ;  /* 0x082000000c057989 */ /* 0x0200a800000e0003 */
[----:B------:R0:W3:Y:S01]  /*1ec0*/  SHFL.DOWN PT, R7, R8, 0x1, R3 ;  /* 0x0820000008077989 */ /* 0x0000e200000e0003 */
[CC--:B-1----:R-:W-:Y:S01]  /*1ed0*/  ISETP.GE.AND P0, PT, R14.reuse, R3.reuse, PT ;  /* 0x000000030e00720c */ /* 0x0c2fe20003f06270 */
[C---:B------:R-:W-:Y:S01]  /*1ee0*/  VIADD R4, R14.reuse, 0x4 ;  /* 0x000000040e047836 */ /* 0x040fe20000000000 */
[C---:B------:R-:W-:Y:S01]  /*1ef0*/  ISETP.NE.AND P2, PT, R14.reuse, RZ, PT ;  /* 0x000000ff0e00720c */ /* 0x040fe20003f45270 */
[C---:B------:R-:W-:Y:S02]  /*1f00*/  VIADD R2, R14.reuse, 0x2 ;  /* 0x000000020e027836 */ /* 0x040fe40000000000 */
[----:B------:R-:W-:Y:S01]  /*1f10*/  VIADD R6, R14, 0x8 ;  /* 0x000000080e067836 */ /* 0x000fe20000000000 */
[-C--:B------:R-:W-:Y:S01]  /*1f20*/  ISETP.GT.AND P5, PT, R4, R3.reuse, PT ;  /* 0x000000030400720c */ /* 0x080fe20003fa4270 */
[----:B------:R-:W-:Y:S01]  /*1f30*/  VIADD R14, R14, 0x10 ;  /* 0x000000100e0e7836 */ /* 0x000fe20000000000 */
[----:B------:R0:W1:Y:S01]  /*1f40*/  SHFL.DOWN PT, R4, R11, 0x1, R3 ;  /* 0x082000000b047989 */ /* 0x00006200000e0003 */
[-C--:B------:R-:W-:Y:S01]  /*1f50*/  ISETP.GT.AND P1, PT, R2, R3.reuse, PT ;  /* 0x000000030200720c */ /* 0x080fe20003f24270 */
[----:B------:R-:W-:Y:S01]  /*1f60*/  IMAD.MOV.U32 R2, RZ, RZ, R12 ;  /* 0x000000ffff027224 */ /* 0x000fe200078e000c */
[-C--:B------:R-:W-:Y:S01]  /*1f70*/  ISETP.GT.AND P4, PT, R6, R3.reuse, PT ;  /* 0x000000030600720c */ /* 0x080fe20003f84270 */
[----:B------:R-:W-:Y:S01]  /*1f80*/  IMAD.MOV.U32 R6, RZ, RZ, R11 ;  /* 0x000000ffff067224 */ /* 0x000fe200078e000b */
[----:B------:R-:W-:Y:S01]  /*1f90*/  ISETP.GT.AND P3, PT, R14, R3, PT ;  /* 0x000000030e00720c */ /* 0x000fe20003f64270 */
[----:B--2---:R-:W-:-:S12]  /*1fa0*/  @P0 BRA `(.L_x_163) ;  /* 0x0000000000400947 */ /* 0x004fd80003800000 */
[----:B------:R-:W-:Y:S01]  /*1fb0*/  FSETP.GEU.AND P0, PT, R12, R5, PT ;  /* 0x000000050c00720b */ /* 0x000fe20003f0e000 */
        /* <DEDUP_REMOVED lines=15> */
.L_x_163:
[----:B------:R-:W-:Y:S05]  /*20b0*/  BSYNC.RECONVERGENT B1 ;  /* 0x0000000000017941 */ /* 0x000fea0003800200 */
.L_x_162:
[----:B------:R2:W4:Y:S01]  /*20c0*/  SHFL.DOWN PT, R5, R2, 0x2, R3 ;  /* 0x0840000002057989 */ /* 0x00052200000e0003 */
[----:B------:R-:W-:Y:S01]  /*20d0*/  BSSY.RECONVERGENT B1, `(.L_x_164) ;  /* 0x0000017000017945 */ /* 0x000fe20003800200 */
[----:B-1----:R-:W-:Y:S02]  /*20e0*/  IMAD.MOV.U32 R4, RZ, RZ, R2 ;  /* 0x000000ffff047224 */ /* 0x002fe400078e0002 */
[----:B---3--:R2:W1:Y:S01]  /*20f0*/  SHFL.DOWN PT, R7, R6, 0x2, R3 ;  /* 0x0840000006077989 */ /* 0x00846200000e0003 */
[----:B0-----:R-:W-:Y:S02]  /*2100*/  IMAD.MOV.U32 R12, RZ, RZ, R6 ;  /* 0x000000ffff0c7224 */ /* 0x001fe400078e0006 */
[----:B------:R-:W-:Y:S01]  /*2110*/  IMAD.MOV.U32 R14, RZ, RZ, R16 ;  /* 0x000000ffff0e7224 */ /* 0x000fe200078e0010 */
[----:B------:R2:W0:Y:S01]  /*2120*/  SHFL.DOWN PT, R11, R16, 0x2, R3 ;  /* 0x08400000100b7989 */ /* 0x00042200000e0003 */
[----:B------:R-:W-:Y:S05]  /*2130*/  @P1 BRA `(.L_x_165) ;  /* 0x0000000000401947 */ /* 0x000fea0003800000 */
[----:B----4-:R-:W-:Y:S01]  /*2140*/  FSETP.GEU.AND P0, PT, R2, R5, PT ;  /* 0x000000050200720b */ /* 0x010fe20003f0e000 */
[----:B------:R-:W-:Y:S02]  /*2150*/  IMAD.MOV.U32 R4, RZ, RZ, R5 ;  /* 0x000000ffff047224 */ /* 0x000fe400078e0005 */
[----:B-1----:R-:W-:Y:S02]  /*2160*/  IMAD.MOV.U32 R12, RZ, RZ, R7 ;  /* 0x000000ffff0c7224 */ /* 0x002fe400078e0007 */
        /* <DEDUP_REMOVED lines=13> */
.L_x_165:
[----:B------:R-:W-:Y:S05]  /*2240*/  BSYNC.RECONVERGENT B1 ;  /* 0x0000000000017941 */ /* 0x000fea0003800200 */
.L_x_164:
[----:B----4-:R3:W4:Y:S01]  /*2250*/  SHFL.DOWN PT, R5, R4, 0x4, R3 ;  /* 0x0880000004057989 */ /* 0x01072200000e0003 */
[----:B------:R-:W-:Y:S01]  /*2260*/  BSSY.RECONVERGENT B1, `(.L_x_166) ;  /* 0x0000017000017945 */ /* 0x000fe20003800200 */
[----:B--2---:R-:W-:Y:S02]  /*2270*/  IMAD.MOV.U32 R2, RZ, RZ, R4 ;  /* 0x000000ffff027224 */ /* 0x004fe400078e0004 */
[----:B-1----:R3:W1:Y:S01]  /*2280*/  SHFL.DOWN PT, R7, R12, 0x4, R3 ;  /* 0x088000000c077989 */ /* 0x00266200000e0003 */
[----:B------:R-:W-:Y:S02]  /*2290*/  IMAD.MOV.U32 R6, RZ, RZ, R12 ;  /* 0x000000ffff067224 */ /* 0x000fe400078e000c */
[----:B------:R-:W-:Y:S01]  /*22a0*/  IMAD.MOV.U32 R8, RZ, RZ, R14 ;  /* 0x000000ffff087224 */ /* 0x000fe200078e000e */
[----:B0-----:R3:W0:Y:S01]  /*22b0*/  SHFL.DOWN PT, R11, R14, 0x4, R3 ;  /* 0x088000000e0b7989 */ /* 0x00162200000e0003 */
        /* <DEDUP_REMOVED lines=17> */
.L_x_167:
[----:B------:R-:W-:Y:S05]  /*23d0*/  BSYNC.RECONVERGENT B1 ;  /* 0x0000000000017941 */ /* 0x000fea0003800200 */
.L_x_166:
[----:B----4-:R2:W4:Y:S01]  /*23e0*/  SHFL.DOWN PT, R5, R2, 0x8, R3 ;  /* 0x0900000002057989 */ /* 0x01052200000e0003 */
[----:B------:R-:W-:Y:S01]  /*23f0*/  BSSY.RECONVERGENT B1, `(.L_x_168) ;  /* 0x0000017000017945 */ /* 0x000fe20003800200 */
[----:B---3--:R-:W-:Y:S02]  /*2400*/  IMAD.MOV.U32 R4, RZ, RZ, R2 ;  /* 0x000000ffff047224 */ /* 0x008fe400078e0002 */
        /* <DEDUP_REMOVED lines=21> */
.L_x_169:
[----:B------:R-:W-:Y:S05]  /*2560*/  BSYNC.RECONVERGENT B1 ;  /* 0x0000000000017941 */ /* 0x000fea0003800200 */
.L_x_168:
[----:B----4-:R3:W4:Y:S01]  /*2570*/  SHFL.DOWN PT, R5, R4, 0x10, R3 ;  /* 0x0a00000004057989 */ /* 0x01072200000e0003 */
[----:B------:R-:W-:Y:S01]  /*2580*/  BSSY.RECONVERGENT B1, `(.L_x_170) ;  /* 0x0000017000017945 */ /* 0x000fe20003800200 */
[----:B--2---:R-:W-:Y:S02]  /*2590*/  IMAD.MOV.U32 R6, RZ, RZ, R4 ;  /* 0x000000ffff067224 */ /* 0x004fe400078e0004 */
[----:B0-----:R3:W0:Y:S01]  /*25a0*/  SHFL.DOWN PT, R11, R12, 0x10, R3 ;  /* 0x0a0000000c0b7989 */ /* 0x00162200000e0003 */
[----:B-1----:R-:W-:Y:S02]  /*25b0*/  IMAD.MOV.U32 R7, RZ, RZ, R12 ;  /* 0x000000ffff077224 */ /* 0x002fe400078e000c */
[----:B------:R-:W-:Y:S01]  /*25c0*/  IMAD.MOV.U32 R8, RZ, RZ, R14 ;  /* 0x000000ffff087224 */ /* 0x000fe200078e000e */
[----:B------:R3:W1:Y:S01]  /*25d0*/  SHFL.DOWN PT, R13, R14, 0x10, R3 ;  /* 0x0a0000000e0d7989 */ /* 0x00066200000e0003 */
        /* <DEDUP_REMOVED lines=17> */
.L_x_171:
[----:B------:R-:W-:Y:S05]  /*26f0*/  BSYNC.RECONVERGENT B1 ;  /* 0x0000000000017941 */ /* 0x000fea0003800200 */
.L_x_170:
[----:B------:R-:W-:Y:S04]  /*2700*/  BSSY.RECONVERGENT B1, `(.L_x_172) ;  /* 0x000000c000017945 */ /* 0x000fe80003800200 */
[----:B------:R-:W-:Y:S05]  /*2710*/  @P2 BRA `(.L_x_173) ;  /* 0x0000000000282947 */ /* 0x000fea0003800000 */
[----:B---3--:R-:W2:Y:S01]  /*2720*/  S2R R4, SR_CgaCtaId ;  /* 0x0000000000047919 */ /* 0x008ea20000008800 */
[----:B------:R-:W-:Y:S02]  /*2730*/  MOV R3, 0x400 ;  /* 0x0000040000037802 */ /* 0x000fe40000000f00 */
[----:B------:R-:W-:-:S04]  /*2740*/  SHF.R.U32.HI R2, RZ, 0x1, R9 ;  /* 0x00000001ff027819 */ /* 0x000fc80000011609 */
[----:B------:R-:W-:Y:S02]  /*2750*/  LOP3.LUT R2, R2, 0x1f0, RZ, 0xc0, !PT ;  /* 0x000001f002027812 */ /* 0x000fe400078ec0ff */
[----:B--2---:R-:W-:-:S05]  /*2760*/  LEA R3, R4, R3, 0x18 ;  /* 0x0000000304037211 */ /* 0x004fca00078ec0ff */
[----:B----4-:R-:W-:Y:S02]  /*2770*/  IMAD.IADD R5, R2, 0x1, R3 ;  /* 0x0000000102057824 */ /* 0x010fe400078e0203 */
[----:B------:R-:W-:Y:S02]  /*2780*/  IMAD.MOV.U32 R2, RZ, RZ, R7 ;  /* 0x000000ffff027224 */ /* 0x000fe400078e0007 */
[----:B------:R-:W-:Y:S01]  /*2790*/  IMAD.MOV.U32 R3, RZ, RZ, R8 ;  /* 0x000000ffff037224 */ /* 0x000fe200078e0008 */
[----:B------:R2:W-:Y:S04]  /*27a0*/  STS [R5+0x8], R6 ;  /* 0x0000080605007388 */ /* 0x0005e80000000800 */
[----:B------:R2:W-:Y:S02]  /*27b0*/  STS.64 [R5+0x10], R2 ;  /* 0x0000100205007388 */ /* 0x0005e40000000a00 */
.L_x_173:
[----:B------:R-:W-:Y:S05]  /*27c0*/  BSYNC.RECONVERGENT B1 ;  /* 0x0000000000017941 */ /* 0x000fea0003800200 */
.L_x_172:
[----:B------:R-:W-:Y:S01]  /*27d0*/  BAR.SYNC.DEFER_BLOCKING 0x0 ;  /* 0x0000000000007b1d */ /* 0x000fe20000010000 */
[----:B------:R-:W-:-:S13]  /*27e0*/  ISETP.NE.AND P2, PT, R9, RZ, PT ;  /* 0x000000ff0900720c */ /* 0x000fda0003f45270 */
[----:B------:R-:W-:Y:S05]  /*27f0*/  @P2 BRA `(.L_x_149) ;  /* 0x0000003000a02947 */ /* 0x000fea0003800000 */
[C---:B------:R-:W-:Y:S01]  /*2800*/  ISETP.GE.AND P0, PT, R10.reuse, 0x21, PT ;  /* 0x000000210a00780c */ /* 0x040fe20003f06270 */
[----:B--2---:R-:W-:Y:S01]  /*2810*/  IMAD.MOV.U32 R2, RZ, RZ, R6 ;  /* 0x000000ffff027224 */ /* 0x004fe200078e0006 */
[C---:B------:R-:W-:Y:S01]  /*2820*/  ISETP.GE.AND P5, PT, R10.reuse, 0x41, PT ;  /* 0x000000410a00780c */ /* 0x040fe20003fa6270 */
[----:B0-----:R-:W-:Y:S01]  /*2830*/  IMAD.MOV.U32 R11, RZ, RZ, R7 ;  /* 0x000000ffff0b7224 */ /* 0x001fe200078e0007 */
[C---:B------:R-:W-:Y:S01]  /*2840*/  ISETP.GE.AND P4, PT, R10.reuse, 0x61, PT ;  /* 0x000000610a00780c */ /* 0x040fe20003f86270 */
[----:B---3--:R-:W-:Y:S01]  /*2850*/  IMAD.MOV.U32 R4, RZ, RZ, R8 ;  /* 0x000000ffff047224 */ /* 0x008fe200078e0008 */
[----:B------:R-:W-:-:S07]  /*2860*/  ISETP.GE.AND P3, PT, R10, 0x81, PT ;  /* 0x000000810a00780c */ /* 0x000fce0003f66270 */
[----:B------:R-:W-:Y:S06]  /*2870*/  @!P0 BRA `(.L_x_174) ;  /* 0x00000000005c8947 */ /* 0x000fec0003800000 */
[----:B------:R-:W0:Y:S01]  /*2880*/  S2UR UR5, SR_CgaCtaId ;  /* 0x00000000000579c3 */ /* 0x000e220000008800 */
[----:B------:R-:W-:Y:S01]  /*2890*/  UMOV UR4, 0x400 ;  /* 0x0000040000047882 */ /* 0x000fe20000000000 */
[----:B------:R-:W-:Y:S01]  /*28a0*/  BSSY.RECONVERGENT B1, `(.L_x_174) ;  /* 0x0000014000017945 */ /* 0x000fe20003800200 */
        /* <DEDUP_REMOVED lines=19> */
.L_x_175:
[----:B------:R-:W-:Y:S05]  /*29e0*/  BSYNC.RECONVERGENT B1 ;  /* 0x0000000000017941 */ /* 0x000fea0003800200 */
.L_x_174:
[----:B------:R-:W-:Y:S02]  /*29f0*/  IMAD.MOV.U32 R3, RZ, RZ, R2 ;  /* 0x000000ffff037224 */ /* 0x000fe400078e0002 */
[----:B------:R-:W-:Y:S02]  /*2a00*/  IMAD.MOV.U32 R9, RZ, RZ, R11 ;  /* 0x000000ffff097224 */ /* 0x000fe400078e000b */
[----:B------:R-:W-:Y:S01]  /*2a10*/  IMAD.MOV.U32 R8, RZ, RZ, R4 ;  /* 0x000000ffff087224 */ /* 0x000fe200078e0004 */
[----:B------:R-:W-:Y:S06]  /*2a20*/  @!P5 BRA `(.L_x_176) ;  /* 0x00000000005cd947 */ /* 0x000fec0003800000 */
[----:B------:R-:W0:Y:S01]  /*2a30*/  S2UR UR5, SR_CgaCtaId ;  /* 0x00000000000579c3 */ /* 0x000e220000008800 */
[----:B------:R-:W-:Y:S01]  /*2a40*/  UMOV UR4, 0x400 ;  /* 0x0000040000047882 */ /* 0x000fe20000000000 */
[----:B------:R-:W-:Y:S01]  /*2a50*/  BSSY.RECONVERGENT B1, `(.L_x_176) ;  /* 0x0000014000017945 */ /* 0x000fe20003800200 */
[----:B0-----:R-:W-:-:S09]  /*2a60*/  ULEA UR4, UR5, UR4, 0x18 ;  /* 0x0000000405047291 */ /* 0x001fd2000f8ec0ff */
[----:B----4-:R-:W0:Y:S04]  /*2a70*/  LDS R5, [UR4+0x28] ;  /* 0x00002804ff057984 */ /* 0x010e280008000800 */
        /* <DEDUP_REMOVED lines=17> */
.L_x_177:
[----:B------:R-:W-:Y:S05]  /*2b90*/  BSYNC.RECONVERGENT B1 ;  /* 0x0000000000017941 */ /* 0x000fea0003800200 */
.L_x_176:
[C---:B------:R-:W-:Y:S01]  /*2ba0*/  ISETP.GE.AND P1, PT, R10.reuse, 0xa1, PT ;  /* 0x000000a10a00780c */ /* 0x040fe20003f26270 */
[----:B------:R-:W-:Y:S01]  /*2bb0*/  IMAD.MOV.U32 R2, RZ, RZ, R3 ;  /* 0x000000ffff027224 */ /* 0x000fe200078e0003 */
[C---:B------:R-:W-:Y:S01]  /*2bc0*/  ISETP.GE.AND P5, PT, R10.reuse, 0xc1, PT ;  /* 0x000000c10a00780c */ /* 0x040fe20003fa6270 */
[----:B------:R-:W-:Y:S01]  /*2bd0*/  IMAD.MOV.U32 R7, RZ, RZ, R9 ;  /* 0x000000ffff077224 */ /* 0x000fe200078e0009 */
[----:B------:R-:W-:Y:S01]  /*2be0*/  ISETP.GE.AND P6, PT, R10, 0xe1, PT ;  /* 0x000000e10a00780c */ /* 0x000fe20003fc6270 */
[----:B------:R-:W-:Y:S01]  /*2bf0*/  IMAD.MOV.U32 R6, RZ, RZ, R8 ;  /* 0x000000ffff067224 */ /* 0x000fe200078e0008 */
[----:B------:R-:W-:Y:S11]  /*2c00*/  @!P4 BRA `(.L_x_178) ;  /* 0x00000000005cc947 */ /* 0x000ff60003800000 */
        /* <DEDUP_REMOVED lines=15> */
[----:B------:R-:W-:-:S04]  /*2d00*/  @P4 ISETP.GE.U32.AND P0, PT, R9, R10, PT ;  /* 0x0000000a0900420c */ /* 0x000fc80003f06070 */
[----:B------:R-:W-:-:S04]  /*2d10*/  @P4 ISETP.GE.AND.EX P0, PT, R8, R11, PT, P0 ;  /* 0x0000000b0800420c */ /* 0x000fc80003f06300 */
[----:B------:R-:W-:Y:S02]  /*2d20*/  @P4 FSEL R2, R3, R4, !P0 ;  /* 0x0000000403024208 */ /* 0x000fe40004000000 */
[----:B------:R-:W-:-:S04]  /*2d30*/  @P4 ISETP.LT.U32.AND P0, PT, R9, R10, PT ;  /* 0x0000000a0900420c */ /* 0x000fc80003f01070 */
[----:B------:R-:W-:-:S04]  /*2d40*/  @P4 ISETP.LT.AND.EX P0, PT, R8, R11, PT, P0 ;  /* 0x0000000b0800420c */ /* 0x000fc80003f01300 */
[----:B------:R-:W-:Y:S02]  /*2d50*/  @P4 SEL R7, R9, R10, P0 ;  /* 0x0000000a09074207 */ /* 0x000fe40000000000 */
[----:B------:R-:W-:-:S07]  /*2d60*/  @P4 SEL R6, R8, R11, P0 ;  /* 0x0000000b08064207 */ /* 0x000fce0000000000 */
.L_x_179:
[----:B------:R-:W-:Y:S05]  /*2d70*/  BSYNC.RECONVERGENT B1 ;  /* 0x0000000000017941 */ /* 0x000fea0003800200 */
.L_x_178:
        /* <DEDUP_REMOVED lines=26> */
.L_x_181:
[----:B------:R-:W-:Y:S05]  /*2f20*/  BSYNC.RECONVERGENT B1 ;  /* 0x0000000000017941 */ /* 0x000fea0003800200 */
.L_x_180:
        /* <DEDUP_REMOVED lines=26> */
.L_x_183:
[----:B------:R-:W-:Y:S05]  /*30d0*/  BSYNC.RECONVERGENT B1 ;  /* 0x0000000000017941 */ /* 0x000fea0003800200 */
.L_x_182:
        /* <DEDUP_REMOVED lines=26> */
.L_x_185:
[----:B------:R-:W-:Y:S05]  /*3280*/  BSYNC.RECONVERGENT B1 ;  /* 0x0000000000017941 */ /* 0x000fea0003800200 */
.L_x_184:
[----:B------:R-:W-:Y:S02]  /*3290*/  IMAD.MOV.U32 R6, RZ, RZ, R3 ;  /* 0x000000ffff067224 */ /* 0x000fe400078e0003 */
[----:B------:R-:W-:Y:S02]  /*32a0*/  IMAD.MOV.U32 R7, RZ, RZ, R9 ;  /* 0x000000ffff077224 */ /* 0x000fe400078e0009 */
[----:B------:R-:W-:Y:S01]  /*32b0*/  IMAD.MOV.U32 R8, RZ, RZ, R4 ;  /* 0x000000ffff087224 */ /* 0x000fe200078e0004 */
[----:B------:R-:W-:Y:S06]  /*32c0*/  @!P6 BRA `(.L_x_149) ;  /* 0x0000002400ece947 */ /* 0x000fec0003800000 */
[----:B------:R-:W0:Y:S01]  /*32d0*/  S2UR UR5, SR_CgaCtaId ;  /* 0x00000000000579c3 */ /* 0x000e220000008800 */
[----:B------:R-:W-:Y:S02]  /*32e0*/  UMOV UR4, 0x400 ;  /* 0x0000040000047882 */ /* 0x000fe40000000000 */
        /* <DEDUP_REMOVED lines=21> */
.L_x_117:
[----:B------:R-:W0:Y:S01]  /*3440*/  S2R R11, SR_TID.X ;  /* 0x00000000000b7919 */ /* 0x000e220000002100 */
[----:B------:R-:W1:Y:S02]  /*3450*/  LDCU.128 UR12, c[0x0][0x380] ;  /* 0x00007000ff0c77ac */ /* 0x000e640008000c00 */
[----:B-1----:R-:W-:Y:S02]  /*3460*/  IMAD.U32 R12, RZ, RZ, UR12 ;  /* 0x0000000cff0c7e24 */ /* 0x002fe4000f8e00ff */
[----:B------:R-:W-:Y:S01]  /*3470*/  IMAD.U32 R13, RZ, RZ, UR13 ;  /* 0x0000000dff0d7e24 */ /* 0x000fe2000f8e00ff */
[----:B0-----:R-:W-:-:S05]  /*3480*/  IADD3 R3, P0, PT, R6, R11, RZ ;  /* 0x0000000b06037210 */ /* 0x001fca0007f1e0ff */
[----:B------:R-:W-:Y:S01]  /*3490*/  IMAD.X R4, RZ, RZ, RZ, P0 ;  /* 0x000000ffff047224 */ /* 0x000fe200000e06ff */
[----:B------:R-:W-:-:S04]  /*34a0*/  LEA R2, P0, R3, R12, 0x2 ;  /* 0x0000000c03027211 */ /* 0x000fc800078010ff */
[----:B------:R-:W-:-:S05]  /*34b0*/  LEA.HI.X R3, R3, R13, R4, 0x2, P0 ;  /* 0x0000000d03037211 */ /* 0x000fca00000f1404 */
[----:B------:R-:W2:Y:S04]  /*34c0*/  LDG.E R4, desc[UR10][R2.64] ;  /* 0x0000000a02047981 */ /* 0x000ea8000c1e1900 */
[----:B------:R-:W2:Y:S04]  /*34d0*/  LDG.E R5, desc[UR10][R2.64+0x400] ;  /* 0x0004000a02057981 */ /* 0x000ea8000c1e1900 */
[----:B------:R-:W3:Y:S04]  /*34e0*/  LDG.E R8, desc[UR10][R2.64+0x800] ;  /* 0x0008000a02087981 */ /* 0x000ee8000c1e1900 */
[----:B------:R-:W4:Y:S04]  /*34f0*/  LDG.E R9, desc[UR10][R2.64+0xc00] ;  /* 0x000c000a02097981 */ /* 0x000f28000c1e1900 */
[----:B------:R0:W5:Y:S01]  /*3500*/  LDG.E R10, desc[UR10][R2.64+0x1000] ;  /* 0x0010000a020a7981 */ /* 0x000162000c1e1900 */
[----:B------:R-:W-:-:S02]  /*3510*/  IMAD.U32 R14, RZ, RZ, UR14 ;  /* 0x0000000eff0e7e24 */ /* 0x000fc4000f8e00ff */
[----:B------:R-:W-:-:S03]  /*3520*/  IMAD.U32 R15, RZ, RZ, UR15 ;  /* 0x0000000fff0f7e24 */ /* 0x000fc6000f8e00ff */
[----:B0-----:R-:W-:-:S05]  /*3530*/  IADD3 R2, P4, PT, R6, R14, RZ ;  /* 0x0000000e06027210 */ /* 0x001fca0007f9e0ff */
[----:B------:R-:W-:Y:S01]  /*3540*/  IMAD.X R3, RZ, RZ, R15, P4 ;  /* 0x000000ffff037224 */ /* 0x000fe200020e060f */
[----:B--2---:R-:W-:-:S04]  /*3550*/  FSETP.GEU.AND P0, PT, R4, R5, PT ;  /* 0x000000050400720b */ /* 0x004fc80003f0e000 */
[----:B------:R-:W-:Y:S01]  /*3560*/  FSEL R5, R4, R5, P0 ;  /* 0x0000000504057208 */ /* 0x000fe20000000000 */
[----:B------:R-:W-:-:S03]  /*3570*/  VIADD R4, R11, 0x200 ;  /* 0x000002000b047836 */ /* 0x000fc60000000000 */
[----:B---3--:R-:W-:-:S04]  /*3580*/  FSETP.GEU.AND P1, PT, R5, R8, PT ;  /* 0x000000080500720b */ /* 0x008fc80003f2e000 */
[----:B------:R-:W-:-:S04]  /*3590*/  FSEL R8, R5, R8, P1 ;  /* 0x0000000805087208 */ /* 0x000fc80000800000 */
[----:B----4-:R-:W-:-:S04]  /*35a0*/  FSETP.GEU.AND P3, PT, R8, R9, PT ;  /* 0x000000090800720b */ /* 0x010fc80003f6e000 */
[----:B------:R-:W-:Y:S01]  /*35b0*/  FSEL R5, R8, R9, P3 ;  /* 0x0000000908057208 */ /* 0x000fe20001800000 */
[C---:B------:R-:W-:Y:S01]  /*35c0*/  VIADD R8, R11.reuse, 0x100 ;  /* 0x000001000b087836 */ /* 0x040fe20000000000 */
[----:B------:R-:W-:Y:S02]  /*35d0*/  LOP3.LUT R9, R11, 0x400, RZ, 0xfc, !PT ;  /* 0x000004000b097812 */ /* 0x000fe400078efcff */
[----:B-----5:R-:W-:Y:S02]  /*35e0*/  FSETP.GEU.AND P2, PT, R5, R10, PT ;  /* 0x0000000a0500720b */ /* 0x020fe40003f4e000 */
[----:B------:R-:W-:Y:S02]  /*35f0*/  @P1 SEL R4, R11, R8, P0 ;  /* 0x000000080b041207 */ /* 0x000fe40000000000 */
[----:B------:R-:W-:Y:S01]  /*3600*/  ISETP.LE.U32.AND P1, PT, R7, UR6, PT ;  /* 0x0000000607007c0c */ /* 0x000fe2000bf23070 */
[----:B------:R-:W-:-:S03]  /*3610*/  @!P3 VIADD R4, R11, 0x300 ;  /* 0x000003000b04b836 */ /* 0x000fc60000000000 */
[----:B------:R-:W-:-:S05]  /*3620*/  ISETP.GE.U32.AND.EX P1, PT, RZ, R18, PT, P1 ;  /* 0x00000012ff00720c */ /* 0x000fca0003f26110 */
[C---:B------:R-:W-:Y:S02]  /*3630*/  @P2 ISETP.GE.U32.AND P0, PT, R4.reuse, R9, PT ;  /* 0x000000090400220c */ /* 0x040fe40003f06070 */
[-C--:B------:R-:W-:Y:S02]  /*3640*/  IADD3 R9, P3, PT, R9, R2.reuse, RZ ;  /* 0x0000000209097210 */ /* 0x080fe40007f7e0ff */
[----:B------:R-:W-:Y:S02]  /*3650*/  @P2 IADD3 R2, P4, PT, R4, R2, RZ ;  /* 0x0000000204022210 */ /* 0x000fe40007f9e0ff */
[----:B------:R-:W-:Y:S01]  /*3660*/  @P2 ISETP.GE.U32.AND.EX P0, PT, RZ, RZ, PT, P0 ;  /* 0x000000ffff00220c */ /* 0x000fe20003f06100 */
[--C-:B------:R-:W-:Y:S02]  /*3670*/  IMAD.X R8, RZ, RZ, R3.reuse, P3 ;  /* 0x000000ffff087224 */ /* 0x100fe400018e0603 */
[----:B------:R-:W-:Y:S01]  /*3680*/  @P2 IMAD.X R3, RZ, RZ, R3, P4 ;  /* 0x000000ffff032224 */ /* 0x000fe200020e0603 */
[----:B------:R-:W-:-:S04]  /*3690*/  @P2 FSETP.LT.OR P0, PT, R10, R5, !P0 ;  /* 0x000000050a00220b */ /* 0x000fc80004701400 */
[----:B------:R-:W-:Y:S02]  /*36a0*/  @P2 FSEL R10, R5, R10, P0 ;  /* 0x0000000a050a2208 */ /* 0x000fe40000000000 */
[----:B------:R-:W-:Y:S02]  /*36b0*/  @P2 SEL R9, R2, R9, P0 ;  /* 0x0000000902092207 */ /* 0x000fe40000000000 */
[----:B------:R-:W-:Y:S01]  /*36c0*/  @P2 SEL R8, R3, R8, P0 ;  /* 0x0000000803082207 */ /* 0x000fe20000000000 */
[----:B------:R-:W-:Y:S06]  /*36d0*/  @P1 BRA `(.L_x_186) ;  /* 0x0000001000641947 */ /* 0x000fec0003800000 */
[----:B------:R-:W0:Y:S01]  /*36e0*/  LDCU.64 UR8, c[0x0][0x3e8] ;  /* 0x00007d00ff0877ac */ /* 0x000e220008000a00 */
[----:B------:R-:W-:Y:S01]  /*36f0*/  ISETP.NE.AND P0, PT, R11, RZ, PT ;  /* 0x000000ff0b00720c */ /* 0x000fe20003f05270 */
[----:B------:R-:W-:Y:S01]  /*3700*/  BSSY.RECONVERGENT B1, `(.L_x_187) ;  /* 0x0000012000017945 */ /* 0x000fe20003800200 */
[----:B------:R-:W-:Y:S01]  /*3710*/  UMOV UR4, 0x8 ;  /* 0x0000000800047882 */ /* 0x000fe20000000000 */
[----:B------:R-:W-:Y:S02]  /*3720*/  UMOV UR5, 0x0 ;  /* 0x0000000000057882 */ /* 0x000fe40000000000 */
[----:B0-----:R-:W-:-:S04]  /*3730*/  UIMAD.WIDE.U32 UR4, UR8, 0x1, UR4 ;  /* 0x00000001080478a5 */ /* 0x001fc8000f8e0004 */
[----:B------:R-:W-:Y:S02]  /*3740*/  UIADD3 UR7, UPT, UPT, UR5, UR9, URZ ;  /* 0x0000000905077290 */ /* 0x000fe4000fffe0ff */
[----:B------:R-:W-:Y:S02]  /*3750*/  IMAD.U32 R3, RZ, RZ, UR5 ;  /* 0x00000005ff037e24 */ /* 0x000fe4000f8e00ff */
[----:B------:R-:W-:Y:S02]  /*3760*/  IMAD.U32 R2, RZ, RZ, UR4 ;  /* 0x00000004ff027e24 */ /* 0x000fe4000f8e00ff */
[----:B------:R-:W-:Y:S01]  /*3770*/  IMAD.U32 R3, RZ, RZ, UR7 ;  /* 0x00000007ff037e24 */ /* 0x000fe2000f8e00ff */
[----:B------:R-:W-:Y:S06]  /*3780*/  @P0 BRA `(.L_x_188) ;  /* 0x0000000000240947 */ /* 0x000fec0003800000 */
[----:B------:R-:W-:Y:S02]  /*3790*/  IMAD.MOV.U32 R16, RZ, RZ, 0x500 ;  /* 0x00000500ff107424 */ /* 0x000fe400078e00ff */
[----:B------:R-:W-:-:S05]  /*37a0*/  IMAD.MOV.U32 R17, RZ, RZ, 0x0 ;  /* 0x00000000ff117424 */ /* 0x000fca00078e00ff */
[----:B------:R-:W2:Y:S01]  /*37b0*/  ATOMG.E.ADD.64.STRONG.GPU PT, R4, desc[UR10][R2.64], R16 ;  /* 0x80000010020479a8 */ /* 0x000ea200081ef50a */
[----:B------:R-:W0:Y:S01]  /*37c0*/  S2UR UR5, SR_CgaCtaId ;  /* 0x00000000000579c3 */ /* 0x000e220000008800 */
[----:B------:R-:W-:Y:S02]  /*37d0*/  UMOV UR4, 0x400 ;  /* 0x0000040000047882 */ /* 0x000fe40000000000 */
[----:B0-----:R-:W-:Y:S01]  /*37e0*/  ULEA UR4, UR5, UR4, 0x18 ;  /* 0x0000000405047291 */ /* 0x001fe2000f8ec0ff */
[----:B--2---:R-:W-:-:S05]  /*37f0*/  IADD3 R4, P0, PT, R4, UR6, RZ ;  /* 0x0000000604047c10 */ /* 0x004fca000ff1e0ff */
[----:B------:R-:W-:-:S05]  /*3800*/  IMAD.X R5, RZ, RZ, R5, P0 ;  /* 0x000000ffff057224 */ /* 0x000fca00000e0605 */
[----:B------:R0:W-:Y:S03]  /*3810*/  STS.64 [UR4+0x98], R4 ;  /* 0x00009804ff007988 */ /* 0x0001e60008000a04 */
.L_x_188:
[----:B------:R-:W-:Y:S05]  /*3820*/  BSYNC.RECONVERGENT B1 ;  /* 0x0000000000017941 */ /* 0x000fea0003800200 */
.L_x_187:
[----:B------:R-:W1:Y:S08]  /*3830*/  S2UR UR5, SR_CgaCtaId ;  /* 0x00000000000579c3 */ /* 0x000e700000008800 */
[----:B------:R-:W-:Y:S06]  /*3840*/  BAR.SYNC.DEFER_BLOCKING 0x0 ;  /* 0x0000000000007b1d */ /* 0x000fec0000010000 */
[----:B------:R-:W-:-:S02]  /*3850*/  UMOV UR4, 0x400 ;  /* 0x0000040000047882 */ /* 0x000fc40000000000 */
[----:B-1----:R-:W-:-:S06]  /*3860*/  ULEA UR4, UR5, UR4, 0x18 ;  /* 0x0000000405047291 */ /* 0x002fcc000f8ec0ff */
[----:B------:R-:W-:-:S05]  /*3870*/  IMAD.U32 R23, RZ, RZ, UR4 ;  /* 0x00000004ff177e24 */ /* 0x000fca000f8e00ff */
[----:B0-----:R-:W0:Y:S02]  /*3880*/  LDS.64 R4, [R23+0x98] ;  /* 0x0000980017047984 */ /* 0x001e240000000a00 */
[----:B0-----:R-:W-:-:S04]  /*3890*/  IADD3 R6, P1, PT, R4, 0x500, RZ ;  /* 0x0000050004067810 */ /* 0x001fc80007f3e0ff */
[----:B------:R-:W-:Y:S01]  /*38a0*/  ISETP.GT.U32.AND P0, PT, R6, R7, PT ;  /* 0x000000070600720c */ /* 0x000fe20003f04070 */
[----:B------:R-:W-:-:S05]  /*38b0*/  IMAD.X R17, RZ, RZ, R5, P1 ;  /* 0x000000ffff117224 */ /* 0x000fca00008e0605 */
[----:B------:R-:W-:-:S13]  /*38c0*/  ISETP.GT.AND.EX P0, PT, R17, R18, PT, P0 ;  /* 0x000000121100720c */ /* 0x000fda0003f04300 */
[----:B------:R-:W-:Y:S05]  /*38d0*/  @P0 BRA `(.L_x_189) ;  /* 0x0000000400700947 */ /* 0x000fea0003800000 */
[----:B------:R-:W-:Y:S01]  /*38e0*/  BSSY.RECONVERGENT B1, `(.L_x_189) ;  /* 0x000005b000017945 */ /* 0x000fe20003800200 */
[----:B------:R-:W-:Y:S01]  /*38f0*/  IMAD.MOV.U32 R16, RZ, RZ, R10 ;  /* 0x000000ffff107224 */ /* 0x000fe200078e000a */
[----:B------:R-:W0:Y:S01]  /*3900*/  LDCU.64 UR8, c[0x0][0x398] ;  /* 0x00007300ff0877ac */ /* 0x000e220008000a00 */
[----:B------:R-:W-:Y:S02]  /*3910*/  IMAD.MOV.U32 R19, RZ, RZ, R9 ;  /* 0x000000ffff137224 */ /* 0x000fe400078e0009 */
[----:B------:R-:W-:Y:S01]  /*3920*/  IMAD.MOV.U32 R6, RZ, RZ, R8 ;  /* 0x000000ffff067224 */ /* 0x000fe200078e0008 */
[----:B------:R-:W1:Y:S06]  /*3930*/  LDCU.128 UR12, c[0x0][0x380] ;  /* 0x00007000ff0c77ac */ /* 0x000e6c0008000c00 */
.L_x_192:
[----:B------:R-:W-:Y:S01]  /*3940*/  IADD3 R9, P0, PT, R11, R4, RZ ;  /* 0x000000040b097210 */ /* 0x000fe20007f1e0ff */
[----:B-1----:R-:W-:Y:S02]  /*3950*/  IMAD.U32 R12, RZ, RZ, UR12 ;  /* 0x0000000cff0c7e24 */ /* 0x002fe4000f8e00ff */
[----:B------:R-:W-:Y:S02]  /*3960*/  IMAD.U32 R13, RZ, RZ, UR13 ;  /* 0x0000000dff0d7e24 */ /* 0x000fe4000f8e00ff */
[----:B------:R-:W-:Y:S01]  /*3970*/  IMAD.X R8, RZ, RZ, R5, P0 ;  /* 0x000000ffff087224 */ /* 0x000fe200000e0605 */
[----:B------:R-:W-:-:S04]  /*3980*/  LEA R4, P0, R9, R12, 0x2 ;  /* 0x0000000c09047211 */ /* 0x000fc800078010ff */
[----:B------:R-:W-:-:S05]  /*3990*/  LEA.HI.X R5, R9, R13, R8, 0x2, P0 ;  /* 0x0000000d09057211 */ /* 0x000fca00000f1408 */
[----:B------:R-:W2:Y:S04]  /*39a0*/  LDG.E R7, desc[UR10][R4.64] ;  /* 0x0000000a04077981 */ /* 0x000ea8000c1e1900 */
[----:B------:R-:W3:Y:S04]  /*39b0*/  LDG.E R24, desc[UR10][R4.64+0x400] ;  /* 0x0004000a04187981 */ /* 0x000ee8000c1e1900 */
[----:B------:R-:W4:Y:S04]  /*39c0*/  LDG.E R18, desc[UR10][R4.64+0x800] ;  /* 0x0008000a04127981 */ /* 0x000f28000c1e1900 */
[----:B------:R-:W4:Y:S01]  /*39d0*/  LDG.E R17, desc[UR10][R4.64+0xc00] ;  /* 0x000c000a04117981 */ /* 0x000f22000c1e1900 */
[----:B------:R-:W-:-:S02]  /*39e0*/  IMAD.U32 R14, RZ, RZ, UR14 ;  /* 0x0000000eff0e7e24 */ /* 0x000fc4000f8e00ff */
[----:B------:R-:W-:Y:S01]  /*39f0*/  IMAD.U32 R15, RZ, RZ, UR15 ;  /* 0x0000000fff0f7e24 */ /* 0x000fe2000f8e00ff */
[----:B------:R1:W5:Y:S01]  /*3a00*/  LDG.E R10, desc[UR10][R4.64+0x1000] ;  /* 0x0010000a040a7981 */ /* 0x000362000c1e1900 */
[----:B------:R-:W-:Y:S01]  /*3a10*/  BSSY.RECONVERGENT B2, `(.L_x_190) ;  /* 0x000002c000027945 */ /* 0x000fe20003800200 */
[----:B------:R-:W-:Y:S01]  /*3a20*/  BAR.SYNC.DEFER_BLOCKING 0x0 ;  /* 0x0000000000007b1d */ /* 0x000fe20000010000 */
[----:B------:R-:W-:-:S04]  /*3a30*/  IADD3 R26, P0, PT, R9, R14, RZ ;  /* 0x0000000e091a7210 */ /* 0x000fc80007f1e0ff */
[----:B------:R-:W-:Y:S01]  /*3a40*/  IADD3 R20, P3, PT, R26, 0x100, RZ ;  /* 0x000001001a147810 */ /* 0x000fe20007f7e0ff */
[----:B------:R-:W-:Y:S01]  /*3a50*/  IMAD.X R27, R8, 0x1, R15, P0 ;  /* 0x00000001081b7824 */ /* 0x000fe200000e060f */
[C---:B------:R-:W-:Y:S02]  /*3a60*/  IADD3 R21, P4, PT, R26.reuse, 0x200, RZ ;  /* 0x000002001a157810 */ /* 0x040fe40007f9e0ff */
[----:B------:R-:W-:Y:S01]  /*3a70*/  IADD3 R9, P6, PT, R26, 0x400, RZ ;  /* 0x000004001a097810 */ /* 0x000fe20007fde0ff */
[--C-:B------:R-:W-:Y:S01]  /*3a80*/  IMAD.X R25, RZ, RZ, R27.reuse, P3 ;  /* 0x000000ffff197224 */ /* 0x100fe200018e061b */
[----:B------:R-:W-:Y:S01]  /*3a90*/  ISETP.NE.AND P3, PT, R11, RZ, PT ;  /* 0x000000ff0b00720c */ /* 0x000fe20003f65270 */
[--C-:B------:R-:W-:Y:S02]  /*3aa0*/  IMAD.X R22, RZ, RZ, R27.reuse, P4 ;  /* 0x000000ffff167224 */ /* 0x100fe400020e061b */
[----:B------:R-:W-:Y:S01]  /*3ab0*/  IMAD.X R8, RZ, RZ, R27, P6 ;  /* 0x000000ffff087224 */ /* 0x000fe200030e061b */
[----:B--2---:R-:W-:-:S13]  /*3ac0*/  FSETP.GEU.AND P2, PT, R16, R7, PT ;  /* 0x000000071000720b */ /* 0x004fda0003f4e000 */
[----:B------:R-:W-:-:S04]  /*3ad0*/  @P2 ISETP.GE.U32.AND P0, PT, R19, R26, PT ;  /* 0x0000001a1300220c */ /* 0x000fc80003f06070 */
[----:B------:R-:W-:-:S04]  /*3ae0*/  @P2 ISETP.GE.AND.EX P0, PT, R6, R27, PT, P0 ;  /* 0x0000001b0600220c */ /* 0x000fc80003f06300 */
[----:B------:R-:W-:-:S04]  /*3af0*/  @P2 FSETP.LT.OR P0, PT, R7, R16, !P0 ;  /* 0x000000100700220b */ /* 0x000fc80004701400 */
[----:B------:R-:W-:Y:S02]  /*3b00*/  @P2 FSEL R7, R16, R7, P0 ;  /* 0x0000000710072208 */ /* 0x000fe40000000000 */
[----:B------:R-:W-:Y:S02]  /*3b10*/  IADD3 R16, P5, PT, R26, 0x300, RZ ;  /* 0x000003001a107810 */ /* 0x000fe40007fbe0ff */
[----:B---3--:R-:W-:Y:S02]  /*3b20*/  FSETP.GEU.AND P1, PT, R7, R24, PT ;  /* 0x000000180700720b */ /* 0x008fe40003f2e000 */
[----:B------:R-:W-:Y:S01]  /*3b30*/  @P2 SEL R26, R19, R26, P0 ;  /* 0x0000001a131a2207 */ /* 0x000fe20000000000 */
[----:B------:R-:W-:Y:S01]  /*3b40*/  IMAD.X R19, RZ, RZ, R27, P5 ;  /* 0x000000ffff137224 */ /* 0x000fe200028e061b */
[----:B------:R-:W-:-:S09]  /*3b50*/  @P2 SEL R27, R6, R27, P0 ;  /* 0x0000001b061b2207 */ /* 0x000fd20000000000 */
[----:B------:R-:W-:-:S04]  /*3b60*/  @P1 ISETP.GE.U32.AND P0, PT, R26, R20, PT ;  /* 0x000000141a00120c */ /* 0x000fc80003f06070 */
[----:B------:R-:W-:-:S04]  /*3b70*/  @P1 ISETP.GE.AND.EX P0, PT, R27, R25, PT, P0 ;  /* 0x000000191b00120c */ /* 0x000fc80003f06300 */
[----:B------:R-:W-:-:S04]  /*3b80*/  @P1 FSETP.LT.OR P0, PT, R24, R7, !P0 ;  /* 0x000000071800120b */ /* 0x000fc80004701400 */
[----:B------:R-:W-:Y:S02]  /*3b90*/  @P1 FSEL R24, R7, R24, P0 ;  /* 0x0000001807181208 */ /* 0x000fe40000000000 */
[----:B------:R-:W-:Y:S02]  /*3ba0*/  @P1 SEL R20, R26, R20, P0 ;  /* 0x000000141a141207 */ /* 0x000fe40000000000 */
[----:B----4-:R-:W-:Y:S02]  /*3bb0*/  FSETP.GEU.AND P2, PT, R24, R18, PT ;  /* 0x000000121800720b */ /* 0x010fe40003f4e000 */
[----:B------:R-:W-:-:S11]  /*3bc0*/  @P1 SEL R25, R27, R25, P0 ;  /* 0x000000191b191207 */ /* 0x000fd60000000000 */
[----:B------:R-:W-:-:S04]  /*3bd0*/  @P2 ISETP.GE.U32.AND P0, PT, R20, R21, PT ;  /* 0x000000151400220c */ /* 0x000fc80003f06070 */
[----:B------:R-:W-:-:S04]  /*3be0*/  @P2 ISETP.GE.AND.EX P0, PT, R25, R22, PT, P0 ;  /* 0x000000161900220c */ /* 0x000fc80003f06300 */
[----:B------:R-:W-:-:S04]  /*3bf0*/  @P2 FSETP.LT.OR P0, PT, R18, R24, !P0 ;  /* 0x000000181200220b */ /* 0x000fc80004701400 */
[----:B------:R-:W-:-:S04]  /*3c00*/  @P2 FSEL R18, R24, R18, P0 ;  /* 0x0000001218122208 */ /* 0x000fc80000000000 */
[----:B------:R-:W-:Y:S01]  /*3c10*/  FSETP.GEU.AND P1, PT, R18, R17, PT ;  /* 0x000000111200720b */ /* 0x000fe20003f2e000 */
[----:B-1----:R-:W-:-:S12]  /*3c20*/  @P3 BRA `(.L_x_191) ;  /* 0x0000000000283947 */ /* 0x002fd80003800000 */
[----:B------:R-:W-:Y:S02]  /*3c30*/  IMAD.MOV.U32 R4, RZ, RZ, 0x500 ;  /* 0x00000500ff047424 */ /* 0x000fe400078e00ff */
[----:B------:R-:W-:-:S06]  /*3c40*/  IMAD.MOV.U32 R5, RZ, RZ, 0x0 ;  /* 0x00000000ff057424 */ /* 0x000fcc00078e00ff */
[----:B------:R-:W2:Y:S01]  /*3c50*/  ATOMG.E.ADD.64.STRONG.GPU PT, R4, desc[UR10][R2.64], R4 ;  /* 0x80000004020479a8 */ /* 0x000ea200081ef50a */
[----:B------:R-:W1:Y:S01]  /*3c60*/  S2UR UR5, SR_CgaCtaId ;  /* 0x00000000000579c3 */ /* 0x000e620000008800 */
[----:B------:R-:W-:Y:S02]  /*3c70*/  UMOV UR4, 0x400 ;  /* 0x0000040000047882 */ /* 0x000fe40000000000 */
[----:B-1----:R-:W-:-:S06]  /*3c80*/  ULEA UR4, UR5, UR4, 0x18 ;  /* 0x0000000405047291 */ /* 0x002fcc000f8ec0ff */
[----:B------:R-:W-:Y:S01]  /*3c90*/  IMAD.U32 R23, RZ, RZ, UR4 ;  /* 0x00000004ff177e24 */ /* 0x000fe2000f8e00ff */
[----:B--2---:R-:W-:-:S05]  /*3ca0*/  IADD3 R6, P3, PT, R4, UR6, RZ ;  /* 0x0000000604067c10 */ /* 0x004fca000ff7e0ff */
[----:B------:R-:W-:-:S05]  /*3cb0*/  IMAD.X R7, RZ, RZ, R5, P3 ;  /* 0x000000ffff077224 */ /* 0x000fca00018e0605 */
[----:B------:R1:W-:Y:S03]  /*3cc0*/  STS.64 [R23+0x98], R6 ;  /* 0x0000980617007388 */ /* 0x0003e60000000a00 */
.L_x_191:
[----:B0-----:R-:W-:Y:S05]  /*3cd0*/  BSYNC.RECONVERGENT B2 ;  /* 0x0000000000027941 */ /* 0x001fea0003800200 */
.L_x_190:
[----:B------:R-:W-:Y:S01]  /*3ce0*/  BAR.SYNC.DEFER_BLOCKING 0x0 ;  /* 0x0000000000007b1d */ /* 0x000fe20000010000 */
[----:B------:R-:W-:Y:S01]  /*3cf0*/  @P2 SEL R21, R20, R21, P0 ;  /* 0x0000001514152207 */ /* 0x000fe20000000000 */
[----:B-1----:R-:W-:Y:S01]  /*3d00*/  IMAD.U32 R7, RZ, RZ, UR8 ;  /* 0x00000008ff077e24 */ /* 0x002fe2000f8e00ff */
[----:B------:R-:W-:Y:S02]  /*3d10*/  @P2 SEL R22, R25, R22, P0 ;  /* 0x0000001619162207 */ /* 0x000fe40000000000 */
[----:B------:R-:W-:-:S04]  /*3d20*/  @P1 ISETP.GE.U32.AND P0, PT, R21, R16, PT ;  /* 0x000000101500120c */ /* 0x000fc80003f06070 */
[----:B------:R-:W-:-:S04]  /*3d30*/  @P1 ISETP.GE.AND.EX P0, PT, R22, R19, PT, P0 ;  /* 0x000000131600120c */ /* 0x000fc80003f06300 */
[----:B------:R-:W-:-:S04]  /*3d40*/  @P1 FSETP.LT.OR P0, PT, R17, R18, !P0 ;  /* 0x000000121100120b */ /* 0x000fc80004701400 */
[----:B------:R-:W-:Y:S01]  /*3d50*/  @P1 FSEL R17, R18, R17, P0 ;  /* 0x0000001112111208 */ /* 0x000fe20000000000 */
[----:B------:R-:W-:Y:S01]  /*3d60*/  IMAD.U32 R18, RZ, RZ, UR9 ;  /* 0x00000009ff127e24 */ /* 0x000fe2000f8e00ff */
[----:B------:R-:W-:Y:S02]  /*3d70*/  @P1 SEL R16, R21, R16, P0 ;  /* 0x0000001015101207 */ /* 0x000fe40000000000 */
[----:B-----5:R-:W-:Y:S02]  /*3d80*/  FSETP.GEU.AND P2, PT, R17, R10, PT ;  /* 0x0000000a1100720b */ /* 0x020fe40003f4e000 */
[----:B------:R-:W-:Y:S01]  /*3d90*/  @P1 SEL R19, R22, R19, P0 ;  /* 0x0000001316131207 */ /* 0x000fe20000000000 */
[----:B------:R-:W0:Y:S10]  /*3da0*/  LDS.64 R4, [R23+0x98] ;  /* 0x0000980017047984 */ /* 0x000e340000000a00 */
[----:B------:R-:W-:-:S04]  /*3db0*/  @P2 ISETP.GE.U32.AND P0, PT, R16, R9, PT ;  /* 0x000000091000220c */ /* 0x000fc80003f06070 */
[----:B------:R-:W-:-:S04]  /*3dc0*/  @P2 ISETP.GE.AND.EX P0, PT, R19, R8, PT, P0 ;  /* 0x000000081300220c */ /* 0x000fc80003f06300 */
[----:B------:R-:W-:-:S04]  /*3dd0*/  @P2 FSETP.LT.OR P0, PT, R10, R17, !P0 ;  /* 0x000000110a00220b */ /* 0x000fc80004701400 */
[----:B------:R-:W-:Y:S02]  /*3de0*/  @P2 FSEL R10, R17, R10, P0 ;  /* 0x0000000a110a2208 */ /* 0x000fe40000000000 */
[----:B------:R-:W-:Y:S02]  /*3df0*/  @P2 SEL R9, R16, R9, P0 ;  /* 0x0000000910092207 */ /* 0x000fe40000000000 */
[----:B------:R-:W-:Y:S01]  /*3e00*/  @P2 SEL R8, R19, R8, P0 ;  /* 0x0000000813082207 */ /* 0x000fe20000000000 */
[----:B------:R-:W-:Y:S02]  /*3e10*/  IMAD.MOV.U32 R16, RZ, RZ, R10 ;  /* 0x000000ffff107224 */ /* 0x000fe400078e000a */
[----:B------:R-:W-:Y:S01]  /*3e20*/  IMAD.MOV.U32 R19, RZ, RZ, R9 ;  /* 0x000000ffff137224 */ /* 0x000fe200078e0009 */
[----:B0-----:R-:W-:-:S04]  /*3e30*/  IADD3 R6, P3, PT, R4, 0x500, RZ ;  /* 0x0000050004067810 */ /* 0x001fc80007f7e0ff */
[----:B------:R-:W-:Y:S01]  /*3e40*/  ISETP.GT.U32.AND P1, PT, R6, R7, PT ;  /* 0x000000070600720c */ /* 0x000fe20003f24070 */
[----:B------:R-:W-:Y:S02]  /*3e50*/  IMAD.X R21, RZ, RZ, R5, P3 ;  /* 0x000000ffff157224 */ /* 0x000fe400018e0605 */
[----:B------:R-:W-:-:S03]  /*3e60*/  IMAD.MOV.U32 R6, RZ, RZ, R8 ;  /* 0x000000ffff067224 */ /* 0x000fc600078e0008 */
[----:B------:R-:W-:-:S13]  /*3e70*/  ISETP.GT.AND.EX P0, PT, R21, R18, PT, P1 ;  /* 0x000000121500720c */ /* 0x000fda0003f04310 */
[----:B------:R-:W-:Y:S05]  /*3e80*/  @!P0 BRA `(.L_x_192) ;  /* 0xfffffff800ac8947 */ /* 0x000fea000383ffff */
[----:B------:R-:W-:Y:S05]  /*3e90*/  BSYNC.RECONVERGENT B1 ;  /* 0x0000000000017941 */ /* 0x000fea0003800200 */
.L_x_189:
[----:B------:R-:W-:Y:S01]  /*3ea0*/  ISETP.GE.U32.AND P0, PT, R4, R7, PT ;  /* 0x000000070400720c */ /* 0x000fe20003f06070 */
[----:B------:R-:W-:Y:S03]  /*3eb0*/  BSSY.RECONVERGENT B1, `(.L_x_186) ;  /* 0x000009b000017945 */ /* 0x000fe60003800200 */
[----:B------:R-:W-:-:S13]  /*3ec0*/  ISETP.GE.AND.EX P0, PT, R5, R18, PT, P0 ;  /* 0x000000120500720c */ /* 0x000fda0003f06300 */
[----:B------:R-:W-:Y:S05]  /*3ed0*/  @P0 BRA `(.L_x_193) ;  /* 0x0000000800600947 */ /* 0x000fea0003800000 */
[----:B------:R-:W-:-:S05]  /*3ee0*/  IMAD.IADD R16, R7, 0x1, -R4 ;  /* 0x0000000107107824 */ /* 0x000fca00078e0a04 */
[----:B------:R-:W-:-:S13]  /*3ef0*/  ISETP.GE.AND P0, PT, R11, R16, PT ;  /* 0x000000100b00720c */ /* 0x000fda0003f06270 */
[----:B------:R-:W-:Y:S05]  /*3f00*/  @P0 BRA `(.L_x_193) ;  /* 0x0000000800540947 */ /* 0x000fea0003800000 */
[----:B------:R-:W-:Y:S01]  /*3f10*/  LOP3.LUT R2, RZ, R11, RZ, 0x33, !PT ;  /* 0x0000000bff027212 */ /* 0x000fe200078e33ff */
[----:B------:R-:W-:Y:S01]  /*3f20*/  BSSY.RECONVERGENT B2, `(.L_x_194) ;  /* 0x000002f000027945 */ /* 0x000fe20003800200 */
[----:B------:R-:W-:Y:S02]  /*3f30*/  IMAD.MOV.U32 R17, RZ, RZ, R11 ;  /* 0x000000ffff117224 */ /* 0x000fe400078e000b */
[----:B------:R-:W-:-:S04]  /*3f40*/  IADD3 R7, PT, PT, -R4, R7, R2 ;  /* 0x0000000704077210 */ /* 0x000fc80007ffe102 */
[----:B------:R-:W-:-:S04]  /*3f50*/  LOP3.LUT R2, R7, 0x300, RZ, 0xc0, !PT ;  /* 0x0000030007027812 */ /* 0x000fc800078ec0ff */
[----:B------:R-:W-:-:S13]  /*3f60*/  ISETP.NE.AND P0, PT, R2, 0x300, PT ;  /* 0x000003000200780c */ /* 0x000fda0003f05270 */
[----:B------:R-:W-:Y:S05]  /*3f70*/  @!P0 BRA `(.L_x_195) ;  /* 0x0000000000a48947 */ /* 0x000fea0003800000 */
[----:B------:R-:W-:Y:S01]  /*3f80*/  IADD3 R3, P0, PT, R11, R4, RZ ;  /* 0x000000040b037210 */ /* 0x000fe20007f1e0ff */
[----:B------:R-:W-:Y:S01]  /*3f90*/  IMAD.MOV.U32 R17, RZ, RZ, R11 ;  /* 0x000000ffff117224 */ /* 0x000fe200078e000b */
[----:B------:R-:W-:Y:S02]  /*3fa0*/  LEA.HI R2, R7, 0x1, RZ, 0x18 ;  /* 0x0000000107027811 */ /* 0x000fe400078fc0ff */
[C---:B------:R-:W-:Y:S01]  /*3fb0*/  LEA R12, P1, R3.reuse, R12, 0x2 ;  /* 0x0000000c030c7211 */ /* 0x040fe200078210ff */
[----:B------:R-:W-:Y:S01]  /*3fc0*/  IMAD.X R6, RZ, RZ, R5, P0 ;  /* 0x000000ffff067224 */ /* 0x000fe200000e0605 */
[C---:B------:R-:W-:Y:S02]  /*3fd0*/  IADD3 R14, P0, PT, R3.reuse, R14, RZ ;  /* 0x0000000e030e7210 */ /* 0x040fe40007f1e0ff */
[----:B------:R-:W-:Y:S02]  /*3fe0*/  LOP3.LUT R2, R2, 0x3, RZ, 0xc0, !PT ;  /* 0x0000000302027812 */ /* 0x000fe400078ec0ff */
[----:B------:R-:W-:Y:S01]  /*3ff0*/  LEA.HI.X R3, R3, R13, R6, 0x2, P1 ;  /* 0x0000000d03037211 */ /* 0x000fe200008f1406 */
[----:B------:R-:W-:-:S02]  /*4000*/  IMAD.X R15, R6, 0x1, R15, P0 ;  /* 0x00000001060f7824 */ /* 0x000fc400000e060f */
[----:B------:R-:W-:-:S07]  /*4010*/  IMAD.MOV R6, RZ, RZ, -R2 ;  /* 0x000000ffff067224 */ /* 0x000fce00078e0a02 */
.L_x_198:
[----:B------:R-:W-:-:S06]  /*4020*/  IMAD.MOV.U32 R2, RZ, RZ, R12 ;  /* 0x000000ffff027224 */ /* 0x000fcc00078e000c */
[----:B------:R-:W2:Y:S01]  /*4030*/  LDG.E R2, desc[UR10][R2.64] ;  /* 0x0000000a02027981 */ /* 0x000ea2000c1e1900 */
[----:B------:R-:W-:Y:S01]  /*4040*/  VIADD R6, R6, 0x1 ;  /* 0x0000000106067836 */ /* 0x000fe20000000000 */
[----:B------:R-:W-:Y:S01]  /*4050*/  BSSY.RECONVERGENT B3, `(.L_x_196) ;  /* 0x0000016000037945 */ /* 0x000fe20003800200 */
[----:B------:R-:W-:Y:S01]  /*4060*/  IMAD.MOV.U32 R13, RZ, RZ, R9 ;  /* 0x000000ffff0d7224 */ /* 0x000fe200078e0009 */
[----:B------:R-:W-:Y:S01]  /*4070*/  IADD3 R12, P3, PT, R12, 0x400, RZ ;  /* 0x000004000c0c7810 */ /* 0x000fe20007f7e0ff */
[----:B------:R-:W-:Y:S01]  /*4080*/  IMAD.MOV.U32 R18, RZ, RZ, R8 ;  /* 0x000000ffff127224 */ /* 0x000fe200078e0008 */
[----:B------:R-:W-:Y:S01]  /*4090*/  ISETP.NE.AND P2, PT, R6, RZ, PT ;  /* 0x000000ff0600720c */ /* 0x000fe20003f45270 */
[----:B------:R-:W-:Y:S02]  /*40a0*/  IMAD.MOV.U32 R19, RZ, RZ, R10 ;  /* 0x000000ffff137224 */ /* 0x000fe400078e000a */
        /* <DEDUP_REMOVED lines=16> */
.L_x_197:
[----:B------:R-:W-:Y:S05]  /*41b0*/  BSYNC.RECONVERGENT B3 ;  /* 0x0000000000037941 */ /* 0x000fea0003800200 */
.L_x_196:
[----:B------:R-:W-:Y:S01]  /*41c0*/  IADD3 R14, P0, PT, R14, 0x100, RZ ;  /* 0x000001000e0e7810 */ /* 0x000fe20007f1e0ff */
[----:B------:R-:W-:Y:S02]  /*41d0*/  VIADD R17, R17, 0x100 ;  /* 0x0000010011117836 */ /* 0x000fe40000000000 */
[----:B------:R-:W-:Y:S02]  /*41e0*/  IMAD.X R3, RZ, RZ, R3, P3 ;  /* 0x000000ffff037224 */ /* 0x000fe400018e0603 */
[----:B------:R-:W-:Y:S01]  /*41f0*/  IMAD.X R15, RZ, RZ, R15, P0 ;  /* 0x000000ffff0f7224 */ /* 0x000fe200000e060f */
[----:B------:R-:W-:Y:S07]  /*4200*/  @P2 BRA `(.L_x_198) ;  /* 0xfffffffc00842947 */ /* 0x000fee000383ffff */
.L_x_195:
[----:B------:R-:W-:Y:S05]  /*4210*/  BSYNC.RECONVERGENT B2 ;  /* 0x0000000000027941 */ /* 0x000fea0003800200 */
.L_x_194:
[----:B------:R-:W-:-:S13]  /*4220*/  ISETP.GE.U32.AND P0, PT, R7, 0x300, PT ;  /* 0x000003000700780c */ /* 0x000fda0003f06070 */
[----:B------:R-:W-:Y:S05]  /*4230*/  @!P0 BRA `(.L_x_193) ;  /* 0x0000000400888947 */ /* 0x000fea0003800000 */
[----:B------:R-:W0:Y:S01]  /*4240*/  LDC.64 R6, c[0x0][0x380] ;  /* 0x0000e000ff067b82 */ /* 0x000e220000000a00 */
[----:B------:R-:W-:-:S07]  /*4250*/  VIADD R13, R17, 0x200 ;  /* 0x00000200110d7836 */ /* 0x000fce0000000000 */
[----:B------:R-:W1:Y:S02]  /*4260*/  LDC.64 R2, c[0x0][0x388] ;  /* 0x0000e200ff027b82 */ /* 0x000e640000000a00 */
.L_x_207:
[----:B------:R-:W-:-:S05]  /*4270*/  VIADD R15, R13, 0xfffffe00 ;  /* 0xfffffe000d0f7836 */ /* 0x000fca0000000000 */
[----:B------:R-:W-:-:S05]  /*4280*/  IADD3 R19, P0, PT, R15, R4, RZ ;  /* 0x000000040f137210 */ /* 0x000fca0007f1e0ff */
[----:B------:R-:W-:Y:S01]  /*4290*/  IMAD.X R20, RZ, RZ, R5, P0 ;  /* 0x000000ffff147224 */ /* 0x000fe200000e0605 */
[----:B0-----:R-:W-:-:S04]  /*42a0*/  LEA R14, P0, R19, R6, 0x2 ;  /* 0x00000006130e7211 */ /* 0x001fc800078010ff */
[----:B------:R-:W-:-:S05]  /*42b0*/  LEA.HI.X R15, R19, R7, R20, 0x2, P0 ;  /* 0x00000007130f7211 */ /* 0x000fca00000f1414 */
[----:B------:R-:W2:Y:S04]  /*42c0*/  LDG.E R25, desc[UR10][R14.64] ;  /* 0x0000000a0e197981 */ /* 0x000ea8000c1e1900 */
[----:B------:R0:W5:Y:S04]  /*42d0*/  LDG.E R18, desc[UR10][R14.64+0x400] ;  /* 0x0004000a0e127981 */ /* 0x000168000c1e1900 */
        /* <DEDUP_REMOVED lines=22> */
.L_x_200:
[----:B------:R-:W-:Y:S05]  /*4440*/  BSYNC.RECONVERGENT B2 ;  /* 0x0000000000027941 */ /* 0x000fea0003800200 */
.L_x_199:
[----:B-----5:R-:W-:Y:S01]  /*4450*/  FSETP.GEU.AND P0, PT, R19, R18, PT ;  /* 0x000000121300720b */ /* 0x020fe20003f0e000 */
[----:B------:R-:W-:Y:S01]  /*4460*/  BSSY.RECONVERGENT B2, `(.L_x_201) ;  /* 0x0000013000027945 */ /* 0x000fe20003800200 */
[----:B------:R-:W-:Y:S01]  /*4470*/  IADD3 R21, P1, P2, R4, R2, R21 ;  /* 0x0000000204157210 */ /* 0x000fe20007a3e015 */
[----:B------:R-:W-:Y:S02]  /*4480*/  VIADD R15, R13, 0x100 ;  /* 0x000001000d0f7836 */ /* 0x000fe40000000000 */
[----:B------:R-:W-:Y:S01]  /*4490*/  IMAD.MOV.U32 R9, RZ, RZ, R18 ;  /* 0x000000ffff097224 */ /* 0x000fe200078e0012 */
[----:B------:R-:W-:Y:S01]  /*44a0*/  IADD3.X R23, PT, PT, R5, R3, RZ, P1, P2 ;  /* 0x0000000305177210 */ /* 0x000fe20000fe44ff */
[----:B------:R-:W-:-:S04]  /*44b0*/  IMAD.MOV.U32 R8, RZ, RZ, R21 ;  /* 0x000000ffff087224 */ /* 0x000fc800078e0015 */
[----:B------:R-:W-:Y:S02]  /*44c0*/  IMAD.MOV.U32 R10, RZ, RZ, R23 ;  /* 0x000000ffff0a7224 */ /* 0x000fe400078e0017 */
        /* <DEDUP_REMOVED lines=12> */
.L_x_202:
[----:B------:R-:W-:Y:S05]  /*4590*/  BSYNC.RECONVERGENT B2 ;  /* 0x0000000000027941 */ /* 0x000fea0003800200 */
.L_x_201:
[----:B------:R-:W-:Y:S01]  /*45a0*/  FSETP.GEU.AND P0, PT, R9, R12, PT ;  /* 0x0000000c0900720b */ /* 0x000fe20003f0e000 */
[----:B------:R-:W-:Y:S01]  /*45b0*/  BSSY.RECONVERGENT B2, `(.L_x_203) ;  /* 0x0000013000027945 */ /* 0x000fe20003800200 */
[CC--:B------:R-:W-:Y:S01]  /*45c0*/  IADD3 R19, P1, P4, R4.reuse, R2.reuse, R13 ;  /* 0x0000000204137210 */ /* 0x0c0fe20007c3e00d */
[----:B------:R-:W-:Y:S01]  /*45d0*/  IMAD.MOV.U32 R14, RZ, RZ, R12 ;  /* 0x000000ffff0e7224 */ /* 0x000fe200078e000c */
[----:B------:R-:W-:Y:S02]  /*45e0*/  IADD3 R20, P2, P3, R4, R2, R15 ;  /* 0x0000000204147210 */ /* 0x000fe40007b5e00f */
        /* <DEDUP_REMOVED lines=15> */
.L_x_204:
[----:B------:R-:W-:Y:S05]  /*46e0*/  BSYNC.RECONVERGENT B2 ;  /* 0x0000000000027941 */ /* 0x000fea0003800200 */
.L_x_203:
        /* <DEDUP_REMOVED lines=18> */
.L_x_206:
[----:B------:R-:W-:Y:S05]  /*4810*/  BSYNC.RECONVERGENT B2 ;  /* 0x0000000000027941 */ /* 0x000fea0003800200 */
.L_x_205:
[C---:B------:R-:W-:Y:S02]  /*4820*/  VIADD R15, R13.reuse, 0x200 ;  /* 0x000002000d0f7836 */ /* 0x040fe40000000000 */
[----:B------:R-:W-:-:S03]  /*4830*/  VIADD R13, R13, 0x400 ;  /* 0x000004000d0d7836 */ /* 0x000fc60000000000 */
[----:B------:R-:W-:-:S13]  /*4840*/  ISETP.GE.AND P0, PT, R15, R16, PT ;  /* 0x000000100f00720c */ /* 0x000fda0003f06270 */
[----:B------:R-:W-:Y:S05]  /*4850*/  @!P0 BRA `(.L_x_207) ;  /* 0xfffffff800848947 */ /* 0x000fea000383ffff */
.L_x_193:
[----:B------:R-:W-:Y:S05]  /*4860*/  BSYNC.RECONVERGENT B1 ;  /* 0x0000000000017941 */ /* 0x000fea0003800200 */
.L_x_186:
        /* <DEDUP_REMOVED lines=31> */
.L_x_209:
[----:B------:R-:W-:Y:S05]  /*4a60*/  BSYNC.RECONVERGENT B1 ;  /* 0x0000000000017941 */ /* 0x000fea0003800200 */
.L_x_208:
        /* <DEDUP_REMOVED lines=24> */
.L_x_211:
[----:B------:R-:W-:Y:S05]  /*4bf0*/  BSYNC.RECONVERGENT B1 ;  /* 0x0000000000017941 */ /* 0x000fea0003800200 */
.L_x_210:
        /* <DEDUP_REMOVED lines=24> */
.L_x_213:
[----:B------:R-:W-:Y:S05]  /*4d80*/  BSYNC.RECONVERGENT B1 ;  /* 0x0000000000017941 */ /* 0x000fea0003800200 */
.L_x_212:
        /* <DEDUP_REMOVED lines=24> */
.L_x_215:
[----:B------:R-:W-:Y:S05]  /*4f10*/  BSYNC.RECONVERGENT B1 ;  /* 0x0000000000017941 */ /* 0x000fea0003800200 */
.L_x_214:
[----:B0-----:R0:W0:Y:S01]  /*4f20*/  SHFL.DOWN PT, R2, R3, 0x10, 0x1f ;  /* 0x0a001f0003027f89 */ /* 0x00102200000e0000 */
[----:B------:R-:W-:Y:S01]  /*4f30*/  BSSY.RECONVERGENT B1, `(.L_x_216) ;  /* 0x0000017000017945 */ /* 0x000fe20003800200 */
[----:B--2---:R-:W-:Y:S02]  /*4f40*/  IMAD.MOV.U32 R6, RZ, RZ, R3 ;  /* 0x000000ffff067224 */ /* 0x004fe400078e0003 */
[----:B------:R2:W0:Y:S01]  /*4f50*/  SHFL.DOWN PT, R9, R4, 0x10, 0x1f ;  /* 0x0a001f0004097f89 */ /* 0x00042200000e0000 */
[----:B------:R-:W-:Y:S02]  /*4f60*/  IMAD.MOV.U32 R7, RZ, RZ, R4 ;  /* 0x000000ffff077224 */ /* 0x000fe400078e0004 */
[----:B----4-:R-:W-:Y:S01]  /*4f70*/  IMAD.MOV.U32 R8, RZ, RZ, R5 ;  /* 0x000000ffff087224 */ /* 0x010fe200078e0005 */
        /* <DEDUP_REMOVED lines=18> */
.L_x_217:
[----:B------:R-:W-:Y:S05]  /*50a0*/  BSYNC.RECONVERGENT B1 ;  /* 0x0000000000017941 */ /* 0x000fea0003800200 */
.L_x_216:
        /* <DEDUP_REMOVED lines=12> */
.L_x_219:
[----:B------:R-:W-:Y:S05]  /*5170*/  BSYNC.RECONVERGENT B1 ;  /* 0x0000000000017941 */ /* 0x000fea0003800200 */
.L_x_218:
[----:B------:R-:W-:Y:S01]  /*5180*/  BAR.SYNC.DEFER_BLOCKING 0x0 ;  /* 0x0000000000007b1d */ /* 0x000fe20000010000 */
[----:B------:R-:W-:-:S13]  /*5190*/  ISETP.NE.AND P2, PT, R11, RZ, PT ;  /* 0x000000ff0b00720c */ /* 0x000fda0003f45270 */
[----:B------:R-:W-:Y:S05]  /*51a0*/  @P2 BRA `(.L_x_149) ;  /* 0x0000000800342947 */ /* 0x000fea0003800000 */
[----:B0---4-:R-:W0:Y:S01]  /*51b0*/  S2R R3, SR_CgaCtaId ;  /* 0x0000000000037919 */ /* 0x011e220000008800 */
[----:B------:R-:W-:Y:S01]  /*51c0*/  MOV R2, 0x400 ;  /* 0x0000040000027802 */ /* 0x000fe20000000f00 */
[----:B------:R-:W-:Y:S03]  /*51d0*/  BSSY.RECONVERGENT B1, `(.L_x_220) ;  /* 0x0000016000017945 */ /* 0x000fe60003800200 */
[----:B0-----:R-:W-:-:S05]  /*51e0*/  LEA R25, R3, R2, 0x18 ;  /* 0x0000000203197211 */ /* 0x001fca00078ec0ff */
[----:B------:R-:W0:Y:S04]  /*51f0*/  LDS R3, [R25+0x18] ;  /* 0x0000180019037984 */ /* 0x000e280000000800 */
[----:B--2---:R-:W2:Y:S04]  /*5200*/  LDS.64 R4, [R25+0x20] ;  /* 0x0000200019047984 */ /* 0x004ea80000000a00 */
        /* <DEDUP_REMOVED lines=18> */
.L_x_221:
[----:B------:R-:W-:Y:S05]  /*5330*/  BSYNC.RECONVERGENT B1 ;  /* 0x0000000000017941 */ /* 0x000fea0003800200 */
.L_x_220:
        /* <DEDUP_REMOVED lines=10> */
[----:B------:R0:W1:Y:S04]  /*53e0*/  LDS.64 R10, [R25+0x60] ;  /* 0x00006000190a7984 */ /* 0x0000680000000a00 */
[----:B---3--:R3:W1:Y:S04]  /*53f0*/  LDS.64 R12, [R25+0x70] ;  /* 0x00007000190c7984 */ /* 0x0086680000000a00 */
        /* <DEDUP_REMOVED lines=15> */
.L_x_223:
[----:B------:R-:W-:Y:S05]  /*54f0*/  BSYNC.RECONVERGENT B1 ;  /* 0x0000000000017941 */ /* 0x000fea0003800200 */
.L_x_222:
        /* <DEDUP_REMOVED lines=17> */
.L_x_225:
[----:B------:R-:W-:Y:S05]  /*5610*/  BSYNC.RECONVERGENT B1 ;  /* 0x0000000000017941 */ /* 0x000fea0003800200 */
.L_x_224:
        /* <DEDUP_REMOVED lines=17> */
.L_x_227:
[----:B------:R-:W-:Y:S05]  /*5730*/  BSYNC.RECONVERGENT B1 ;  /* 0x0000000000017941 */ /* 0x000fea0003800200 */
.L_x_226:
        /* <DEDUP_REMOVED lines=17> */
.L_x_229:
[----:B------:R-:W-:Y:S05]  /*5850*/  BSYNC.RECONVERGENT B1 ;  /* 0x0000000000017941 */ /* 0x000fea0003800200 */
.L_x_228:
        /* <DEDUP_REMOVED lines=17> */
.L_x_231:
[----:B------:R-:W-:Y:S05]  /*5970*/  BSYNC.RECONVERGENT B1 ;  /* 0x0000000000017941 */ /* 0x000fea0003800200 */
.L_x_230:
        /* <DEDUP_REMOVED lines=16> */
.L_x_149:
[----:B------:R-:W-:Y:S05]  /*5a80*/  BSYNC.RECONVERGENT B0 ;  /* 0x0000000000007941 */ /* 0x000fea0003800200 */
.L_x_116:
[----:B------:R-:W-:Y:S05]  /*5a90*/  @P2 EXIT ;  /* 0x000000000000294d */ /* 0x000fea0003800000 */
[----:B0-234-:R-:W0:Y:S01]  /*5aa0*/  LDC.64 R2, c[0x0][0x390] ;  /* 0x0000e400ff027b82 */ /* 0x01de220000000a00 */
[----:B------:R-:W-:Y:S02]  /*5ab0*/  IMAD.MOV.U32 R9, RZ, RZ, R8 ;  /* 0x000000ffff097224 */ /* 0x000fe400078e0008 */
[----:B------:R-:W-:Y:S02]  /*5ac0*/  IMAD.MOV.U32 R8, RZ, RZ, R7 ;  /* 0x000000ffff087224 */ /* 0x000fe400078e0007 */
[----:B0-----:R-:W-:-:S05]  /*5ad0*/  IMAD.WIDE.U32 R2, R0, 0x10, R2 ;  /* 0x0000001000027825 */ /* 0x001fca00078e0002 */
[----:B------:R-:W-:Y:S04]  /*5ae0*/  STG.E.64 desc[UR10][R2.64+0x8], R8 ;  /* 0x0000080802007986 */ /* 0x000fe8000c101b0a */
[----:B------:R-:W-:Y:S01]  /*5af0*/  STG.E desc[UR10][R2.64], R6 ;  /* 0x0000000602007986 */ /* 0x000fe2000c10190a */
[----:B------:R-:W-:Y:S05]  /*5b00*/  EXIT ;  /* 0x000000000000794d */ /* 0x000fea0003800000 */
.L_x_232:
        /* <DEDUP_REMOVED lines=15> */
.L_x_807:


//--------------------- .text._ZN6thrust24THRUST_300001_SM_1000_NS8cuda_cub4core6detail13_kernel_agentINS1_8__reduce11ReduceAgentINS0_12zip_iteratorIN4cuda3std3__45tupleIJNS0_10device_ptrIfEENS0_17counting_iteratorIlNS0_11use_defaultESF_SF_EEEEEEEPNSB_IJflEEESJ_lNS1_9__extrema9arg_max_fIflNSA_4lessIfEEEEEEJSI_SK_lSP_EEEvDpT0_ --------------------------
	.section	.text._ZN6thrust24THRUST_300001_SM_1000_NS8cuda_cub4core6detail13_kernel_agentINS1_8__reduce11ReduceAgentINS0_12zip_iteratorIN4cuda3std3__45tupleIJNS0_10device_ptrIfEENS0_17counting_iteratorIlNS0_11use_defaultESF_SF_EEEEEEEPNSB_IJflEEESJ_lNS1_9__extrema9arg_max_fIflNSA_4lessIfEEEEEEJSI_SK_lSP_EEEvDpT0_,"ax",@progbits
	.align	128
        .global         _ZN6thrust24THRUST_300001_SM_1000_NS8cuda_cub4core6detail13_kernel_agentINS1_8__reduce11ReduceAgentINS0_12zip_iteratorIN4cuda3std3__45tupleIJNS0_10device_ptrIfEENS0_17counting_iteratorIlNS0_11use_defaultESF_SF_EEEEEEEPNSB_IJflEEESJ_lNS1_9__extrema9arg_max_fIflNSA_4lessIfEEEEEEJSI_SK_lSP_EEEvDpT0_
        .type           _ZN6thrust24THRUST_300001_SM_1000_NS8cuda_cub4core6detail13_kernel_agentINS1_8__reduce11ReduceAgentINS0_12zip_iteratorIN4cuda3std3__45tupleIJNS0_10device_ptrIfEENS0_17counting_iteratorIlNS0_11use_defaultESF_SF_EEEEEEEPNSB_IJflEEESJ_lNS1_9__extrema9arg_max_fIflNSA_4lessIfEEEEEEJSI_SK_lSP_EEEvDpT0_,@function
        .size           _ZN6thrust24THRUST_300001_SM_1000_NS8cuda_cub4core6detail13_kernel_agentINS1_8__reduce11ReduceAgentINS0_12zip_iteratorIN4cuda3std3__45tupleIJNS0_10device_ptrIfEENS0_17counting_iteratorIlNS0_11use_defaultESF_SF_EEEEEEEPNSB_IJflEEESJ_lNS1_9__extrema9arg_max_fIflNSA_4lessIfEEEEEEJSI_SK_lSP_EEEvDpT0_,(.L_x_808 - _ZN6thrust24THRUST_300001_SM_1000_NS8cuda_cub4core6detail13_kernel_agentINS1_8__reduce11ReduceAgentINS0_12zip_iteratorIN4cuda3std3__45tupleIJNS0_10device_ptrIfEENS0_17counting_iteratorIlNS0_11use_defaultESF_SF_EEEEEEEPNSB_IJflEEESJ_lNS1_9__extrema9arg_max_fIflNSA_4lessIfEEEEEEJSI_SK_lSP_EEEvDpT0_)
        .other          _ZN6thrust24THRUST_300001_SM_1000_NS8cuda_cub4core6detail13_kernel_agentINS1_8__reduce11ReduceAgentINS0_12zip_iteratorIN4cuda3std3__45tupleIJNS0_10device_ptrIfEENS0_17counting_iteratorIlNS0_11use_defaultESF_SF_EEEEEEEPNSB_IJflEEESJ_lNS1_9__extrema9arg_max_fIflNSA_4lessIfEEEEEEJSI_SK_lSP_EEEvDpT0_,@"STO_CUDA_ENTRY STV_DEFAULT"
_ZN6thrust24THRUST_300001_SM_1000_NS8cuda_cub4core6detail13_kernel_agentINS1_8__reduce11ReduceAgentINS0_12zip_iteratorIN4cuda3std3__45tupleIJNS0_10device_ptrIfEENS0_17counting_iteratorIlNS0_11use_defaultESF_SF_EEEEEEEPNSB_IJflEEESJ_lNS1_9__extrema9arg_max_fIflNSA_4lessIfEEEEEEJSI_SK_lSP_EEEvDpT0_:
.text._ZN6thrust24THRUST_300001_SM_1000_NS8cuda_cub4core6detail13_kernel_agentINS1_8__reduce11ReduceAgentINS0_12zip_iteratorIN4cuda3std3__45tupleIJNS0_10device_ptrIfEENS0_17counting_iteratorIlNS0_11use_defaultESF_SF_EEEEEEEPNSB_IJflEEESJ_lNS1_9__extrema9arg_max_fIflNSA_4lessIfEEEEEEJSI_SK_lSP_EEEvDpT0_:
[----:B------:R-:W-:Y:S01]  /*0000*/  LDC R1, c[0x0][0x37c] ;  /* 0x0000df00ff017b82 */ /* 0x000fe20000000800 */
[----:B------:R-:W0:Y:S02]  /*0010*/  LDCU.64 UR4, c[0x0][0x398] ;  /* 0x00007300ff0477ac */ /* 0x000e240008000a00 */
[----:B0-----:R-:W-:-:S04]  /*0020*/  ISETP.NE.U32.AND P0, PT, RZ, UR4, PT ;  /* 0x00000004ff007c0c */ /* 0x001fc8000bf05070 */
[----:B------:R-:W-:-:S13]  /*0030*/  ISETP.NE.AND.EX P0, PT, RZ, UR5, PT, P0 ;  /* 0x00000005ff007c0c */ /* 0x000fda000bf05300 */
[----:B------:R-:W-:Y:S05]  /*0040*/  @!P0 EXIT ;  /* 0x000000000000894d */ /* 0x000fea0003800000 */
[----:B------:R-:W-:Y:S01]  /*0050*/  UISETP.GT.U32.AND UP0, UPT, UR4, 0x4ff, UPT ;  /* 0x000004ff0400788c */ /* 0x000fe2000bf04070 */
[----:B------:R-:W-:Y:S01]  /*0060*/  BSSY.RECONVERGENT B0, `(.L_x_233) ;  /* 0x0000558000007945 */ /* 0x000fe20003800200 */
[----:B------:R-:W0:Y:S02]  /*0070*/  LDCU.64 UR8, c[0x0][0x358] ;  /* 0x00006b00ff0877ac */ /* 0x000e240008000a00 */
[----:B------:R-:W-:-:S09]  /*0080*/  UISETP.GT.AND.EX UP0, UPT, UR5, URZ, UPT, UP0 ;  /* 0x000000ff0500728c */ /* 0x000fd2000bf04300 */
[----:B------:R-:W-:Y:S05]  /*0090*/  BRA.U UP0, `(.L_x_234) ;  /* 0x0000003100a87547 */ /* 0x000fea000b800000 */
[----:B------:R-:W1:Y:S01]  /*00a0*/  S2R R0, SR_TID.X ;  /* 0x0000000000007919 */ /* 0x000e620000002100 */
[----:B------:R-:W2:Y:S01]  /*00b0*/  LDCU UR5, c[0x0][0x398] ;  /* 0x00007300ff0577ac */ /* 0x000ea20008000800 */
[----:B------:R-:W-:Y:S01]  /*00c0*/  BSSY.RECONVERGENT B1, `(.L_x_235) ;  /* 0x000000d000017945 */ /* 0x000fe20003800200 */
[----:B------:R-:W-:Y:S01]  /*00d0*/  CS2R R6, SRZ ;  /* 0x0000000000067805 */ /* 0x000fe2000001ff00 */
[----:B------:R-:W-:Y:S01]  /*00e0*/  IMAD.MOV.U32 R8, RZ, RZ, RZ ;  /* 0x000000ffff087224 */ /* 0x000fe200078e00ff */
[----:B-1----:R-:W-:Y:S01]  /*00f0*/  ISETP.GE.AND P0, PT, R0, UR4, PT ;  /* 0x0000000400007c0c */ /* 0x002fe2000bf06270 */
[----:B------:R-:W-:-:S12]  /*0100*/  IMAD.MOV.U32 R9, RZ, RZ, R0 ;  /* 0x000000ffff097224 */ /* 0x000fd800078e0000 */
[----:B--2---:R-:W-:Y:S05]  /*0110*/  @P0 BRA `(.L_x_236) ;  /* 0x00000000001c0947 */ /* 0x004fea0003800000 */
[----:B------:R-:W1:Y:S01]  /*0120*/  LDC.64 R2, c[0x0][0x380] ;  /* 0x0000e000ff027b82 */ /* 0x000e620000000a00 */
[----:B------:R-:W2:Y:S01]  /*0130*/  LDCU.64 UR6, c[0x0][0x388] ;  /* 0x00007100ff0677ac */ /* 0x000ea20008000a00 */
[----:B-1----:R-:W-:-:S05]  /*0140*/  IMAD.WIDE.U32 R2, R0, 0x4, R2 ;  /* 0x0000000400027825 */ /* 0x002fca00078e0002 */
[----:B0-----:R1:W5:Y:S01]  /*0150*/  LDG.E R6, desc[UR8][R2.64] ;  /* 0x0000000802067981 */ /* 0x001362000c1e1900 */
[C---:B--2---:R-:W-:Y:S01]  /*0160*/  IADD3 R7, P0, PT, R0.reuse, UR6, RZ ;  /* 0x0000000600077c10 */ /* 0x044fe2000ff1e0ff */
[----:B------:R-:W-:-:S04]  /*0170*/  VIADD R9, R0, 0x100 ;  /* 0x0000010000097836 */ /* 0x000fc80000000000 */
[----:B------:R-:W-:-:S08]  /*0180*/  IMAD.X R8, RZ, RZ, UR7, P0 ;  /* 0x00000007ff087e24 */ /* 0x000fd000080e06ff */
.L_x_236:
[----:B0-----:R-:W-:Y:S05]  /*0190*/  BSYNC.RECONVERGENT B1 ;  /* 0x0000000000017941 */ /* 0x001fea0003800200 */
.L_x_235:
        /* <DEDUP_REMOVED lines=10> */
[----:B------:R-:W1:Y:S01]  /*0240*/  LDCU.64 UR6, c[0x0][0x388] ;  /* 0x00007100ff0677ac */ /* 0x000e620008000a00 */
[----:B------:R-:W-:-:S04]  /*0250*/  LEA.HI R4, R11, 0x1, RZ, 0x18 ;  /* 0x000000010b047811 */ /* 0x000fc800078fc0ff */
[----:B------:R-:W-:-:S05]  /*0260*/  LOP3.LUT R4, R4, 0x3, RZ, 0xc0, !PT ;  /* 0x0000000304047812 */ /* 0x000fca00078ec0ff */
[----:B------:R-:W-:Y:S01]  /*0270*/  IMAD.MOV R4, RZ, RZ, -R4 ;  /* 0x000000ffff047224 */ /* 0x000fe200078e0a04 */
[C---:B-1----:R-:W-:Y:S01]  /*0280*/  IADD3 R5, P0, PT, R9.reuse, UR6, RZ ;  /* 0x0000000609057c10 */ /* 0x042fe2000ff1e0ff */
[----:B0-----:R-:W-:-:S04]  /*0290*/  IMAD.WIDE.U32 R2, R9, 0x4, R2 ;  /* 0x0000000409027825 */ /* 0x001fc800078e0002 */
[----:B------:R-:W-:-:S08]  /*02a0*/  IMAD.X R10, RZ, RZ, UR7, P0 ;  /* 0x00000007ff0a7e24 */ /* 0x000fd000080e06ff */
.L_x_243:
[----:B------:R0:W2:Y:S01]  /*02b0*/  LDG.E R15, desc[UR8][R2.64] ;  /* 0x00000008020f7981 */ /* 0x0000a2000c1e1900 */
[----:B------:R-:W-:Y:S01]  /*02c0*/  VIADD R4, R4, 0x1 ;  /* 0x0000000104047836 */ /* 0x000fe20000000000 */
[----:B------:R-:W-:Y:S01]  /*02d0*/  BSSY.RECONVERGENT B3, `(.L_x_241) ;  /* 0x0000016000037945 */ /* 0x000fe20003800200 */
[----:B------:R-:W-:Y:S02]  /*02e0*/  IMAD.MOV.U32 R14, RZ, RZ, R7 ;  /* 0x000000ffff0e7224 */ /* 0x000fe400078e0007 */
[----:B------:R-:W-:Y:S01]  /*02f0*/  IMAD.MOV.U32 R13, RZ, RZ, R8 ;  /* 0x000000ffff0d7224 */ /* 0x000fe200078e0008 */
[----:B------:R-:W-:Y:S01]  /*0300*/  ISETP.NE.AND P2, PT, R4, RZ, PT ;  /* 0x000000ff0400720c */ /* 0x000fe20003f45270 */
[----:B-----5:R-:W-:Y:S02]  /*0310*/  IMAD.MOV.U32 R12, RZ, RZ, R6 ;  /* 0x000000ffff0c7224 */ /* 0x020fe400078e0006 */
[----:B------:R-:W-:Y:S01]  /*0320*/  IMAD.MOV.U32 R7, RZ, RZ, R5 ;  /* 0x000000ffff077224 */ /* 0x000fe200078e0005 */
[----:B0-----:R-:W-:Y:S01]  /*0330*/  IADD3 R2, P3, PT, R2, 0x400, RZ ;  /* 0x0000040002027810 */ /* 0x001fe20007f7e0ff */
        /* <DEDUP_REMOVED lines=15> */
.L_x_242:
[----:B------:R-:W-:Y:S05]  /*0430*/  BSYNC.RECONVERGENT B3 ;  /* 0x0000000000037941 */ /* 0x000fea0003800200 */
.L_x_241:
[----:B------:R-:W-:Y:S01]  /*0440*/  IADD3 R5, P0, PT, R5, 0x100, RZ ;  /* 0x0000010005057810 */ /* 0x000fe20007f1e0ff */
[----:B------:R-:W-:Y:S02]  /*0450*/  VIADD R9, R9, 0x100 ;  /* 0x0000010009097836 */ /* 0x000fe40000000000 */
[----:B------:R-:W-:Y:S02]  /*0460*/  IMAD.X R3, RZ, RZ, R3, P3 ;  /* 0x000000ffff037224 */ /* 0x000fe400018e0603 */
[----:B------:R-:W-:Y:S01]  /*0470*/  IMAD.X R10, RZ, RZ, R10, P0 ;  /* 0x000000ffff0a7224 */ /* 0x000fe200000e060a */
[----:B------:R-:W-:Y:S07]  /*0480*/  @P2 BRA `(.L_x_243) ;  /* 0xfffffffc00882947 */ /* 0x000fee000383ffff */
.L_x_240:
[----:B------:R-:W-:Y:S05]  /*0490*/  BSYNC.RECONVERGENT B2 ;  /* 0x0000000000027941 */ /* 0x000fea0003800200 */
.L_x_239:
[----:B------:R-:W-:-:S13]  /*04a0*/  ISETP.GE.U32.AND P0, PT, R11, 0x300, PT ;  /* 0x000003000b00780c */ /* 0x000fda0003f06070 */
[----:B------:R-:W-:Y:S05]  /*04b0*/  @!P0 BRA `(.L_x_238) ;  /* 0x00000004007c8947 */ /* 0x000fea0003800000 */
[----:B------:R-:W0:Y:S01]  /*04c0*/  LDC.64 R4, c[0x0][0x380] ;  /* 0x0000e000ff047b82 */ /* 0x000e220000000a00 */
[----:B------:R-:W-:-:S07]  /*04d0*/  VIADD R10, R9, 0x200 ;  /* 0x00000200090a7836 */ /* 0x000fce0000000000 */
[----:B------:R-:W1:Y:S02]  /*04e0*/  LDC.64 R2, c[0x0][0x388] ;  /* 0x0000e200ff027b82 */ /* 0x000e640000000a00 */
.L_x_252:
[----:B------:R-:W-:-:S04]  /*04f0*/  VIADD R15, R10, 0xfffffe00 ;  /* 0xfffffe000a0f7836 */ /* 0x000fc80000000000 */
[----:B0-----:R-:W-:-:S05]  /*0500*/  IMAD.WIDE R12, R15, 0x4, R4 ;  /* 0x000000040f0c7825 */ /* 0x001fca00078e0204 */
[----:B------:R-:W2:Y:S04]  /*0510*/  LDG.E R21, desc[UR8][R12.64] ;  /* 0x000000080c157981 */ /* 0x000ea8000c1e1900 */
[----:B-----5:R0:W5:Y:S04]  /*0520*/  LDG.E R23, desc[UR8][R12.64+0x400] ;  /* 0x000400080c177981 */ /* 0x020168000c1e1900 */
[----:B------:R0:W5:Y:S04]  /*0530*/  LDG.E R9, desc[UR8][R12.64+0x800] ;  /* 0x000800080c097981 */ /* 0x000168000c1e1900 */
[----:B------:R0:W5:Y:S01]  /*0540*/  LDG.E R11, desc[UR8][R12.64+0xc00] ;  /* 0x000c00080c0b7981 */ /* 0x000162000c1e1900 */
[C---:B-1----:R-:W-:Y:S01]  /*0550*/  IADD3 R18, P1, PT, R15.reuse, R2, RZ ;  /* 0x000000020f127210 */ /* 0x042fe20007f3e0ff */
[----:B------:R-:W-:Y:S03]  /*0560*/  BSSY.RECONVERGENT B2, `(.L_x_244) ;  /* 0x0000013000027945 */ /* 0x000fe60003800200 */
[----:B------:R-:W-:Y:S01]  /*0570*/  LEA.HI.X.SX32 R19, R15, R3, 0x1, P1 ;  /* 0x000000030f137211 */ /* 0x000fe200008f0eff */
[----:B------:R-:W-:-:S02]  /*0580*/  VIADD R15, R10, 0xffffff00 ;  /* 0xffffff000a0f7836 */ /* 0x000fc40000000000 */
        /* <DEDUP_REMOVED lines=16> */
.L_x_245:
[----:B------:R-:W-:Y:S05]  /*0690*/  BSYNC.RECONVERGENT B2 ;  /* 0x0000000000027941 */ /* 0x000fea0003800200 */
.L_x_244:
[----:B-----5:R-:W-:Y:S01]  /*06a0*/  FSETP.GEU.AND P0, PT, R14, R23, PT ;  /* 0x000000170e00720b */ /* 0x020fe20003f0e000 */
[----:B------:R-:W-:Y:S01]  /*06b0*/  BSSY.RECONVERGENT B2, `(.L_x_246) ;  /* 0x0000013000027945 */ /* 0x000fe20003800200 */
[C---:B------:R-:W-:Y:S01]  /*06c0*/  IADD3 R13, P1, PT, R15.reuse, R2, RZ ;  /* 0x000000020f0d7210 */ /* 0x040fe20007f3e0ff */
[----:B------:R-:W-:Y:S02]  /*06d0*/  VIADD R7, R10, 0x100 ;  /* 0x000001000a077836 */ /* 0x000fe40000000000 */
[----:B------:R-:W-:Y:S01]  /*06e0*/  IMAD.MOV.U32 R6, RZ, RZ, R23 ;  /* 0x000000ffff067224 */ /* 0x000fe200078e0017 */
[----:B------:R-:W-:Y:S01]  /*06f0*/  LEA.HI.X.SX32 R12, R15, R3, 0x1, P1 ;  /* 0x000000030f0c7211 */ /* 0x000fe200008f0eff */
        /* <DEDUP_REMOVED lines=14> */
.L_x_247:
[----:B------:R-:W-:Y:S05]  /*07e0*/  BSYNC.RECONVERGENT B2 ;  /* 0x0000000000027941 */ /* 0x000fea0003800200 */
.L_x_246:
[----:B------:R-:W-:Y:S01]  /*07f0*/  FSETP.GEU.AND P0, PT, R6, R9, PT ;  /* 0x000000090600720b */ /* 0x000fe20003f0e000 */
[----:B------:R-:W-:Y:S01]  /*0800*/  BSSY.RECONVERGENT B2, `(.L_x_248) ;  /* 0x0000013000027945 */ /* 0x000fe20003800200 */
[CC--:B------:R-:W-:Y:S01]  /*0810*/  IADD3 R17, P1, PT, R10.reuse, R2.reuse, RZ ;  /* 0x000000020a117210 */ /* 0x0c0fe20007f3e0ff */
[----:B------:R-:W-:Y:S01]  /*0820*/  IMAD.MOV.U32 R12, RZ, RZ, R9 ;  /* 0x000000ffff0c7224 */ /* 0x000fe200078e0009 */
[----:B------:R-:W-:Y:S02]  /*0830*/  IADD3 R18, P2, PT, R7, R2, RZ ;  /* 0x0000000207127210 */ /* 0x000fe40007f5e0ff */
        /* <DEDUP_REMOVED lines=15> */
.L_x_249:
[----:B------:R-:W-:Y:S05]  /*0930*/  BSYNC.RECONVERGENT B2 ;  /* 0x0000000000027941 */ /* 0x000fea0003800200 */
.L_x_248:
[----:B------:R-:W-:Y:S01]  /*0940*/  FSETP.GEU.AND P0, PT, R12, R11, PT ;  /* 0x0000000b0c00720b */ /* 0x000fe20003f0e000 */
[----:B------:R-:W-:Y:S01]  /*0950*/  BSSY.RECONVERGENT B2, `(.L_x_250) ;  /* 0x0000011000027945 */ /* 0x000fe20003800200 */
[----:B------:R-:W-:Y:S01]  /*0960*/  LEA.HI.X.SX32 R9, R7, R3, 0x1, P2 ;  /* 0x0000000307097211 */ /* 0x000fe200010f0eff */
        /* <DEDUP_REMOVED lines=15> */
.L_x_251:
[----:B------:R-:W-:Y:S05]  /*0a60*/  BSYNC.RECONVERGENT B2 ;  /* 0x0000000000027941 */ /* 0x000fea0003800200 */
.L_x_250:
[C---:B------:R-:W-:Y:S02]  /*0a70*/  VIADD R9, R10.reuse, 0x200 ;  /* 0x000002000a097836 */ /* 0x040fe40000000000 */
[----:B------:R-:W-:-:S03]  /*0a80*/  VIADD R10, R10, 0x400 ;  /* 0x000004000a0a7836 */ /* 0x000fc60000000000 */
[----:B------:R-:W-:-:S13]  /*0a90*/  ISETP.GE.AND P0, PT, R9, UR5, PT ;  /* 0x0000000509007c0c */ /* 0x000fda000bf06270 */
[----:B------:R-:W-:Y:S05]  /*0aa0*/  @!P0 BRA `(.L_x_252) ;  /* 0xfffffff800908947 */ /* 0x000fea000383ffff */
.L_x_238:
[----:B------:R-:W-:Y:S05]  /*0ab0*/  BSYNC.RECONVERGENT B1 ;  /* 0x0000000000017941 */ /* 0x000fea0003800200 */
.L_x_237:
[----:B------:R-:W0:Y:S02]  /*0ac0*/  LDCU UR6, c[0x0][0x398] ;  /* 0x00007300ff0677ac */ /* 0x000e240008000800 */
[----:B0-----:R-:W-:-:S09]  /*0ad0*/  UISETP.GE.AND UP0, UPT, UR6, 0x100, UPT ;  /* 0x000001000600788c */ /* 0x001fd2000bf06270 */
[----:B------:R-:W-:Y:S05]  /*0ae0*/  BRA.U !UP0, `(.L_x_253) ;  /* 0x00000011088c7547 */ /* 0x000fea000b800000 */
[----:B------:R-:W0:Y:S01]  /*0af0*/  S2R R11, SR_LANEID ;  /* 0x00000000000b7919 */ /* 0x000e220000000000 */
[----:B------:R-:W-:Y:S01]  /*0b00*/  BSSY.RECONVERGENT B1, `(.L_x_254) ;  /* 0x000001b000017945 */ /* 0x000fe20003800200 */
[----:B------:R-:W-:Y:S01]  /*0b10*/  IMAD.MOV.U32 R9, RZ, RZ, R7 ;  /* 0x000000ffff097224 */ /* 0x000fe200078e0007 */
[----:B-1---5:R1:W2:Y:S01]  /*0b20*/  SHFL.DOWN PT, R3, R6, 0x1, 0x1f ;  /* 0x08201f0006037f89 */ /* 0x0222a200000e0000 */
        /* <DEDUP_REMOVED lines=24> */
.L_x_255:
[----:B------:R-:W-:Y:S05]  /*0cb0*/  BSYNC.RECONVERGENT B1 ;  /* 0x0000000000017941 */ /* 0x000fea0003800200 */
.L_x_254:
[C---:B------:R-:W-:Y:S01]  /*0cc0*/  ISETP.GT.AND P5, PT, R11.reuse, 0x17, PT ;  /* 0x000000170b00780c */ /* 0x040fe20003fa4270 */
[----:B------:R0:W1:Y:S01]  /*0cd0*/  SHFL.DOWN PT, R7, R2, 0x2, 0x1f ;  /* 0x08401f0002077f89 */ /* 0x00006200000e0000 */
[C---:B------:R-:W-:Y:S01]  /*0ce0*/  ISETP.GT.AND P4, PT, R11.reuse, 0xf, PT ;  /* 0x0000000f0b00780c */ /* 0x040fe20003f84270 */
[----:B------:R-:W-:Y:S01]  /*0cf0*/  BSSY.RECONVERGENT B1, `(.L_x_256) ;  /* 0x0000018000017945 */ /* 0x000fe20003800200 */
[----:B------:R-:W-:Y:S01]  /*0d00*/  ISETP.NE.AND P2, PT, R11, RZ, PT ;  /* 0x000000ff0b00720c */ /* 0x000fe20003f45270 */
[----:B------:R0:W2:Y:S01]  /*0d10*/  SHFL.DOWN PT, R6, R9, 0x2, 0x1f ;  /* 0x08401f0009067f89 */ /* 0x0000a200000e0000 */
[----:B------:R-:W-:Y:S02]  /*0d20*/  IMAD.MOV.U32 R4, RZ, RZ, R9 ;  /* 0x000000ffff047224 */ /* 0x000fe400078e0009 */
[----:B------:R-:W-:Y:S01]  /*0d30*/  IMAD.MOV.U32 R5, RZ, RZ, R10 ;  /* 0x000000ffff057224 */ /* 0x000fe200078e000a */
[----:B------:R0:W3:Y:S01]  /*0d40*/  SHFL.DOWN PT, R11, R10, 0x2, 0x1f ;  /* 0x08401f000a0b7f89 */ /* 0x0000e200000e0000 */
[----:B------:R-:W-:Y:S01]  /*0d50*/  IMAD.MOV.U32 R3, RZ, RZ, R2 ;  /* 0x000000ffff037224 */ /* 0x000fe200078e0002 */
[----:B------:R-:W-:Y:S06]  /*0d60*/  @P1 BRA `(.L_x_257) ;  /* 0x0000000000401947 */ /* 0x000fec0003800000 */
        /* <DEDUP_REMOVED lines=16> */
.L_x_257:
[----:B------:R-:W-:Y:S05]  /*0e70*/  BSYNC.RECONVERGENT B1 ;  /* 0x0000000000017941 */ /* 0x000fea0003800200 */
.L_x_256:
[----:B------:R4:W3:Y:S01]  /*0e80*/  SHFL.DOWN PT, R8, R3, 0x4, 0x1f ;  /* 0x08801f0003087f89 */ /* 0x0008e200000e0000 */
[----:B------:R-:W-:Y:S01]  /*0e90*/  BSSY.RECONVERGENT B1, `(.L_x_258) ;  /* 0x0000017000017945 */ /* 0x000fe20003800200 */
[----:B--2---:R-:W-:Y:S02]  /*0ea0*/  IMAD.MOV.U32 R6, RZ, RZ, R4 ;  /* 0x000000ffff067224 */ /* 0x004fe400078e0004 */
[----:B0-----:R4:W0:Y:S01]  /*0eb0*/  SHFL.DOWN PT, R9, R4, 0x4, 0x1f ;  /* 0x08801f0004097f89 */ /* 0x00182200000e0000 */
[----:B-1----:R-:W-:Y:S02]  /*0ec0*/  IMAD.MOV.U32 R7, RZ, RZ, R5 ;  /* 0x000000ffff077224 */ /* 0x002fe400078e0005 */
[----:B------:R-:W-:Y:S01]  /*0ed0*/  IMAD.MOV.U32 R2, RZ, RZ, R3 ;  /* 0x000000ffff027224 */ /* 0x000fe200078e0003 */
[----:B------:R4:W1:Y:S01]  /*0ee0*/  SHFL.DOWN PT, R10, R5, 0x4, 0x1f ;  /* 0x08801f00050a7f89 */ /* 0x00086200000e0000 */
[----:B------:R-:W-:Y:S05]  /*0ef0*/  @P3 BRA `(.L_x_259) ;  /* 0x0000000000403947 */ /* 0x000fea0003800000 */
[----:B---3--:R-:W-:Y:S01]  /*0f00*/  FSETP.GEU.AND P0, PT, R3, R8, PT ;  /* 0x000000080300720b */ /* 0x008fe20003f0e000 */
        /* <DEDUP_REMOVED lines=15> */
.L_x_259:
[----:B------:R-:W-:Y:S05]  /*1000*/  BSYNC.RECONVERGENT B1 ;  /* 0x0000000000017941 */ /* 0x000fea0003800200 */
.L_x_258:
[----:B0-----:R0:W2:Y:S01]  /*1010*/  SHFL.DOWN PT, R9, R2, 0x8, 0x1f ;  /* 0x09001f0002097f89 */ /* 0x0010a200000e0000 */
[----:B------:R-:W-:Y:S01]  /*1020*/  BSSY.RECONVERGENT B1, `(.L_x_260) ;  /* 0x0000017000017945 */ /* 0x000fe20003800200 */
[----:B----4-:R-:W-:Y:S02]  /*1030*/  IMAD.MOV.U32 R4, RZ, RZ, R6 ;  /* 0x000000ffff047224 */ /* 0x010fe400078e0006 */
[----:B---3--:R0:W3:Y:S01]  /*1040*/  SHFL.DOWN PT, R11, R6, 0x8, 0x1f ;  /* 0x09001f00060b7f89 */ /* 0x0080e200000e0000 */
[----:B------:R-:W-:Y:S02]  /*1050*/  IMAD.MOV.U32 R5, RZ, RZ, R7 ;  /* 0x000000ffff057224 */ /* 0x000fe400078e0007 */
[----:B------:R-:W-:Y:S01]  /*1060*/  IMAD.MOV.U32 R3, RZ, RZ, R2 ;  /* 0x000000ffff037224 */ /* 0x000fe200078e0002 */
[----:B------:R0:W4:Y:S01]  /*1070*/  SHFL.DOWN PT, R8, R7, 0x8, 0x1f ;  /* 0x09001f0007087f89 */ /* 0x00012200000e0000 */
[----:B------:R-:W-:Y:S05]  /*1080*/  @P5 BRA `(.L_x_261) ;  /* 0x0000000000405947 */ /* 0x000fea0003800000 */
[----:B--2---:R-:W-:Y:S01]  /*1090*/  FSETP.GEU.AND P0, PT, R2, R9, PT ;  /* 0x000000090200720b */ /* 0x004fe20003f0e000 */
        /* <DEDUP_REMOVED lines=15> */
.L_x_261:
[----:B------:R-:W-:Y:S05]  /*1190*/  BSYNC.RECONVERGENT B1 ;  /* 0x0000000000017941 */ /* 0x000fea0003800200 */
.L_x_260:
[----:B0-----:R0:W0:Y:S01]  /*11a0*/  SHFL.DOWN PT, R2, R3, 0x10, 0x1f ;  /* 0x0a001f0003027f89 */ /* 0x00102200000e0000 */
[----:B------:R-:W-:Y:S01]  /*11b0*/  BSSY.RECONVERGENT B1, `(.L_x_262) ;  /* 0x0000017000017945 */ /* 0x000fe20003800200 */
[----:B------:R-:W-:Y:S02]  /*11c0*/  IMAD.MOV.U32 R7, RZ, RZ, R4 ;  /* 0x000000ffff077224 */ /* 0x000fe400078e0004 */
[----:B--2---:R2:W0:Y:S01]  /*11d0*/  SHFL.DOWN PT, R9, R4, 0x10, 0x1f ;  /* 0x0a001f0004097f89 */ /* 0x00442200000e0000 */
[----:B------:R-:W-:Y:S02]  /*11e0*/  IMAD.MOV.U32 R6, RZ, RZ, R5 ;  /* 0x000000ffff067224 */ /* 0x000fe400078e0005 */
[----:B----4-:R-:W-:Y:S01]  /*11f0*/  IMAD.MOV.U32 R8, RZ, RZ, R3 ;  /* 0x000000ffff087224 */ /* 0x010fe200078e0003 */
        /* <DEDUP_REMOVED lines=18> */
.L_x_263:
[----:B------:R-:W-:Y:S05]  /*1320*/  BSYNC.RECONVERGENT B1 ;  /* 0x0000000000017941 */ /* 0x000fea0003800200 */
.L_x_262:
        /* <DEDUP_REMOVED lines=12> */
.L_x_265:
[----:B------:R-:W-:Y:S05]  /*13f0*/  BSYNC.RECONVERGENT B1 ;  /* 0x0000000000017941 */ /* 0x000fea0003800200 */
.L_x_264:
        /* <DEDUP_REMOVED lines=27> */
.L_x_268:
[----:B------:R-:W-:Y:S05]  /*15b0*/  BSYNC.RECONVERGENT B1 ;  /* 0x0000000000017941 */ /* 0x000fea0003800200 */
.L_x_267:
        /* <DEDUP_REMOVED lines=9> */
[----:B---3--:R3:W1:Y:S04]  /*1650*/  LDS.64 R10, [R24+0x50] ;  /* 0x00005000180a7984 */ /* 0x0086680000000a00 */
        /* <DEDUP_REMOVED lines=17> */
.L_x_270:
[----:B------:R-:W-:Y:S05]  /*1770*/  BSYNC.RECONVERGENT B1 ;  /* 0x0000000000017941 */ /* 0x000fea0003800200 */
.L_x_269:
        /* <DEDUP_REMOVED lines=17> */
.L_x_272:
[----:B------:R-:W-:Y:S05]  /*1890*/  BSYNC.RECONVERGENT B1 ;  /* 0x0000000000017941 */ /* 0x000fea0003800200 */
.L_x_271:
        /* <DEDUP_REMOVED lines=17> */
.L_x_274:
[----:B------:R-:W-:Y:S05]  /*19b0*/  BSYNC.RECONVERGENT B1 ;  /* 0x0000000000017941 */ /* 0x000fea0003800200 */
.L_x_273:
        /* <DEDUP_REMOVED lines=17> */
.L_x_276:
[----:B------:R-:W-:Y:S05]  /*1ad0*/  BSYNC.RECONVERGENT B1 ;  /* 0x0000000000017941 */ /* 0x000fea0003800200 */
.L_x_275:
        /* <DEDUP_REMOVED lines=17> */
.L_x_278:
[----:B------:R-:W-:Y:S05]  /*1bf0*/  BSYNC.RECONVERGENT B1 ;  /* 0x0000000000017941 */ /* 0x000fea0003800200 */
.L_x_277:
        /* <DEDUP_REMOVED lines=18> */
.L_x_253:
[----:B------:R-:W0:Y:S01]  /*1d20*/  S2R R12, SR_LANEID ;  /* 0x00000000000c7919 */ /* 0x000e220000000000 */
[----:B-1----:R-:W-:Y:S01]  /*1d30*/  LOP3.LUT R2, R0, 0x3e0, RZ, 0xc0, !PT ;  /* 0x000003e000027812 */ /* 0x002fe200078ec0ff */
[----:B------:R-:W-:Y:S01]  /*1d40*/  BSSY.RECONVERGENT B1, `(.L_x_279) ;  /* 0x0000027000017945 */ /* 0x000fe20003800200 */
[----:B------:R-:W-:Y:S02]  /*1d50*/  IMAD.MOV.U32 R14, RZ, RZ, R7 ;  /* 0x000000ffff0e7224 */ /* 0x000fe400078e0007 */
[----:B------:R-:W-:Y:S02]  /*1d60*/  IMAD.MOV.U32 R16, RZ, RZ, R8 ;  /* 0x000000ffff107224 */ /* 0x000fe400078e0008 */
[----:B------:R-:W-:Y:S01]  /*1d70*/  VIADD R3, R2, 0x20 ;  /* 0x0000002002037836 */ /* 0x000fe20000000000 */
[----:B------:R-:W-:-:S04]  /*1d80*/  LOP3.LUT R2, RZ, R2, RZ, 0x33, !PT ;  /* 0x00000002ff027212 */ /* 0x000fc800078e33ff */
[----:B------:R-:W-:Y:S01]  /*1d90*/  ISETP.GT.AND P0, PT, R3, UR6, PT ;  /* 0x0000000603007c0c */ /* 0x000fe2000bf04270 */
[----:B------:R-:W-:-:S05]  /*1da0*/  VIADD R2, R2, UR6 ;  /* 0x0000000602027c36 */ /* 0x000fca0008000000 */
[----:B------:R-:W-:-:S05]  /*1db0*/  SEL R3, R2, 0x1f, P0 ;  /* 0x0000001f02037807 */ /* 0x000fca0000000000 */
[----:B-----5:R1:W2:Y:S04]  /*1dc0*/  SHFL.DOWN PT, R5, R6, 0x1, R3 ;  /* 0x0820000006057989 */ /* 0x0202a800000e0003 */
[----:B------:R1:W3:Y:S01]  /*1dd0*/  SHFL.DOWN PT, R9, R8, 0x1, R3 ;  /* 0x0820000008097989 */ /* 0x0002e200000e0003 */
[CC--:B0-----:R-:W-:Y:S01]  /*1de0*/  ISETP.GE.AND P0, PT, R12.reuse, R3.reuse, PT ;  /* 0x000000030c00720c */ /* 0x0c1fe20003f06270 */
[C---:B------:R-:W-:Y:S01]  /*1df0*/  VIADD R4, R12.reuse, 0x4 ;  /* 0x000000040c047836 */ /* 0x040fe20000000000 */
[C---:B------:R-:W-:Y:S01]  /*1e00*/  ISETP.NE.AND P2, PT, R12.reuse, RZ, PT ;  /* 0x000000ff0c00720c */ /* 0x040fe20003f45270 */
[C---:B------:R-:W-:Y:S02]  /*1e10*/  VIADD R2, R12.reuse, 0x2 ;  /* 0x000000020c027836 */ /* 0x040fe40000000000 */
[----:B------:R-:W-:Y:S01]  /*1e20*/  VIADD R10, R12, 0x8 ;  /* 0x000000080c0a7836 */ /* 0x000fe20000000000 */
[-C--:B------:R-:W-:Y:S01]  /*1e30*/  ISETP.GT.AND P5, PT, R4, R3.reuse, PT ;  /* 0x000000030400720c */ /* 0x080fe20003fa4270 */
[----:B------:R-:W-:Y:S01]  /*1e40*/  VIADD R12, R12, 0x10 ;  /* 0x000000100c0c7836 */ /* 0x000fe20000000000 */
[----:B------:R1:W0:Y:S01]  /*1e50*/  SHFL.DOWN PT, R4, R7, 0x1, R3 ;  /* 0x0820000007047989 */ /* 0x00022200000e0003 */
[-C--:B------:R-:W-:Y:S01]  /*1e60*/  ISETP.GT.AND P1, PT, R2, R3.reuse, PT ;  /* 0x000000030200720c */ /* 0x080fe20003f24270 */
[----:B------:R-:W-:Y:S01]  /*1e70*/  IMAD.MOV.U32 R2, RZ, RZ, R6 ;  /* 0x000000ffff027224 */ /* 0x000fe200078e0006 */
[----:B------:R-:W-:-:S02]  /*1e80*/  ISETP.GT.AND P4, PT, R10, R3, PT ;  /* 0x000000030a00720c */ /* 0x000fc40003f84270 */
[----:B------:R-:W-:Y:S01]  /*1e90*/  ISETP.GT.AND P3, PT, R12, R3, PT ;  /* 0x000000030c00720c */ /* 0x000fe20003f64270 */
[----:B------:R-:W-:-:S12]  /*1ea0*/  @P0 BRA `(.L_x_280) ;  /* 0x0000000000400947 */ /* 0x000fd80003800000 */
[----:B--2---:R-:W-:Y:S01]  /*1eb0*/  FSETP.GEU.AND P0, PT, R6, R5, PT ;  /* 0x000000050600720b */ /* 0x004fe20003f0e000 */
[----:B------:R-:W-:Y:S02]  /*1ec0*/  IMAD.MOV.U32 R2, RZ, RZ, R5 ;  /* 0x000000ffff027224 */ /* 0x000fe400078e0005 */
[----:B0-----:R-:W-:Y:S02]  /*1ed0*/  IMAD.MOV.U32 R14, RZ, RZ, R4 ;  /* 0x000000ffff0e7224 */ /* 0x001fe400078e0004 */
        /* <DEDUP_REMOVED lines=13> */
.L_x_280:
[----:B------:R-:W-:Y:S05]  /*1fb0*/  BSYNC.RECONVERGENT B1 ;  /* 0x0000000000017941 */ /* 0x000fea0003800200 */
.L_x_279:
[----:B--2---:R2:W4:Y:S01]  /*1fc0*/  SHFL.DOWN PT, R5, R2, 0x2, R3 ;  /* 0x0840000002057989 */ /* 0x00452200000e0003 */
[----:B------:R-:W-:Y:S01]  /*1fd0*/  BSSY.RECONVERGENT B1, `(.L_x_281) ;  /* 0x0000017000017945 */ /* 0x000fe20003800200 */
[----:B0-----:R-:W-:Y:S02]  /*1fe0*/  IMAD.MOV.U32 R4, RZ, RZ, R2 ;  /* 0x000000ffff047224 */ /* 0x001fe400078e0002 */
[----:B-1----:R2:W0:Y:S01]  /*1ff0*/  SHFL.DOWN PT, R7, R14, 0x2, R3 ;  /* 0x084000000e077989 */ /* 0x00242200000e0003 */
[----:B------:R-:W-:Y:S02]  /*2000*/  IMAD.MOV.U32 R10, RZ, RZ, R14 ;  /* 0x000000ffff0a7224 */ /* 0x000fe400078e000e */
[----:B------:R-:W-:Y:S01]  /*2010*/  IMAD.MOV.U32 R12, RZ, RZ, R16 ;  /* 0x000000ffff0c7224 */ /* 0x000fe200078e0010 */
[----:B---3--:R2:W1:Y:S01]  /*2020*/  SHFL.DOWN PT, R9, R16, 0x2, R3 ;  /* 0x0840000010097989 */ /* 0x00846200000e0003 */
        /* <DEDUP_REMOVED lines=17> */
.L_x_282:
[----:B------:R-:W-:Y:S05]  /*2140*/  BSYNC.RECONVERGENT B1 ;  /* 0x0000000000017941 */ /* 0x000fea0003800200 */
.L_x_281:
[----:B----4-:R3:W4:Y:S01]  /*2150*/  SHFL.DOWN PT, R5, R4, 0x4, R3 ;  /* 0x0880000004057989 */ /* 0x01072200000e0003 */
[----:B------:R-:W-:Y:S01]  /*2160*/  BSSY.RECONVERGENT B1, `(.L_x_283) ;  /* 0x0000017000017945 */ /* 0x000fe20003800200 */
[----:B--2---:R-:W-:Y:S02]  /*2170*/  IMAD.MOV.U32 R2, RZ, RZ, R4 ;  /* 0x000000ffff027224 */ /* 0x004fe400078e0004 */
[----:B0-----:R3:W0:Y:S01]  /*2180*/  SHFL.DOWN PT, R7, R10, 0x4, R3 ;  /* 0x088000000a077989 */ /* 0x00162200000e0003 */
[----:B------:R-:W-:Y:S02]  /*2190*/  IMAD.MOV.U32 R6, RZ, RZ, R10 ;  /* 0x000000ffff067224 */ /* 0x000fe400078e000a */
[----:B------:R-:W-:Y:S01]  /*21a0*/  IMAD.MOV.U32 R8, RZ, RZ, R12 ;  /* 0x000000ffff087224 */ /* 0x000fe200078e000c */
[----:B-1----:R3:W1:Y:S01]  /*21b0*/  SHFL.DOWN PT, R9, R12, 0x4, R3 ;  /* 0x088000000c097989 */ /* 0x00266200000e0003 */
        /* <DEDUP_REMOVED lines=17> */
.L_x_284:
[----:B------:R-:W-:Y:S05]  /*22d0*/  BSYNC.RECONVERGENT B1 ;  /* 0x0000000000017941 */ /* 0x000fea0003800200 */
.L_x_283:
[----:B----4-:R2:W4:Y:S01]  /*22e0*/  SHFL.DOWN PT, R5, R2, 0x8, R3 ;  /* 0x0900000002057989 */ /* 0x01052200000e0003 */
[----:B------:R-:W-:Y:S01]  /*22f0*/  BSSY.RECONVERGENT B1, `(.L_x_285) ;  /* 0x0000017000017945 */ /* 0x000fe20003800200 */
[----:B---3--:R-:W-:Y:S02]  /*2300*/  IMAD.MOV.U32 R4, RZ, RZ, R2 ;  /* 0x000000ffff047224 */ /* 0x008fe400078e0002 */
        /* <DEDUP_REMOVED lines=21> */
.L_x_286:
[----:B------:R-:W-:Y:S05]  /*2460*/  BSYNC.RECONVERGENT B1 ;  /* 0x0000000000017941 */ /* 0x000fea0003800200 */
.L_x_285:
[----:B----4-:R3:W4:Y:S01]  /*2470*/  SHFL.DOWN PT, R5, R4, 0x10, R3 ;  /* 0x0a00000004057989 */ /* 0x01072200000e0003 */
[----:B------:R-:W-:Y:S01]  /*2480*/  BSSY.RECONVERGENT B1, `(.L_x_287) ;  /* 0x0000017000017945 */ /* 0x000fe20003800200 */
[----:B--2---:R-:W-:Y:S02]  /*2490*/  IMAD.MOV.U32 R8, RZ, RZ, R4 ;  /* 0x000000ffff087224 */ /* 0x004fe400078e0004 */
[----:B-1----:R3:W1:Y:S01]  /*24a0*/  SHFL.DOWN PT, R9, R10, 0x10, R3 ;  /* 0x0a0000000a097989 */ /* 0x00266200000e0003 */
        /* <DEDUP_REMOVED lines=20> */
.L_x_288:
[----:B------:R-:W-:Y:S05]  /*25f0*/  BSYNC.RECONVERGENT B1 ;  /* 0x0000000000017941 */ /* 0x000fea0003800200 */
.L_x_287:
        /* <DEDUP_REMOVED lines=12> */
.L_x_290:
[----:B------:R-:W-:Y:S05]  /*26c0*/  BSYNC.RECONVERGENT B1 ;  /* 0x0000000000017941 */ /* 0x000fea0003800200 */
.L_x_289:
[----:B------:R-:W-:Y:S01]  /*26d0*/  BAR.SYNC.DEFER_BLOCKING 0x0 ;  /* 0x0000000000007b1d */ /* 0x000fe20000010000 */
[----:B------:R-:W-:-:S13]  /*26e0*/  ISETP.NE.AND P1, PT, R0, RZ, PT ;  /* 0x000000ff0000720c */ /* 0x000fda0003f25270 */
[----:B------:R-:W-:Y:S05]  /*26f0*/  @P1 BRA `(.L_x_266) ;  /* 0x0000002c00b81947 */ /* 0x000fea0003800000 */
[----:B------:R-:W-:Y:S01]  /*2700*/  UISETP.GE.AND UP0, UPT, UR6, 0x21, UPT ;  /* 0x000000210600788c */ /* 0x000fe2000bf06270 */
[----:B------:R-:W-:Y:S02]  /*2710*/  IMAD.MOV.U32 R0, RZ, RZ, R8 ;  /* 0x000000ffff007224 */ /* 0x000fe400078e0008 */
[----:B-1----:R-:W-:Y:S02]  /*2720*/  IMAD.MOV.U32 R9, RZ, RZ, R7 ;  /* 0x000000ffff097224 */ /* 0x002fe400078e0007 */
[----:B---3--:R-:W-:-:S04]  /*2730*/  IMAD.MOV.U32 R10, RZ, RZ, R6 ;  /* 0x000000ffff0a7224 */ /* 0x008fc800078e0006 */
[----:B------:R-:W-:Y:S05]  /*2740*/  BRA.U !UP0, `(.L_x_291) ;  /* 0x00000001085c7547 */ /* 0x000fea000b800000 */
[----:B------:R-:W1:Y:S01]  /*2750*/  S2UR UR5, SR_CgaCtaId ;  /* 0x00000000000579c3 */ /* 0x000e620000008800 */
[----:B------:R-:W-:Y:S01]  /*2760*/  UMOV UR4, 0x400 ;  /* 0x0000040000047882 */ /* 0x000fe20000000000 */
[----:B------:R-:W-:Y:S01]  /*2770*/  BSSY.RECONVERGENT B1, `(.L_x_291) ;  /* 0x0000014000017945 */ /* 0x000fe20003800200 */
[----:B-1----:R-:W-:-:S09]  /*2780*/  ULEA UR4, UR5, UR4, 0x18 ;  /* 0x0000000405047291 */ /* 0x002fd2000f8ec0ff */
[----:B--2---:R-:W1:Y:S04]  /*2790*/  LDS R3, [UR4+0x18] ;  /* 0x00001804ff037984 */ /* 0x004e680008000800 */
[----:B----4-:R-:W2:Y:S01]  /*27a0*/  LDS.64 R4, [UR4+0x20] ;  /* 0x00002004ff047984 */ /* 0x010ea20008000a00 */
[----:B-1----:R-:W-:Y:S01]  /*27b0*/  FSETP.GEU.AND P0, PT, R8, R3, PT ;  /* 0x000000030800720b */ /* 0x002fe20003f0e000 */
        /* <DEDUP_REMOVED lines=15> */
.L_x_292:
[----:B------:R-:W-:Y:S05]  /*28b0*/  BSYNC.RECONVERGENT B1 ;  /* 0x0000000000017941 */ /* 0x000fea0003800200 */
.L_x_291:
[----:B------:R-:W-:Y:S01]  /*28c0*/  UISETP.GE.AND UP0, UPT, UR6, 0x41, UPT ;  /* 0x000000410600788c */ /* 0x000fe2000bf06270 */
[----:B--2---:R-:W-:Y:S02]  /*28d0*/  IMAD.MOV.U32 R2, RZ, RZ, R0 ;  /* 0x000000ffff027224 */ /* 0x004fe400078e0000 */
[----:B----4-:R-:W-:Y:S02]  /*28e0*/  IMAD.MOV.U32 R5, RZ, RZ, R9 ;  /* 0x000000ffff057224 */ /* 0x010fe400078e0009 */
[----:B------:R-:W-:-:S04]  /*28f0*/  IMAD.MOV.U32 R4, RZ, RZ, R10 ;  /* 0x000000ffff047224 */ /* 0x000fc800078e000a */
[----:B------:R-:W-:Y:S05]  /*2900*/  BRA.U !UP0, `(.L_x_293) ;  /* 0x00000001085c7547 */ /* 0x000fea000b800000 */
[----:B------:R-:W1:Y:S01]  /*2910*/  S2UR UR5, SR_CgaCtaId ;  /* 0x00000000000579c3 */ /* 0x000e620000008800 */
[----:B------:R-:W-:Y:S01]  /*2920*/  UMOV UR4, 0x400 ;  /* 0x0000040000047882 */ /* 0x000fe20000000000 */
[----:B------:R-:W-:Y:S01]  /*2930*/  BSSY.RECONVERGENT B1, `(.L_x_293) ;  /* 0x0000014000017945 */ /* 0x000fe20003800200 */
[----:B-1----:R-:W-:-:S09]  /*2940*/  ULEA UR4, UR5, UR4, 0x18 ;  /* 0x0000000405047291 */ /* 0x002fd2000f8ec0ff */
[----:B------:R-:W1:Y:S04]  /*2950*/  LDS R3, [UR4+0x28] ;  /* 0x00002804ff037984 */ /* 0x000e680008000800 */
[----:B------:R-:W2:Y:S01]  /*2960*/  LDS.64 R6, [UR4+0x30] ;  /* 0x00003004ff067984 */ /* 0x000ea20008000a00 */
        /* <DEDUP_REMOVED lines=16> */
.L_x_294:
[----:B------:R-:W-:Y:S05]  /*2a70*/  BSYNC.RECONVERGENT B1 ;  /* 0x0000000000017941 */ /* 0x000fea0003800200 */
.L_x_293:
[----:B------:R-:W-:Y:S01]  /*2a80*/  UISETP.GE.AND UP0, UPT, UR6, 0x61, UPT ;  /* 0x000000610600788c */ /* 0x000fe2000bf06270 */
[----:B------:R-:W-:Y:S02]  /*2a90*/  IMAD.MOV.U32 R0, RZ, RZ, R2 ;  /* 0x000000ffff007224 */ /* 0x000fe400078e0002 */
[----:B------:R-:W-:Y:S02]  /*2aa0*/  IMAD.MOV.U32 R7, RZ, RZ, R5 ;  /* 0x000000ffff077224 */ /* 0x000fe400078e0005 */
        /* <DEDUP_REMOVED lines=24> */
.L_x_296:
[----:B------:R-:W-:Y:S05]  /*2c30*/  BSYNC.RECONVERGENT B1 ;  /* 0x0000000000017941 */ /* 0x000fea0003800200 */
.L_x_295:
        /* <DEDUP_REMOVED lines=27> */
.L_x_298:
[----:B------:R-:W-:Y:S05]  /*2df0*/  BSYNC.RECONVERGENT B1 ;  /* 0x0000000000017941 */ /* 0x000fea0003800200 */
.L_x_297:
        /* <DEDUP_REMOVED lines=27> */
.L_x_300:
[----:B------:R-:W-:Y:S05]  /*2fb0*/  BSYNC.RECONVERGENT B1 ;  /* 0x0000000000017941 */ /* 0x000fea0003800200 */
.L_x_299:
        /* <DEDUP_REMOVED lines=27> */
.L_x_302:
[----:B------:R-:W-:Y:S05]  /*3170*/  BSYNC.RECONVERGENT B1 ;  /* 0x0000000000017941 */ /* 0x000fea0003800200 */
.L_x_301:
[----:B------:R-:W-:Y:S01]  /*3180*/  UISETP.GE.AND UP0, UPT, UR6, 0xe1, UPT ;  /* 0x000000e10600788c */ /* 0x000fe2000bf06270 */
[----:B------:R-:W-:Y:S02]  /*3190*/  IMAD.MOV.U32 R8, RZ, RZ, R2 ;  /* 0x000000ffff087224 */ /* 0x000fe400078e0002 */
[----:B------:R-:W-:Y:S02]  /*31a0*/  IMAD.MOV.U32 R7, RZ, RZ, R5 ;  /* 0x000000ffff077224 */ /* 0x000fe400078e0005 */
[----:B------:R-:W-:-:S04]  /*31b0*/  IMAD.MOV.U32 R6, RZ, RZ, R4 ;  /* 0x000000ffff067224 */ /* 0x000fc800078e0004 */
[----:B------:R-:W-:Y:S05]  /*31c0*/  BRA.U !UP0, `(.L_x_266) ;  /* 0x0000002508047547 */ /* 0x000fea000b800000 */
[----:B------:R-:W1:Y:S01]  /*31d0*/  S2UR UR5, SR_CgaCtaId ;  /* 0x00000000000579c3 */ /* 0x000e620000008800 */
[----:B------:R-:W-:Y:S02]  /*31e0*/  UMOV UR4, 0x400 ;  /* 0x0000040000047882 */ /* 0x000fe40000000000 */
[----:B-1----:R-:W-:-:S09]  /*31f0*/  ULEA UR4, UR5, UR4, 0x18 ;  /* 0x0000000405047291 */ /* 0x002fd2000f8ec0ff */
[----:B------:R-:W1:Y:S04]  /*3200*/  LDS R3, [UR4+0x78] ;  /* 0x00007804ff037984 */ /* 0x000e680008000800 */
[----:B0-----:R-:W0:Y:S01]  /*3210*/  LDS.64 R10, [UR4+0x80] ;  /* 0x00008004ff0a7984 */ /* 0x001e220008000a00 */
[----:B-1----:R-:W-:Y:S01]  /*3220*/  FSETP.GEU.AND P0, PT, R2, R3, PT ;  /* 0x000000030200720b */ /* 0x002fe20003f0e000 */
[----:B------:R-:W-:Y:S02]  /*3230*/  IMAD.MOV.U32 R8, RZ, RZ, R3 ;  /* 0x000000ffff087224 */ /* 0x000fe400078e0003 */
[----:B0-----:R-:W-:Y:S02]  /*3240*/  IMAD.MOV.U32 R7, RZ, RZ, R10 ;  /* 0x000000ffff077224 */ /* 0x001fe400078e000a */
        /* <DEDUP_REMOVED lines=15> */
.L_x_234:
[----:B------:R-:W1:Y:S01]  /*3340*/  S2R R0, SR_TID.X ;  /* 0x0000000000007919 */ /* 0x000e620000002100 */
[----:B------:R-:W1:Y:S01]  /*3350*/  LDC.64 R2, c[0x0][0x380] ;  /* 0x0000e000ff027b82 */ /* 0x000e620000000a00 */
[----:B------:R-:W2:Y:S01]  /*3360*/  LDCU.64 UR6, c[0x0][0x388] ;  /* 0x00007100ff0677ac */ /* 0x000ea20008000a00 */
[----:B-1----:R-:W-:-:S05]  /*3370*/  IMAD.WIDE.U32 R2, R0, 0x4, R2 ;  /* 0x0000000400027825 */ /* 0x002fca00078e0002 */
[----:B0-----:R-:W3:Y:S04]  /*3380*/  LDG.E R5, desc[UR8][R2.64] ;  /* 0x0000000802057981 */ /* 0x001ee8000c1e1900 */
[----:B------:R-:W3:Y:S04]  /*3390*/  LDG.E R6, desc[UR8][R2.64+0x400] ;  /* 0x0004000802067981 */ /* 0x000ee8000c1e1900 */
[----:B------:R-:W4:Y:S04]  /*33a0*/  LDG.E R7, desc[UR8][R2.64+0x800] ;  /* 0x0008000802077981 */ /* 0x000f28000c1e1900 */
[----:B------:R-:W5:Y:S04]  /*33b0*/  LDG.E R8, desc[UR8][R2.64+0xc00] ;  /* 0x000c000802087981 */ /* 0x000f68000c1e1900 */
[----:B------:R-:W2:Y:S01]  /*33c0*/  LDG.E R4, desc[UR8][R2.64+0x1000] ;  /* 0x0010000802047981 */ /* 0x000ea2000c1e1900 */
[----:B------:R-:W-:Y:S01]  /*33d0*/  UISETP.GE.U32.AND UP0, UPT, UR4, 0xa00, UPT ;  /* 0x00000a000400788c */ /* 0x000fe2000bf06070 */
[----:B------:R-:W-:-:S03]  /*33e0*/  IMAD.MOV.U32 R10, RZ, RZ, RZ ;  /* 0x000000ffff0a7224 */ /* 0x000fc600078e00ff */
[----:B------:R-:W-:Y:S01]  /*33f0*/  UISETP.GE.U32.AND.EX UP0, UPT, UR5, URZ, UPT, UP0 ;  /* 0x000000ff0500728c */ /* 0x000fe2000bf06100 */
[----:B---3--:R-:W-:-:S04]  /*3400*/  FSETP.GEU.AND P0, PT, R5, R6, PT ;  /* 0x000000060500720b */ /* 0x008fc80003f0e000 */
[----:B------:R-:W-:Y:S01]  /*3410*/  FSEL R6, R5, R6, P0 ;  /* 0x0000000605067208 */ /* 0x000fe20000000000 */
[----:B------:R-:W-:-:S03]  /*3420*/  VIADD R5, R0, 0x100 ;  /* 0x0000010000057836 */ /* 0x000fc60000000000 */
[----:B----4-:R-:W-:-:S04]  /*3430*/  FSETP.GEU.AND P2, PT, R6, R7, PT ;  /* 0x000000070600720b */ /* 0x010fc80003f4e000 */
[----:B------:R-:W-:-:S04]  /*3440*/  FSEL R7, R6, R7, P2 ;  /* 0x0000000706077208 */ /* 0x000fc80001000000 */
[----:B-----5:R-:W-:-:S04]  /*3450*/  FSETP.GEU.AND P3, PT, R7, R8, PT ;  /* 0x000000080700720b */ /* 0x020fc80003f6e000 */
[----:B------:R-:W-:Y:S01]  /*3460*/  FSEL R7, R7, R8, P3 ;  /* 0x0000000807077208 */ /* 0x000fe20001800000 */
[C---:B------:R-:W-:Y:S01]  /*3470*/  VIADD R8, R0.reuse, 0x200 ;  /* 0x0000020000087836 */ /* 0x040fe20000000000 */
[C---:B------:R-:W-:Y:S02]  /*3480*/  @P2 SEL R8, R0.reuse, R5, P0 ;  /* 0x0000000500082207 */ /* 0x040fe40000000000 */
[----:B--2---:R-:W-:Y:S02]  /*3490*/  FSETP.GEU.AND P1, PT, R7, R4, PT ;  /* 0x000000040700720b */ /* 0x004fe40003f2e000 */
[----:B------:R-:W-:-:S03]  /*34a0*/  LOP3.LUT R5, R0, 0x400, RZ, 0xfc, !PT ;  /* 0x0000040000057812 */ /* 0x000fc600078efcff */
[----:B------:R-:W-:-:S08]  /*34b0*/  @!P3 VIADD R8, R0, 0x300 ;  /* 0x000003000008b836 */ /* 0x000fd00000000000 */
[C---:B------:R-:W-:Y:S02]  /*34c0*/  @P1 ISETP.GE.U32.AND P0, PT, R8.reuse, R5, PT ;  /* 0x000000050800120c */ /* 0x040fe40003f06070 */
[----:B------:R-:W-:Y:S02]  /*34d0*/  IADD3 R5, P2, PT, R5, UR6, RZ ;  /* 0x0000000605057c10 */ /* 0x000fe4000ff5e0ff */
[----:B------:R-:W-:Y:S02]  /*34e0*/  @P1 IADD3 R8, P3, PT, R8, UR6, RZ ;  /* 0x0000000608081c10 */ /* 0x000fe4000ff7e0ff */
[----:B------:R-:W-:Y:S01]  /*34f0*/  @P1 ISETP.GE.U32.AND.EX P0, PT, RZ, RZ, PT, P0 ;  /* 0x000000ffff00120c */ /* 0x000fe20003f06100 */
[----:B------:R-:W-:Y:S02]  /*3500*/  IMAD.X R6, RZ, RZ, UR7, P2 ;  /* 0x00000007ff067e24 */ /* 0x000fe400090e06ff */
[----:B------:R-:W-:Y:S01]  /*3510*/  @P1 IMAD.X R9, RZ, RZ, UR7, P3 ;  /* 0x00000007ff091e24 */ /* 0x000fe200098e06ff */
[----:B------:R-:W-:-:S04]  /*3520*/  @P1 FSETP.LT.OR P0, PT, R4, R7, !P0 ;  /* 0x000000070400120b */ /* 0x000fc80004701400 */
[----:B------:R-:W-:Y:S01]  /*3530*/  @P1 FSEL R4, R7, R4, P0 ;  /* 0x0000000407041208 */ /* 0x000fe20000000000 */
[----:B------:R-:W-:Y:S01]  /*3540*/  IMAD.MOV.U32 R7, RZ, RZ, 0x500 ;  /* 0x00000500ff077424 */ /* 0x000fe200078e00ff */
[----:B------:R-:W-:Y:S02]  /*3550*/  @P1 SEL R5, R8, R5, P0 ;  /* 0x0000000508051207 */ /* 0x000fe40000000000 */
[----:B------:R-:W-:Y:S01]  /*3560*/  @P1 SEL R6, R9, R6, P0 ;  /* 0x0000000609061207 */ /* 0x000fe20000000000 */
[----:B------:R-:W-:Y:S06]  /*3570*/  BRA.U !UP0, `(.L_x_303) ;  /* 0x00000005081c7547 */ /* 0x000fec000b800000 */
[----:B------:R-:W-:Y:S01]  /*3580*/  IMAD.MOV.U32 R7, RZ, RZ, R4 ;  /* 0x000000ffff077224 */ /* 0x000fe200078e0004 */
[----:B------:R-:W0:Y:S01]  /*3590*/  LDCU.64 UR6, c[0x0][0x388] ;  /* 0x00007100ff0677ac */ /* 0x000e220008000a00 */
[----:B------:R-:W-:Y:S02]  /*35a0*/  IMAD.MOV.U32 R15, RZ, RZ, 0x500 ;  /* 0x00000500ff0f7424 */ /* 0x000fe400078e00ff */
[----:B------:R-:W-:Y:S01]  /*35b0*/  IMAD.MOV.U32 R16, RZ, RZ, RZ ;  /* 0x000000ffff107224 */ /* 0x000fe200078e00ff */
[----:B------:R-:W1:Y:S01]  /*35c0*/  LDCU.64 UR4, c[0x0][0x398] ;  /* 0x00007300ff0477ac */ /* 0x000e620008000a00 */
[----:B------:R-:W-:-:S05]  /*35d0*/  NOP ;  /* 0x0000000000007918 */ /* 0x000fca0000000000 */
.L_x_304:
[----:B------:R-:W-:-:S04]  /*35e0*/  LEA R8, P0, R15, R2, 0x2 ;  /* 0x000000020f087211 */ /* 0x000fc800078010ff */
[----:B------:R-:W-:-:S05]  /*35f0*/  LEA.HI.X R9, R15, R3, R16, 0x2, P0 ;  /* 0x000000030f097211 */ /* 0x000fca00000f1410 */
[----:B------:R-:W2:Y:S04]  /*3600*/  LDG.E R10, desc[UR8][R8.64] ;  /* 0x00000008080a7981 */ /* 0x000ea8000c1e1900 */
[----:B------:R-:W3:Y:S04]  /*3610*/  LDG.E R11, desc[UR8][R8.64+0x400] ;  /* 0x00040008080b7981 */ /* 0x000ee8000c1e1900 */
[----:B------:R-:W4:Y:S04]  /*3620*/  LDG.E R12, desc[UR8][R8.64+0x800] ;  /* 0x00080008080c7981 */ /* 0x000f28000c1e1900 */
[----:B------:R-:W5:Y:S04]  /*3630*/  LDG.E R13, desc[UR8][R8.64+0xc00] ;  /* 0x000c0008080d7981 */ /* 0x000f68000c1e1900 */
[----:B------:R1:W5:Y:S01]  /*3640*/  LDG.E R4, desc[UR8][R8.64+0x1000] ;  /* 0x0010000808047981 */ /* 0x000362000c1e1900 */
[----:B0-----:R-:W-:-:S04]  /*3650*/  IADD3 R18, P0, P2, R15, UR6, R0 ;  /* 0x000000060f127c10 */ /* 0x001fc8000fa1e000 */
[----:B------:R-:W-:Y:S01]  /*3660*/  IADD3.X R17, PT, PT, R16, UR7, RZ, P0, P2 ;  /* 0x0000000710117c10 */ /* 0x000fe200087e44ff */
[----:B-1----:R-:W-:Y:S01]  /*3670*/  IMAD.MOV.U32 R8, RZ, RZ, R18 ;  /* 0x000000ffff087224 */ /* 0x002fe200078e0012 */
[----:B------:R-:W-:-:S03]  /*3680*/  IADD3 R9, P4, PT, R15, 0xa00, RZ ;  /* 0x00000a000f097810 */ /* 0x000fc60007f9e0ff */
[----:B------:R-:W-:Y:S01]  /*3690*/  IMAD.MOV.U32 R14, RZ, RZ, R17 ;  /* 0x000000ffff0e7224 */ /* 0x000fe200078e0011 */
        /* <DEDUP_REMOVED lines=9> */
[----:B------:R-:W-:Y:S02]  /*3730*/  @P1 SEL R14, R6, R17, P0 ;  /* 0x00000011060e1207 */ /* 0x000fe40000000000 */
[----:B------:R-:W-:-:S07]  /*3740*/  IADD3 R6, P3, PT, R18, 0x200, RZ ;  /* 0x0000020012067810 */ /* 0x000fce0007f7e0ff */
[----:B------:R-:W-:-:S04]  /*3750*/  @P2 ISETP.GE.U32.AND P0, PT, R8, R7, PT ;  /* 0x000000070800220c */ /* 0x000fc80003f06070 */
[----:B------:R-:W-:-:S04]  /*3760*/  @P2 ISETP.GE.AND.EX P0, PT, R14, R5, PT, P0 ;  /* 0x000000050e00220c */ /* 0x000fc80003f06300 */
[----:B------:R-:W-:-:S04]  /*3770*/  @P2 FSETP.LT.OR P0, PT, R11, R10, !P0 ;  /* 0x0000000a0b00220b */ /* 0x000fc80004701400 */
[----:B------:R-:W-:Y:S02]  /*3780*/  @P2 FSEL R11, R10, R11, P0 ;  /* 0x0000000b0a0b2208 */ /* 0x000fe40000000000 */
[----:B------:R-:W-:Y:S01]  /*3790*/  @P2 SEL R7, R8, R7, P0 ;  /* 0x0000000708072207 */ /* 0x000fe20000000000 */
[----:B------:R-:W-:Y:S01]  /*37a0*/  IMAD.X R8, RZ, RZ, R17, P3 ;  /* 0x000000ffff087224 */ /* 0x000fe200018e0611 */
[----:B----4-:R-:W-:Y:S02]  /*37b0*/  FSETP.GEU.AND P1, PT, R11, R12, PT ;  /* 0x0000000c0b00720b */ /* 0x010fe40003f2e000 */
[----:B------:R-:W-:Y:S02]  /*37c0*/  @P2 SEL R5, R14, R5, P0 ;  /* 0x000000050e052207 */ /* 0x000fe40000000000 */
[----:B------:R-:W-:-:S09]  /*37d0*/  IADD3 R14, P2, PT, R18, 0x300, RZ ;  /* 0x00000300120e7810 */ /* 0x000fd20007f5e0ff */
[----:B------:R-:W-:-:S04]  /*37e0*/  @P1 ISETP.GE.U32.AND P0, PT, R7, R6, PT ;  /* 0x000000060700120c */ /* 0x000fc80003f06070 */
[----:B------:R-:W-:-:S04]  /*37f0*/  @P1 ISETP.GE.AND.EX P0, PT, R5, R8, PT, P0 ;  /* 0x000000080500120c */ /* 0x000fc80003f06300 */
[----:B------:R-:W-:-:S04]  /*3800*/  @P1 FSETP.LT.OR P0, PT, R12, R11, !P0 ;  /* 0x0000000b0c00120b */ /* 0x000fc80004701400 */
[----:B------:R-:W-:Y:S02]  /*3810*/  @P1 FSEL R12, R11, R12, P0 ;  /* 0x0000000c0b0c1208 */ /* 0x000fe40000000000 */
[----:B------:R-:W-:Y:S01]  /*3820*/  @P1 SEL R6, R7, R6, P0 ;  /* 0x0000000607061207 */ /* 0x000fe20000000000 */
[----:B------:R-:W-:Y:S01]  /*3830*/  IMAD.X R7, RZ, RZ, R17, P2 ;  /* 0x000000ffff077224 */ /* 0x000fe200010e0611 */
[----:B-----5:R-:W-:Y:S02]  /*3840*/  FSETP.GEU.AND P3, PT, R12, R13, PT ;  /* 0x0000000d0c00720b */ /* 0x020fe40003f6e000 */
        /* <DEDUP_REMOVED lines=8> */
[----:B------:R-:W-:Y:S02]  /*38d0*/  FSETP.GEU.AND P2, PT, R13, R4, PT ;  /* 0x000000040d00720b */ /* 0x000fe40003f4e000 */
[----:B------:R-:W-:Y:S01]  /*38e0*/  ISETP.GT.U32.AND P1, PT, R9, UR4, PT ;  /* 0x0000000409007c0c */ /* 0x000fe2000bf24070 */
[----:B------:R-:W-:Y:S01]  /*38f0*/  IMAD.X R9, RZ, RZ, R16, P4 ;  /* 0x000000ffff097224 */ /* 0x000fe200020e0610 */
[----:B------:R-:W-:Y:S02]  /*3900*/  @P3 SEL R7, R8, R7, P0 ;  /* 0x0000000708073207 */ /* 0x000fe40000000000 */
[----:B------:R-:W-:-:S02]  /*3910*/  IADD3 R8, P3, PT, R15, 0x500, RZ ;  /* 0x000005000f087810 */ /* 0x000fc40007f7e0ff */
[----:B------:R-:W-:-:S03]  /*3920*/  ISETP.GT.AND.EX P1, PT, R9, UR5, PT, P1 ;  /* 0x0000000509007c0c */ /* 0x000fc6000bf24310 */
[----:B------:R-:W-:Y:S02]  /*3930*/  IMAD.X R10, RZ, RZ, R16, P3 ;  /* 0x000000ffff0a7224 */ /* 0x000fe400018e0610 */
[----:B------:R-:W-:Y:S01]  /*3940*/  @P2 ISETP.GE.U32.AND P0, PT, R14, R5, PT ;  /* 0x000000050e00220c */ /* 0x000fe20003f06070 */
[----:B------:R-:W-:Y:S02]  /*3950*/  IMAD.MOV.U32 R15, RZ, RZ, R8 ;  /* 0x000000ffff0f7224 */ /* 0x000fe400078e0008 */
[----:B------:R-:W-:Y:S01]  /*3960*/  IMAD.MOV.U32 R16, RZ, RZ, R10 ;  /* 0x000000ffff107224 */ /* 0x000fe200078e000a */
[----:B------:R-:W-:-:S04]  /*3970*/  @P2 ISETP.GE.AND.EX P0, PT, R7, R6, PT, P0 ;  /* 0x000000060700220c */ /* 0x000fc80003f06300 */
[----:B------:R-:W-:-:S04]  /*3980*/  @P2 FSETP.LT.OR P0, PT, R4, R13, !P0 ;  /* 0x0000000d0400220b */ /* 0x000fc80004701400 */
[----:B------:R-:W-:Y:S02]  /*3990*/  @P2 FSEL R4, R13, R4, P0 ;  /* 0x000000040d042208 */ /* 0x000fe40000000000 */
[----:B------:R-:W-:Y:S02]  /*39a0*/  @P2 SEL R6, R7, R6, P0 ;  /* 0x0000000607062207 */ /* 0x000fe40000000000 */
[----:B------:R-:W-:Y:S01]  /*39b0*/  @P2 SEL R5, R14, R5, P0 ;  /* 0x000000050e052207 */ /* 0x000fe20000000000 */
[----:B------:R-:W-:Y:S01]  /*39c0*/  IMAD.MOV.U32 R7, RZ, RZ, R4 ;  /* 0x000000ffff077224 */ /* 0x000fe200078e0004 */
[----:B------:R-:W-:Y:S06]  /*39d0*/  @!P1 BRA `(.L_x_304) ;  /* 0xfffffffc00009947 */ /* 0x000fec000383ffff */
[----:B------:R-:W-:-:S07]  /*39e0*/  IMAD.MOV.U32 R7, RZ, RZ, R8 ;  /* 0x000000ffff077224 */ /* 0x000fce00078e0008 */
.L_x_303:
        /* <DEDUP_REMOVED lines=8> */
[----:B------:R-:W-:Y:S01]  /*3a70*/  BSSY.RECONVERGENT B2, `(.L_x_307) ;  /* 0x0000030000027945 */ /* 0x000fe20003800200 */
[----:B------:R-:W-:Y:S02]  /*3a80*/  IMAD.MOV.U32 R12, RZ, RZ, R0 ;  /* 0x000000ffff0c7224 */ /* 0x000fe400078e0000 */
[----:B------:R-:W-:-:S04]  /*3a90*/  IADD3 R15, PT, PT, -R7, UR4, R2 ;  /* 0x00000004070f7c10 */ /* 0x000fc8000fffe102 */
[----:B------:R-:W-:-:S04]  /*3aa0*/  LOP3.LUT R2, R15, 0x300, RZ, 0xc0, !PT ;  /* 0x000003000f027812 */ /* 0x000fc800078ec0ff */
[----:B------:R-:W-:-:S13]  /*3ab0*/  ISETP.NE.AND P0, PT, R2, 0x300, PT ;  /* 0x000003000200780c */ /* 0x000fda0003f05270 */
[----:B------:R-:W-:Y:S05]  /*3ac0*/  @!P0 BRA `(.L_x_308) ;  /* 0x0000000000a88947 */ /* 0x000fea0003800000 */
[----:B------:R-:W0:Y:S01]  /*3ad0*/  LDCU.64 UR10, c[0x0][0x380] ;  /* 0x00007000ff0a77ac */ /* 0x000e220008000a00 */
[----:B------:R-:W-:Y:S01]  /*3ae0*/  IADD3 R3, P0, PT, R0, R7, RZ ;  /* 0x0000000700037210 */ /* 0x000fe20007f1e0ff */
[----:B------:R-:W-:Y:S01]  /*3af0*/  IMAD.MOV.U32 R12, RZ, RZ, R0 ;  /* 0x000000ffff0c7224 */ /* 0x000fe200078e0000 */
[----:B------:R-:W-:-:S03]  /*3b00*/  LEA.HI R2, R15, 0x1, RZ, 0x18 ;  /* 0x000000010f027811 */ /* 0x000fc600078fc0ff */
[----:B------:R-:W-:Y:S01]  /*3b10*/  IMAD.X R14, RZ, RZ, R10, P0 ;  /* 0x000000ffff0e7224 */ /* 0x000fe200000e060a */
[----:B------:R-:W-:Y:S02]  /*3b20*/  LOP3.LUT R2, R2, 0x3, RZ, 0xc0, !PT ;  /* 0x0000000302027812 */ /* 0x000fe400078ec0ff */
[----:B------:R-:W-:-:S03]  /*3b30*/  IADD3 R13, P0, PT, R3, UR6, RZ ;  /* 0x00000006030d7c10 */ /* 0x000fc6000ff1e0ff */
[----:B------:R-:W-:Y:S01]  /*3b40*/  IMAD.MOV R8, RZ, RZ, -R2 ;  /* 0x000000ffff087224 */ /* 0x000fe200078e0a02 */
[----:B0-----:R-:W-:-:S04]  /*3b50*/  LEA R9, P1, R3, UR10, 0x2 ;  /* 0x0000000a03097c11 */ /* 0x001fc8000f8210ff */
[----:B------:R-:W-:Y:S02]  /*3b60*/  LEA.HI.X R3, R3, UR11, R14, 0x2, P1 ;  /* 0x0000000b03037c11 */ /* 0x000fe400088f140e */
[----:B------:R-:W-:-:S07]  /*3b70*/  IADD3.X R14, PT, PT, R14, UR7, RZ, P0, !PT ;  /* 0x000000070e0e7c10 */ /* 0x000fce00087fe4ff */
.L_x_311:
        /* <DEDUP_REMOVED lines=25> */
.L_x_310:
[----:B------:R-:W-:Y:S05]  /*3d10*/  BSYNC.RECONVERGENT B3 ;  /* 0x0000000000037941 */ /* 0x000fea0003800200 */
.L_x_309:
[----:B------:R-:W-:Y:S01]  /*3d20*/  IADD3 R13, P0, PT, R13, 0x100, RZ ;  /* 0x000001000d0d7810 */ /* 0x000fe20007f1e0ff */
[----:B------:R-:W-:Y:S02]  /*3d30*/  VIADD R12, R12, 0x100 ;  /* 0x000001000c0c7836 */ /* 0x000fe40000000000 */
[----:B------:R-:W-:Y:S02]  /*3d40*/  IMAD.X R3, RZ, RZ, R3, P3 ;  /* 0x000000ffff037224 */ /* 0x000fe400018e0603 */
[----:B------:R-:W-:Y:S01]  /*3d50*/  IMAD.X R14, RZ, RZ, R14, P0 ;  /* 0x000000ffff0e7224 */ /* 0x000fe200000e060e */
[----:B------:R-:W-:Y:S07]  /*3d60*/  @P2 BRA `(.L_x_311) ;  /* 0xfffffffc00842947 */ /* 0x000fee000383ffff */
.L_x_308:
[----:B------:R-:W-:Y:S05]  /*3d70*/  BSYNC.RECONVERGENT B2 ;  /* 0x0000000000027941 */ /* 0x000fea0003800200 */
.L_x_307:
[----:B------:R-:W-:-:S13]  /*3d80*/  ISETP.GE.U32.AND P0, PT, R15, 0x300, PT ;  /* 0x000003000f00780c */ /* 0x000fda0003f06070 */
[----:B------:R-:W-:Y:S05]  /*3d90*/  @!P0 BRA `(.L_x_306) ;  /* 0x0000000400888947 */ /* 0x000fea0003800000 */
[----:B------:R-:W0:Y:S01]  /*3da0*/  LDC.64 R2, c[0x0][0x380] ;  /* 0x0000e000ff027b82 */ /* 0x000e220000000a00 */
[----:B------:R-:W-:-:S07]  /*3db0*/  VIADD R12, R12, 0x200 ;  /* 0x000002000c0c7836 */ /* 0x000fce0000000000 */
[----:B------:R-:W1:Y:S02]  /*3dc0*/  LDC.64 R8, c[0x0][0x388] ;  /* 0x0000e200ff087b82 */ /* 0x000e640000000a00 */
.L_x_320:
        /* <DEDUP_REMOVED lines=29> */
.L_x_313:
[----:B------:R-:W-:Y:S05]  /*3fa0*/  BSYNC.RECONVERGENT B2 ;  /* 0x0000000000027941 */ /* 0x000fea0003800200 */
.L_x_312:
        /* <DEDUP_REMOVED lines=20> */
.L_x_315:
[----:B------:R-:W-:Y:S05]  /*40f0*/  BSYNC.RECONVERGENT B2 ;  /* 0x0000000000027941 */ /* 0x000fea0003800200 */
.L_x_314:
        /* <DEDUP_REMOVED lines=20> */
.L_x_317:
[----:B------:R-:W-:Y:S05]  /*4240*/  BSYNC.RECONVERGENT B2 ;  /* 0x0000000000027941 */ /* 0x000fea0003800200 */
.L_x_316:
        /* <DEDUP_REMOVED lines=18> */
.L_x_319:
[----:B------:R-:W-:Y:S05]  /*4370*/  BSYNC.RECONVERGENT B2 ;  /* 0x0000000000027941 */ /* 0x000fea0003800200 */
.L_x_318:
[C---:B------:R-:W-:Y:S02]  /*4380*/  VIADD R14, R12.reuse, 0x200 ;  /* 0x000002000c0e7836 */ /* 0x040fe40000000000 */
[----:B------:R-:W-:-:S03]  /*4390*/  VIADD R12, R12, 0x400 ;  /* 0x000004000c0c7836 */ /* 0x000fc60000000000 */
[----:B------:R-:W-:-:S13]  /*43a0*/  ISETP.GE.AND P0, PT, R14, R11, PT ;  /* 0x0000000b0e00720c */ /* 0x000fda0003f06270 */
[----:B------:R-:W-:Y:S05]  /*43b0*/  @!P0 BRA `(.L_x_320) ;  /* 0xfffffff800848947 */ /* 0x000fea000383ffff */
.L_x_306:
[----:B------:R-:W-:Y:S05]  /*43c0*/  BSYNC.RECONVERGENT B1 ;  /* 0x0000000000017941 */ /* 0x000fea0003800200 */
.L_x_305:
        /* <DEDUP_REMOVED lines=31> */
.L_x_322:
[----:B------:R-:W-:Y:S05]  /*45c0*/  BSYNC.RECONVERGENT B1 ;  /* 0x0000000000017941 */ /* 0x000fea0003800200 */
.L_x_321:
        /* <DEDUP_REMOVED lines=24> */
.L_x_324:
[----:B------:R-:W-:Y:S05]  /*4750*/  BSYNC.RECONVERGENT B1 ;  /* 0x0000000000017941 */ /* 0x000fea0003800200 */
.L_x_323:
[----:B0-----:R0:W4:Y:S01]  /*4760*/  SHFL.DOWN PT, R8, R3, 0x4, 0x1f ;  /* 0x08801f0003087f89 */ /* 0x00112200000e0000 */
[----:B------:R-:W-:Y:S01]  /*4770*/  BSSY.RECONVERGENT B1, `(.L_x_325) ;  /* 0x0000017000017945 */ /* 0x000fe20003800200 */
[----:B------:R-:W-:Y:S02]  /*4780*/  IMAD.MOV.U32 R2, RZ, RZ, R3 ;  /* 0x000000ffff027224 */ /* 0x000fe400078e0003 */
[----:B-1----:R0:W1:Y:S01]  /*4790*/  SHFL.DOWN PT, R9, R4, 0x4, 0x1f ;  /* 0x08801f0004097f89 */ /* 0x00206200000e0000 */
[----:B--2---:R-:W-:Y:S02]  /*47a0*/  IMAD.MOV.U32 R6, RZ, RZ, R4 ;  /* 0x000000ffff067224 */ /* 0x004fe400078e0004 */
[----:B------:R-:W-:Y:S01]  /*47b0*/  IMAD.MOV.U32 R7, RZ, RZ, R5 ;  /* 0x000000ffff077224 */ /* 0x000fe200078e0005 */
[----:B------:R0:W2:Y:S01]  /*47c0*/  SHFL.DOWN PT, R10, R5, 0x4, 0x1f ;  /* 0x08801f00050a7f89 */ /* 0x0000a200000e0000 */
[----:B------:R-:W-:Y:S05]  /*47d0*/  @P5 BRA `(.L_x_326) ;  /* 0x0000000000405947 */ /* 0x000fea0003800000 */
[----:B----4-:R-:W-:Y:S01]  /*47e0*/  FSETP.GEU.AND P0, PT, R3, R8, PT ;  /* 0x000000080300720b */ /* 0x010fe20003f0e000 */
[----:B------:R-:W-:Y:S02]  /*47f0*/  IMAD.MOV.U32 R2, RZ, RZ, R8 ;  /* 0x000000ffff027224 */ /* 0x000fe400078e0008 */
[----:B-1----:R-:W-:Y:S02]  /*4800*/  IMAD.MOV.U32 R6, RZ, RZ, R9 ;  /* 0x000000ffff067224 */ /* 0x002fe400078e0009 */
[----:B--2---:R-:W-:-:S08]  /*4810*/  IMAD.MOV.U32 R7, RZ, RZ, R10 ;  /* 0x000000ffff077224 */ /* 0x004fd000078e000a */
        /* <DEDUP_REMOVED lines=12> */
.L_x_326:
[----:B------:R-:W-:Y:S05]  /*48e0*/  BSYNC.RECONVERGENT B1 ;  /* 0x0000000000017941 */ /* 0x000fea0003800200 */
.L_x_325:
[----:B-1----:R1:W1:Y:S01]  /*48f0*/  SHFL.DOWN PT, R9, R2, 0x8, 0x1f ;  /* 0x09001f0002097f89 */ /* 0x00226200000e0000 */
[----:B------:R-:W-:Y:S01]  /*4900*/  BSSY.RECONVERGENT B1, `(.L_x_327) ;  /* 0x0000017000017945 */ /* 0x000fe20003800200 */
[----:B0-----:R-:W-:Y:S02]  /*4910*/  IMAD.MOV.U32 R3, RZ, RZ, R2 ;  /* 0x000000ffff037224 */ /* 0x001fe400078e0002 */
[----:B---3--:R0:W3:Y:S01]  /*4920*/  SHFL.DOWN PT, R11, R6, 0x8, 0x1f ;  /* 0x09001f00060b7f89 */ /* 0x0080e200000e0000 */
[----:B------:R-:W-:Y:S02]  /*4930*/  IMAD.MOV.U32 R4, RZ, RZ, R6 ;  /* 0x000000ffff047224 */ /* 0x000fe400078e0006 */
[----:B------:R-:W-:Y:S01]  /*4940*/  IMAD.MOV.U32 R5, RZ, RZ, R7 ;  /* 0x000000ffff057224 */ /* 0x000fe200078e0007 */
[----:B----4-:R0:W4:Y:S01]  /*4950*/  SHFL.DOWN PT, R8, R7, 0x8, 0x1f ;  /* 0x09001f0007087f89 */ /* 0x01012200000e0000 */
[----:B------:R-:W-:Y:S05]  /*4960*/  @P4 BRA `(.L_x_328) ;  /* 0x0000000000404947 */ /* 0x000fea0003800000 */
[----:B-1----:R-:W-:Y:S01]  /*4970*/  FSETP.GEU.AND P0, PT, R2, R9, PT ;  /* 0x000000090200720b */ /* 0x002fe20003f0e000 */
        /* <DEDUP_REMOVED lines=15> */
.L_x_328:
[----:B------:R-:W-:Y:S05]  /*4a70*/  BSYNC.RECONVERGENT B1 ;  /* 0x0000000000017941 */ /* 0x000fea0003800200 */
.L_x_327:
[----:B-1----:R1:W1:Y:S01]  /*4a80*/  SHFL.DOWN PT, R2, R3, 0x10, 0x1f ;  /* 0x0a001f0003027f89 */ /* 0x00226200000e0000 */
[----:B------:R-:W-:Y:S01]  /*4a90*/  BSSY.RECONVERGENT B1, `(.L_x_329) ;  /* 0x0000017000017945 */ /* 0x000fe20003800200 */
[----:B----4-:R-:W-:Y:S02]  /*4aa0*/  IMAD.MOV.U32 R8, RZ, RZ, R3 ;  /* 0x000000ffff087224 */ /* 0x010fe400078e0003 */
[----:B------:R4:W1:Y:S01]  /*4ab0*/  SHFL.DOWN PT, R9, R4, 0x10, 0x1f ;  /* 0x0a001f0004097f89 */ /* 0x00086200000e0000 */
[----:B0-----:R-:W-:Y:S02]  /*4ac0*/  IMAD.MOV.U32 R7, RZ, RZ, R4 ;  /* 0x000000ffff077224 */ /* 0x001fe400078e0004 */
[----:B------:R-:W-:Y:S01]  /*4ad0*/  IMAD.MOV.U32 R6, RZ, RZ, R5 ;  /* 0x000000ffff067224 */ /* 0x000fe200078e0005 */
[----:B--2---:R4:W0:Y:S01]  /*4ae0*/  SHFL.DOWN PT, R10, R5, 0x10, 0x1f ;  /* 0x0a001f00050a7f89 */ /* 0x00482200000e0000 */
[----:B------:R-:W-:Y:S05]  /*4af0*/  @P3 BRA `(.L_x_330) ;  /* 0x0000000000403947 */ /* 0x000fea0003800000 */
[----:B-1----:R-:W-:Y:S01]  /*4b00*/  FSETP.GEU.AND P0, PT, R3, R2, PT ;  /* 0x000000020300720b */ /* 0x002fe20003f0e000 */
        /* <DEDUP_REMOVED lines=15> */
.L_x_330:
[----:B------:R-:W-:Y:S05]  /*4c00*/  BSYNC.RECONVERGENT B1 ;  /* 0x0000000000017941 */ /* 0x000fea0003800200 */
.L_x_329:
[----:B------:R-:W-:Y:S04]  /*4c10*/  BSSY.RECONVERGENT B1, `(.L_x_331) ;  /* 0x000000c000017945 */ /* 0x000fe80003800200 */
[----:B------:R-:W-:Y:S05]  /*4c20*/  @P2 BRA `(.L_x_332) ;  /* 0x0000000000282947 */ /* 0x000fea0003800000 */
[----:B----4-:R-:W2:Y:S01]  /*4c30*/  S2R R4, SR_CgaCtaId ;  /* 0x0000000000047919 */ /* 0x010ea20000008800 */
[----:B-1----:R-:W-:Y:S02]  /*4c40*/  MOV R3, 0x400 ;  /* 0x0000040000037802 */ /* 0x002fe40000000f00 */
        /* <DEDUP_REMOVED lines=8> */
.L_x_332:
[----:B------:R-:W-:Y:S05]  /*4cd0*/  BSYNC.RECONVERGENT B1 ;  /* 0x0000000000017941 */ /* 0x000fea0003800200 */
.L_x_331:
[----:B------:R-:W-:Y:S01]  /*4ce0*/  BAR.SYNC.DEFER_BLOCKING 0x0 ;  /* 0x0000000000007b1d */ /* 0x000fe20000010000 */
[----:B------:R-:W-:-:S13]  /*4cf0*/  ISETP.NE.AND P1, PT, R0, RZ, PT ;  /* 0x000000ff0000720c */ /* 0x000fda0003f25270 */
[----:B------:R-:W-:Y:S05]  /*4d00*/  @P1 BRA `(.L_x_266) ;  /* 0x0000000800341947 */ /* 0x000fea0003800000 */
[----:B-12---:R-:W1:Y:S01]  /*4d10*/  S2R R3, SR_CgaCtaId ;  /* 0x0000000000037919 */ /* 0x006e620000008800 */
[----:B------:R-:W-:Y:S01]  /*4d20*/  MOV R0, 0x400 ;  /* 0x0000040000007802 */ /* 0x000fe20000000f00 */
[----:B------:R-:W-:Y:S03]  /*4d30*/  BSSY.RECONVERGENT B1, `(.L_x_333) ;  /* 0x0000016000017945 */ /* 0x000fe60003800200 */
[----:B-1----:R-:W-:-:S05]  /*4d40*/  LEA R24, R3, R0, 0x18 ;  /* 0x0000000003187211 */ /* 0x002fca00078ec0ff */
[----:B------:R-:W1:Y:S04]  /*4d50*/  LDS R3, [R24+0x18] ;  /* 0x0000180018037984 */ /* 0x000e680000000800 */
[----:B----4-:R-:W2:Y:S04]  /*4d60*/  LDS.64 R4, [R24+0x20] ;  /* 0x0000200018047984 */ /* 0x010ea80000000a00 */
[----:B------:R4:W0:Y:S04]  /*4d70*/  LDS R18, [R24+0x28] ;  /* 0x0000280018127984 */ /* 0x0008280000000800 */
[----:B------:R4:W0:Y:S01]  /*4d80*/  LDS R16, [R24+0x38] ;  /* 0x0000380018107984 */ /* 0x0008220000000800 */
[----:B-1----:R-:W-:Y:S01]  /*4d90*/  FSETP.GEU.AND P0, PT, R8, R3, PT ;  /* 0x000000030800720b */ /* 0x002fe20003f0e000 */
[----:B------:R-:W-:-:S02]  /*4da0*/  IMAD.MOV.U32 R19, RZ, RZ, R3 ;  /* 0x000000ffff137224 */ /* 0x000fc400078e0003 */
[----:B--2---:R-:W-:Y:S02]  /*4db0*/  IMAD.MOV.U32 R21, RZ, RZ, R4 ;  /* 0x000000ffff157224 */ /* 0x004fe400078e0004 */
[----:B------:R-:W-:-:S08]  /*4dc0*/  IMAD.MOV.U32 R20, RZ, RZ, R5 ;  /* 0x000000ffff147224 */ /* 0x000fd000078e0005 */
[----:B0---4-:R-:W-:Y:S05]  /*4dd0*/  @!P0 BRA `(.L_x_334) ;  /* 0x00000000002c8947 */ /* 0x011fea0003800000 */
        /* <DEDUP_REMOVED lines=11> */
.L_x_334:
[----:B------:R-:W-:Y:S05]  /*4e90*/  BSYNC.RECONVERGENT B1 ;  /* 0x0000000000017941 */ /* 0x000fea0003800200 */
.L_x_333:
        /* <DEDUP_REMOVED lines=27> */
.L_x_336:
[----:B------:R-:W-:Y:S05]  /*5050*/  BSYNC.RECONVERGENT B1 ;  /* 0x0000000000017941 */ /* 0x000fea0003800200 */
.L_x_335:
        /* <DEDUP_REMOVED lines=17> */
.L_x_338:
[----:B------:R-:W-:Y:S05]  /*5170*/  BSYNC.RECONVERGENT B1 ;  /* 0x0000000000017941 */ /* 0x000fea0003800200 */
.L_x_337:
        /* <DEDUP_REMOVED lines=17> */
.L_x_340:
[----:B------:R-:W-:Y:S05]  /*5290*/  BSYNC.RECONVERGENT B1 ;  /* 0x0000000000017941 */ /* 0x000fea0003800200 */
.L_x_339:
        /* <DEDUP_REMOVED lines=17> */
.L_x_342:
[----:B------:R-:W-:Y:S05]  /*53b0*/  BSYNC.RECONVERGENT B1 ;  /* 0x0000000000017941 */ /* 0x000fea0003800200 */
.L_x_341:
        /* <DEDUP_REMOVED lines=17> */
.L_x_344:
[----:B------:R-:W-:Y:S05]  /*54d0*/  BSYNC.RECONVERGENT B1 ;  /* 0x0000000000017941 */ /* 0x000fea0003800200 */
.L_x_343:
        /* <DEDUP_REMOVED lines=16> */
.L_x_266:
[----:B------:R-:W-:Y:S05]  /*55e0*/  BSYNC.RECONVERGENT B0 ;  /* 0x0000000000007941 */ /* 0x000fea0003800200 */
.L_x_233:
[----:B------:R-:W-:Y:S05]  /*55f0*/  @P1 EXIT ;  /* 0x000000000000194d */ /* 0x000fea0003800000 */
[----:B01234-:R-:W0:Y:S01]  /*5600*/  LDC.64 R2, c[0x0][0x390] ;  /* 0x0000e400ff027b82 */ /* 0x01fe220000000a00 */
[----:B------:R-:W-:-:S04]  /*5610*/  LOP3.LUT R7, R7, R6, RZ, 0x3c, !PT ;  /* 0x0000000607077212 */ /* 0x000fc800078e3cff */
[----:B------:R-:W-:-:S04]  /*5620*/  LOP3.LUT R6, R7, R6, RZ, 0x3c, !PT ;  /* 0x0000000607067212 */ /* 0x000fc800078e3cff */
[----:B------:R-:W-:-:S05]  /*5630*/  LOP3.LUT R7, R7, R6, RZ, 0x3c, !PT ;  /* 0x0000000607077212 */ /* 0x000fca00078e3cff */
[----:B0-----:R-:W-:Y:S04]  /*5640*/  STG.E.64 desc[UR8][R2.64+0x8], R6 ;  /* 0x0000080602007986 */ /* 0x001fe8000c101b08 */
[----:B------:R-:W-:Y:S01]  /*5650*/  STG.E desc[UR8][R2.64], R8 ;  /* 0x0000000802007986 */ /* 0x000fe2000c101908 */
[----:B------:R-:W-:Y:S05]  /*5660*/  EXIT ;  /* 0x000000000000794d */ /* 0x000fea0003800000 */
.L_x_345:
        /* <DEDUP_REMOVED lines=9> */
.L_x_808:


//--------------------- .text._ZN6thrust24THRUST_300001_SM_1000_NS8cuda_cub4core6detail13_kernel_agentINS1_8__reduce11ReduceAgentIPN4cuda3std3__45tupleIJflEEESC_SB_iNS1_9__extrema9arg_max_fIflNS9_4lessIfEEEEEEJSC_SC_iSH_EEEvDpT0_ --------------------------
	.section	.text._ZN6thrust24THRUST_300001_SM_1000_NS8cuda_cub4core6detail13_kernel_agentINS1_8__reduce11ReduceAgentIPN4cuda3std3__45tupleIJflEEESC_SB_iNS1_9__extrema9arg_max_fIflNS9_4lessIfEEEEEEJSC_SC_iSH_EEEvDpT0_,"ax",@progbits
	.align	128
        .global         _ZN6thrust24THRUST_300001_SM_1000_NS8cuda_cub4core6detail13_kernel_agentINS1_8__reduce11ReduceAgentIPN4cuda3std3__45tupleIJflEEESC_SB_iNS1_9__extrema9arg_max_fIflNS9_4lessIfEEEEEEJSC_SC_iSH_EEEvDpT0_
        .type           _ZN6thrust24THRUST_300001_SM_1000_NS8cuda_cub4core6detail13_kernel_agentINS1_8__reduce11ReduceAgentIPN4cuda3std3__45tupleIJflEEESC_SB_iNS1_9__extrema9arg_max_fIflNS9_4lessIfEEEEEEJSC_SC_iSH_EEEvDpT0_,@function
        .size           _ZN6thrust24THRUST_300001_SM_1000_NS8cuda_cub4core6detail13_kernel_agentINS1_8__reduce11ReduceAgentIPN4cuda3std3__45tupleIJflEEESC_SB_iNS1_9__extrema9arg_max_fIflNS9_4lessIfEEEEEEJSC_SC_iSH_EEEvDpT0_,(.L_x_809 - _ZN6thrust24THRUST_300001_SM_1000_NS8cuda_cub4core6detail13_kernel_agentINS1_8__reduce11ReduceAgentIPN4cuda3std3__45tupleIJflEEESC_SB_iNS1_9__extrema9arg_max_fIflNS9_4lessIfEEEEEEJSC_SC_iSH_EEEvDpT0_)
        .other          _ZN6thrust24THRUST_300001_SM_1000_NS8cuda_cub4core6detail13_kernel_agentINS1_8__reduce11ReduceAgentIPN4cuda3std3__45tupleIJflEEESC_SB_iNS1_9__extrema9arg_max_fIflNS9_4lessIfEEEEEEJSC_SC_iSH_EEEvDpT0_,@"STO_CUDA_ENTRY STV_DEFAULT"
_ZN6thrust24THRUST_300001_SM_1000_NS8cuda_cub4core6detail13_kernel_agentINS1_8__reduce11ReduceAgentIPN4cuda3std3__45tupleIJflEEESC_SB_iNS1_9__extrema9arg_max_fIflNS9_4lessIfEEEEEEJSC_SC_iSH_EEEvDpT0_:
.text._ZN6thrust24THRUST_300001_SM_1000_NS8cuda_cub4core6detail13_kernel_agentINS1_8__reduce11ReduceAgentIPN4cuda3std3__45tupleIJflEEESC_SB_iNS1_9__extrema9arg_max_fIflNS9_4lessIfEEEEEEJSC_SC_iSH_EEEvDpT0_:
        /* <DEDUP_REMOVED lines=21> */
.L_x_349:
[----:B0-----:R-:W-:Y:S05]  /*0150*/  BSYNC.RECONVERGENT B1 ;  /* 0x0000000000017941 */ /* 0x001fea0003800200 */
.L_x_348:
        /* <DEDUP_REMOVED lines=15> */
.L_x_356:
        /* <DEDUP_REMOVED lines=28> */
.L_x_355:
[----:B------:R-:W-:Y:S05]  /*0410*/  BSYNC.RECONVERGENT B3 ;  /* 0x0000000000037941 */ /* 0x000fea0003800200 */
.L_x_354:
[----:B------:R-:W-:Y:S02]  /*0420*/  IMAD.X R7, RZ, RZ, R7, P3 ;  /* 0x000000ffff077224 */ /* 0x000fe400018e0607 */
[----:B------:R-:W-:Y:S01]  /*0430*/  VIADD R5, R5, 0x100 ;  /* 0x0000010005057836 */ /* 0x000fe20000000000 */
[----:B------:R-:W-:Y:S06]  /*0440*/  @P2 BRA `(.L_x_356) ;  /* 0xfffffffc00802947 */ /* 0x000fec000383ffff */
.L_x_353:
[----:B------:R-:W-:Y:S05]  /*0450*/  BSYNC.RECONVERGENT B2 ;  /* 0x0000000000027941 */ /* 0x000fea0003800200 */
.L_x_352:
[----:B------:R-:W0:Y:S01]  /*0460*/  LDC.64 R8, c[0x0][0x380] ;  /* 0x0000e000ff087b82 */ /* 0x000e220000000a00 */
[----:B------:R-:W-:-:S13]  /*0470*/  ISETP.GE.U32.AND P0, PT, R12, 0x300, PT ;  /* 0x000003000c00780c */ /* 0x000fda0003f06070 */
[----:B------:R-:W-:Y:S05]  /*0480*/  @!P0 BRA `(.L_x_351) ;  /* 0x0000000400588947 */ /* 0x000fea0003800000 */
.L_x_365:
        /* <DEDUP_REMOVED lines=26> */
.L_x_358:
[----:B------:R-:W-:Y:S05]  /*0630*/  BSYNC.RECONVERGENT B2 ;  /* 0x0000000000027941 */ /* 0x000fea0003800200 */
.L_x_357:
        /* <DEDUP_REMOVED lines=17> */
.L_x_360:
[----:B------:R-:W-:Y:S05]  /*0750*/  BSYNC.RECONVERGENT B2 ;  /* 0x0000000000027941 */ /* 0x000fea0003800200 */
.L_x_359:
        /* <DEDUP_REMOVED lines=17> */
.L_x_362:
[----:B------:R-:W-:Y:S05]  /*0870*/  BSYNC.RECONVERGENT B2 ;  /* 0x0000000000027941 */ /* 0x000fea0003800200 */
.L_x_361:
        /* <DEDUP_REMOVED lines=19> */
.L_x_364:
[----:B------:R-:W-:Y:S05]  /*09b0*/  BSYNC.RECONVERGENT B2 ;  /* 0x0000000000027941 */ /* 0x000fea0003800200 */
.L_x_363:
[----:B------:R-:W-:-:S05]  /*09c0*/  VIADD R5, R5, 0x400 ;  /* 0x0000040005057836 */ /* 0x000fca0000000000 */
[----:B------:R-:W-:-:S13]  /*09d0*/  ISETP.GE.AND P0, PT, R5, UR5, PT ;  /* 0x0000000505007c0c */ /* 0x000fda000bf06270 */
[----:B------:R-:W-:Y:S05]  /*09e0*/  @!P0 BRA `(.L_x_365) ;  /* 0xfffffff800a88947 */ /* 0x000fea000383ffff */
.L_x_351:
[----:B------:R-:W-:Y:S05]  /*09f0*/  BSYNC.RECONVERGENT B1 ;  /* 0x0000000000017941 */ /* 0x000fea0003800200 */
.L_x_350:
        /* <DEDUP_REMOVED lines=31> */
.L_x_368:
[----:B------:R-:W-:Y:S05]  /*0bf0*/  BSYNC.RECONVERGENT B1 ;  /* 0x0000000000017941 */ /* 0x000fea0003800200 */
.L_x_367:
        /* <DEDUP_REMOVED lines=27> */
.L_x_370:
[----:B------:R-:W-:Y:S05]  /*0db0*/  BSYNC.RECONVERGENT B1 ;  /* 0x0000000000017941 */ /* 0x000fea0003800200 */
.L_x_369:
        /* <DEDUP_REMOVED lines=24> */
.L_x_372:
[----:B------:R-:W-:Y:S05]  /*0f40*/  BSYNC.RECONVERGENT B1 ;  /* 0x0000000000017941 */ /* 0x000fea0003800200 */
.L_x_371:
        /* <DEDUP_REMOVED lines=24> */
.L_x_374:
[----:B------:R-:W-:Y:S05]  /*10d0*/  BSYNC.RECONVERGENT B1 ;  /* 0x0000000000017941 */ /* 0x000fea0003800200 */
.L_x_373:
        /* <DEDUP_REMOVED lines=24> */
.L_x_376:
[----:B------:R-:W-:Y:S05]  /*1260*/  BSYNC.RECONVERGENT B1 ;  /* 0x0000000000017941 */ /* 0x000fea0003800200 */
.L_x_375:
        /* <DEDUP_REMOVED lines=12> */
.L_x_378:
[----:B------:R-:W-:Y:S05]  /*1330*/  BSYNC.RECONVERGENT B1 ;  /* 0x0000000000017941 */ /* 0x000fea0003800200 */
.L_x_377:
        /* <DEDUP_REMOVED lines=27> */
.L_x_381:
[----:B------:R-:W-:Y:S05]  /*14f0*/  BSYNC.RECONVERGENT B1 ;  /* 0x0000000000017941 */ /* 0x000fea0003800200 */
.L_x_380:
        /* <DEDUP_REMOVED lines=27> */
.L_x_383:
[----:B------:R-:W-:Y:S05]  /*16b0*/  BSYNC.RECONVERGENT B1 ;  /* 0x0000000000017941 */ /* 0x000fea0003800200 */
.L_x_382:
        /* <DEDUP_REMOVED lines=17> */
.L_x_385:
[----:B------:R-:W-:Y:S05]  /*17d0*/  BSYNC.RECONVERGENT B1 ;  /* 0x0000000000017941 */ /* 0x000fea0003800200 */
.L_x_384:
        /* <DEDUP_REMOVED lines=17> */
.L_x_387:
[----:B------:R-:W-:Y:S05]  /*18f0*/  BSYNC.RECONVERGENT B1 ;  /* 0x0000000000017941 */ /* 0x000fea0003800200 */
.L_x_386:
        /* <DEDUP_REMOVED lines=17> */
.L_x_389:
[----:B------:R-:W-:Y:S05]  /*1a10*/  BSYNC.RECONVERGENT B1 ;  /* 0x0000000000017941 */ /* 0x000fea0003800200 */
.L_x_388:
        /* <DEDUP_REMOVED lines=17> */
.L_x_391:
[----:B------:R-:W-:Y:S05]  /*1b30*/  BSYNC.RECONVERGENT B1 ;  /* 0x0000000000017941 */ /* 0x000fea0003800200 */
.L_x_390:
        /* <DEDUP_REMOVED lines=18> */
.L_x_366:
        /* <DEDUP_REMOVED lines=40> */
.L_x_393:
[----:B------:R-:W-:Y:S05]  /*1ee0*/  BSYNC.RECONVERGENT B1 ;  /* 0x0000000000017941 */ /* 0x000fea0003800200 */
.L_x_392:
        /* <DEDUP_REMOVED lines=25> */
.L_x_395:
[----:B------:R-:W-:Y:S05]  /*2080*/  BSYNC.RECONVERGENT B1 ;  /* 0x0000000000017941 */ /* 0x000fea0003800200 */
.L_x_394:
        /* <DEDUP_REMOVED lines=24> */
.L_x_397:
[----:B------:R-:W-:Y:S05]  /*2210*/  BSYNC.RECONVERGENT B1 ;  /* 0x0000000000017941 */ /* 0x000fea0003800200 */
.L_x_396:
        /* <DEDUP_REMOVED lines=24> */
.L_x_399:
[----:B------:R-:W-:Y:S05]  /*23a0*/  BSYNC.RECONVERGENT B1 ;  /* 0x0000000000017941 */ /* 0x000fea0003800200 */
.L_x_398:
        /* <DEDUP_REMOVED lines=24> */
.L_x_401:
[----:B------:R-:W-:Y:S05]  /*2530*/  BSYNC.RECONVERGENT B1 ;  /* 0x0000000000017941 */ /* 0x000fea0003800200 */
.L_x_400:
        /* <DEDUP_REMOVED lines=12> */
.L_x_403:
[----:B------:R-:W-:Y:S05]  /*2600*/  BSYNC.RECONVERGENT B1 ;  /* 0x0000000000017941 */ /* 0x000fea0003800200 */
.L_x_402:
        /* <DEDUP_REMOVED lines=30> */
.L_x_405:
[----:B------:R-:W-:Y:S05]  /*27f0*/  BSYNC.RECONVERGENT B1 ;  /* 0x0000000000017941 */ /* 0x000fea0003800200 */
.L_x_404:
        /* <DEDUP_REMOVED lines=27> */
.L_x_407:
[----:B------:R-:W-:Y:S05]  /*29b0*/  BSYNC.RECONVERGENT B1 ;  /* 0x0000000000017941 */ /* 0x000fea0003800200 */
.L_x_406:
        /* <DEDUP_REMOVED lines=27> */
.L_x_409:
[----:B------:R-:W-:Y:S05]  /*2b70*/  BSYNC.RECONVERGENT B1 ;  /* 0x0000000000017941 */ /* 0x000fea0003800200 */
.L_x_408:
        /* <DEDUP_REMOVED lines=27> */
.L_x_411:
[----:B------:R-:W-:Y:S05]  /*2d30*/  BSYNC.RECONVERGENT B1 ;  /* 0x0000000000017941 */ /* 0x000fea0003800200 */
.L_x_410:
        /* <DEDUP_REMOVED lines=27> */
.L_x_413:
[----:B------:R-:W-:Y:S05]  /*2ef0*/  BSYNC.RECONVERGENT B1 ;  /* 0x0000000000017941 */ /* 0x000fea0003800200 */
.L_x_412:
        /* <DEDUP_REMOVED lines=27> */
.L_x_415:
[----:B------:R-:W-:Y:S05]  /*30b0*/  BSYNC.RECONVERGENT B1 ;  /* 0x0000000000017941 */ /* 0x000fea0003800200 */
.L_x_414:
        /* <DEDUP_REMOVED lines=28> */
.L_x_347:
        /* <DEDUP_REMOVED lines=12> */
[----:B------:R-:W5:Y:S01]  /*3340*/  LDG.E.64.CONSTANT R2, desc[UR6][R6.64+0x4008] ;  /* 0x0040080606027981 */ /* 0x000f62000c1e9b00 */
[----:B------:R-:W-:Y:S01]  /*3350*/  UISETP.GE.U32.AND UP0, UPT, UR4, 0xa00, UPT ;  /* 0x00000a000400788c */ /* 0x000fe2000bf06070 */
[----:B------:R-:W-:Y:S01]  /*3360*/  IMAD.MOV.U32 R19, RZ, RZ, 0x500 ;  /* 0x00000500ff137424 */ /* 0x000fe200078e00ff */
        /* <DEDUP_REMOVED lines=29> */
[----:B------:R-:W0:Y:S01]  /*3540*/  LDC.64 R6, c[0x0][0x380] ;  /* 0x0000e000ff067b82 */ /* 0x000e220000000a00 */
[----:B------:R-:W-:Y:S01]  /*3550*/  IMAD.MOV.U32 R23, RZ, RZ, R2 ;  /* 0x000000ffff177224 */ /* 0x000fe200078e0002 */
[----:B------:R-:W1:Y:S01]  /*3560*/  LDCU UR4, c[0x0][0x390] ;  /* 0x00007200ff0477ac */ /* 0x000e620008000800 */
[----:B------:R-:W-:Y:S02]  /*3570*/  IMAD.MOV.U32 R24, RZ, RZ, R3 ;  /* 0x000000ffff187224 */ /* 0x000fe400078e0003 */
[----:B------:R-:W-:Y:S02]  /*3580*/  IMAD.MOV.U32 R18, RZ, RZ, R4 ;  /* 0x000000ffff127224 */ /* 0x000fe400078e0004 */
[----:B------:R-:W-:-:S07]  /*3590*/  IMAD.MOV.U32 R5, RZ, RZ, 0x500 ;  /* 0x00000500ff057424 */ /* 0x000fce00078e00ff */
.L_x_417:
[----:B------:R-:W-:-:S04]  /*35a0*/  IMAD.IADD R17, R0, 0x1, R5 ;  /* 0x0000000100117824 */ /* 0x000fc800078e0205 */
[----:B0-----:R-:W-:-:S05]  /*35b0*/  IMAD.WIDE.U32 R16, R17, 0x10, R6 ;  /* 0x0000001011107825 */ /* 0x001fca00078e0006 */
        /* <DEDUP_REMOVED lines=36> */
[----:B------:R-:W-:Y:S01]  /*3800*/  @P2 SEL R14, R8, R14, P0 ;  /* 0x0000000e080e2207 */ /* 0x000fe20000000000 */
[C---:B------:R-:W-:Y:S01]  /*3810*/  VIADD R8, R5.reuse, 0xa00 ;  /* 0x00000a0005087836 */ /* 0x040fe20000000000 */
[----:B------:R-:W-:Y:S01]  /*3820*/  FSETP.GEU.AND P1, PT, R22, R4, PT ;  /* 0x000000041600720b */ /* 0x000fe20003f2e000 */
[----:B------:R-:W-:Y:S01]  /*3830*/  VIADD R5, R5, 0x500 ;  /* 0x0000050005057836 */ /* 0x000fe20000000000 */
[----:B------:R-:W-:Y:S02]  /*3840*/  @P2 SEL R15, R9, R15, P0 ;  /* 0x0000000f090f2207 */ /* 0x000fe40000000000 */
[----:B-1----:R-:W-:-:S09]  /*3850*/  ISETP.GT.AND P2, PT, R8, UR4, PT ;  /* 0x0000000408007c0c */ /* 0x002fd2000bf44270 */
[----:B------:R-:W-:-:S04]  /*3860*/  @P1 ISETP.GE.U32.AND P0, PT, R14, R2, PT ;  /* 0x000000020e00120c */ /* 0x000fc80003f06070 */
[----:B------:R-:W-:-:S04]  /*3870*/  @P1 ISETP.GE.AND.EX P0, PT, R15, R3, PT, P0 ;  /* 0x000000030f00120c */ /* 0x000fc80003f06300 */
[----:B------:R-:W-:-:S04]  /*3880*/  @P1 FSETP.LT.OR P0, PT, R4, R22, !P0 ;  /* 0x000000160400120b */ /* 0x000fc80004701400 */
[----:B------:R-:W-:Y:S02]  /*3890*/  @P1 FSEL R4, R22, R4, P0 ;  /* 0x0000000416041208 */ /* 0x000fe40000000000 */
[----:B------:R-:W-:Y:S02]  /*38a0*/  @P1 SEL R2, R14, R2, P0 ;  /* 0x000000020e021207 */ /* 0x000fe40000000000 */
[----:B------:R-:W-:Y:S01]  /*38b0*/  @P1 SEL R3, R15, R3, P0 ;  /* 0x000000030f031207 */ /* 0x000fe20000000000 */
[----:B------:R-:W-:Y:S02]  /*38c0*/  IMAD.MOV.U32 R18, RZ, RZ, R4 ;  /* 0x000000ffff127224 */ /* 0x000fe400078e0004 */
[----:B------:R-:W-:Y:S02]  /*38d0*/  IMAD.MOV.U32 R23, RZ, RZ, R2 ;  /* 0x000000ffff177224 */ /* 0x000fe400078e0002 */
[----:B------:R-:W-:Y:S01]  /*38e0*/  IMAD.MOV.U32 R24, RZ, RZ, R3 ;  /* 0x000000ffff187224 */ /* 0x000fe200078e0003 */
[----:B------:R-:W-:Y:S06]  /*38f0*/  @!P2 BRA `(.L_x_417) ;  /* 0xfffffffc0028a947 */ /* 0x000fec000383ffff */
[----:B------:R-:W-:-:S07]  /*3900*/  IMAD.MOV.U32 R19, RZ, RZ, R5 ;  /* 0x000000ffff137224 */ /* 0x000fce00078e0005 */
.L_x_416:
[----:B------:R-:W-:-:S13]  /*3910*/  ISETP.GE.AND P0, PT, R19, UR4, PT ;  /* 0x0000000413007c0c */ /* 0x000fda000bf06270 */
        /* <DEDUP_REMOVED lines=12> */
[----:B------:R-:W0:Y:S01]  /*39e0*/  LDC.64 R6, c[0x0][0x380] ;  /* 0x0000e000ff067b82 */ /* 0x000e220000000a00 */
[----:B------:R-:W-:Y:S01]  /*39f0*/  LEA.HI R8, R14, 0x1, RZ, 0x18 ;  /* 0x000000010e087811 */ /* 0x000fe200078fc0ff */
[----:B------:R-:W-:Y:S02]  /*3a00*/  IMAD.IADD R13, R0, 0x1, R19 ;  /* 0x00000001000d7824 */ /* 0x000fe400078e0213 */
[----:B------:R-:W-:Y:S01]  /*3a10*/  IMAD.MOV.U32 R18, RZ, RZ, R0 ;  /* 0x000000ffff127224 */ /* 0x000fe200078e0000 */
[----:B------:R-:W-:-:S05]  /*3a20*/  LOP3.LUT R8, R8, 0x3, RZ, 0xc0, !PT ;  /* 0x0000000308087812 */ /* 0x000fca00078ec0ff */
[----:B------:R-:W-:-:S07]  /*3a30*/  IMAD.MOV R12, RZ, RZ, -R8 ;  /* 0x000000ffff0c7224 */ /* 0x000fce00078e0a08 */
.L_x_424:
[----:B0-----:R-:W-:-:S05]  /*3a40*/  IMAD.WIDE.U32 R10, R13, 0x10, R6 ;  /* 0x000000100d0a7825 */ /* 0x001fca00078e0006 */
[----:B------:R-:W2:Y:S04]  /*3a50*/  LDG.E.CONSTANT R16, desc[UR6][R10.64] ;  /* 0x000000060a107981 */ /* 0x000ea8000c1e9900 */
[----:B------:R-:W3:Y:S01]  /*3a60*/  LDG.E.64.CONSTANT R8, desc[UR6][R10.64+0x8] ;  /* 0x000008060a087981 */ /* 0x000ee2000c1e9b00 */
[----:B------:R-:W-:Y:S01]  /*3a70*/  VIADD R12, R12, 0x1 ;  /* 0x000000010c0c7836 */ /* 0x000fe20000000000 */
[----:B------:R-:W-:Y:S01]  /*3a80*/  BSSY.RECONVERGENT B3, `(.L_x_422) ;  /* 0x0000015000037945 */ /* 0x000fe20003800200 */
[----:B------:R-:W-:Y:S02]  /*3a90*/  IMAD.MOV.U32 R17, RZ, RZ, R2 ;  /* 0x000000ffff117224 */ /* 0x000fe400078e0002 */
        /* <DEDUP_REMOVED lines=19> */
.L_x_423:
[----:B------:R-:W-:Y:S05]  /*3bd0*/  BSYNC.RECONVERGENT B3 ;  /* 0x0000000000037941 */ /* 0x000fea0003800200 */
.L_x_422:
[----:B------:R-:W-:Y:S02]  /*3be0*/  VIADD R18, R18, 0x100 ;  /* 0x0000010012127836 */ /* 0x000fe40000000000 */
[----:B------:R-:W-:Y:S01]  /*3bf0*/  VIADD R13, R13, 0x100 ;  /* 0x000001000d0d7836 */ /* 0x000fe20000000000 */
[----:B------:R-:W-:Y:S06]  /*3c00*/  @P3 BRA `(.L_x_424) ;  /* 0xfffffffc008c3947 */ /* 0x000fec000383ffff */
.L_x_421:
[----:B------:R-:W-:Y:S05]  /*3c10*/  BSYNC.RECONVERGENT B2 ;  /* 0x0000000000027941 */ /* 0x000fea0003800200 */
.L_x_420:
[----:B------:R-:W-:-:S13]  /*3c20*/  ISETP.GE.U32.AND P0, PT, R14, 0x300, PT ;  /* 0x000003000e00780c */ /* 0x000fda0003f06070 */
[----:B------:R-:W-:Y:S05]  /*3c30*/  @!P0 BRA `(.L_x_419) ;  /* 0x0000000400888947 */ /* 0x000fea0003800000 */
[----:B------:R-:W0:Y:S01]  /*3c40*/  LDCU.64 UR8, c[0x0][0x380] ;  /* 0x00007000ff0877ac */ /* 0x000e220008000a00 */
[----:B------:R-:W1:Y:S01]  /*3c50*/  LDC.64 R6, c[0x0][0x380] ;  /* 0x0000e000ff067b82 */ /* 0x000e620000000a00 */
[C---:B------:R-:W-:Y:S01]  /*3c60*/  IADD3 R13, P0, PT, R18.reuse, R19, RZ ;  /* 0x00000013120d7210 */ /* 0x040fe20007f1e0ff */
[----:B------:R-:W-:-:S04]  /*3c70*/  IMAD.IADD R19, R18, 0x1, R19 ;  /* 0x0000000112137824 */ /* 0x000fc800078e0213 */
[----:B------:R-:W-:Y:S01]  /*3c80*/  IMAD.X R8, RZ, RZ, RZ, P0 ;  /* 0x000000ffff087224 */ /* 0x000fe200000e06ff */
[----:B0-----:R-:W-:-:S04]  /*3c90*/  LEA R12, P1, R13, UR8, 0x4 ;  /* 0x000000080d0c7c11 */ /* 0x001fc8000f8220ff */
[----:B------:R-:W-:Y:S02]  /*3ca0*/  IADD3 R12, P0, PT, R12, 0x3008, RZ ;  /* 0x000030080c0c7810 */ /* 0x000fe40007f1e0ff */
[----:B------:R-:W-:-:S05]  /*3cb0*/  LEA.HI.X R13, R13, UR9, R8, 0x4, P1 ;  /* 0x000000090d0d7c11 */ /* 0x000fca00088f2408 */
[----:B------:R-:W-:-:S07]  /*3cc0*/  IMAD.X R13, RZ, RZ, R13, P0 ;  /* 0x000000ffff0d7224 */ /* 0x000fce00000e060d */
.L_x_433:
[----:B-1----:R-:W-:-:S05]  /*3cd0*/  IMAD.WIDE.U32 R10, R19, 0x10, R6 ;  /* 0x00000010130a7825 */ /* 0x002fca00078e0006 */
[----:B------:R-:W2:Y:S04]  /*3ce0*/  LDG.E.CONSTANT R23, desc[UR6][R10.64] ;  /* 0x000000060a177981 */ /* 0x000ea8000c1e9900 */
[----:B------:R0:W3:Y:S02]  /*3cf0*/  LDG.E.64.CONSTANT R8, desc[UR6][R10.64+0x8] ;  /* 0x000008060a087981 */ /* 0x0000e4000c1e9b00 */
[----:B0-----:R-:W-:Y:S02]  /*3d00*/  IMAD.MOV.U32 R10, RZ, RZ, R12 ;  /* 0x000000ffff0a7224 */ /* 0x001fe400078e000c */
[----:B------:R-:W-:-:S05]  /*3d10*/  IMAD.MOV.U32 R11, RZ, RZ, R13 ;  /* 0x000000ffff0b7224 */ /* 0x000fca00078e000d */
        /* <DEDUP_REMOVED lines=16> */
[CC--:B------:R-:W-:Y:S02]  /*3e20*/  @P2 ISETP.LT.U32.AND P1, PT, R2.reuse, R8.reuse, PT ;  /* 0x000000080200220c */ /* 0x0c0fe40003f21070 */
[CC--:B------:R-:W-:Y:S02]  /*3e30*/  @P2 ISETP.GE.U32.AND P0, PT, R2.reuse, R8.reuse, PT ;  /* 0x000000080200220c */ /* 0x0c0fe40003f06070 */
[CC--:B------:R-:W-:Y:S02]  /*3e40*/  @P2 ISETP.LT.AND.EX P1, PT, R3.reuse, R9.reuse, PT, P1 ;  /* 0x000000090300220c */ /* 0x0c0fe40003f21310 */
[CC--:B------:R-:W-:Y:S02]  /*3e50*/  @P2 ISETP.GE.AND.EX P0, PT, R3.reuse, R9.reuse, PT, P0 ;  /* 0x000000090300220c */ /* 0x0c0fe40003f06300 */
[----:B------:R-:W-:Y:S02]  /*3e60*/  @P2 SEL R27, R2, R8, P1 ;  /* 0x00000008021b2207 */ /* 0x000fe40000800000 */
[----:B------:R-:W-:-:S02]  /*3e70*/  @P2 SEL R29, R3, R9, P1 ;  /* 0x00000009031d2207 */ /* 0x000fc40000800000 */
[----:B------:R-:W-:-:S07]  /*3e80*/  @P2 FSEL R22, R4, R23, !P0 ;  /* 0x0000001704162208 */ /* 0x000fce0004000000 */
.L_x_426:
[----:B------:R-:W-:Y:S05]  /*3e90*/  BSYNC.RECONVERGENT B2 ;  /* 0x0000000000027941 */ /* 0x000fea0003800200 */
.L_x_425:
        /* <DEDUP_REMOVED lines=17> */
.L_x_428:
[----:B------:R-:W-:Y:S05]  /*3fb0*/  BSYNC.RECONVERGENT B2 ;  /* 0x0000000000027941 */ /* 0x000fea0003800200 */
.L_x_427:
        /* <DEDUP_REMOVED lines=17> */
.L_x_430:
[----:B------:R-:W-:Y:S05]  /*40d0*/  BSYNC.RECONVERGENT B2 ;  /* 0x0000000000027941 */ /* 0x000fea0003800200 */
.L_x_429:
        /* <DEDUP_REMOVED lines=17> */
.L_x_432:
[----:B------:R-:W-:Y:S05]  /*41f0*/  BSYNC.RECONVERGENT B2 ;  /* 0x0000000000027941 */ /* 0x000fea0003800200 */
.L_x_431:
[----:B------:R-:W-:Y:S01]  /*4200*/  VIADD R18, R18, 0x400 ;  /* 0x0000040012127836 */ /* 0x000fe20000000000 */
[----:B------:R-:W-:Y:S01]  /*4210*/  IADD3 R12, P1, PT, R10, 0x4000, RZ ;  /* 0x000040000a0c7810 */ /* 0x000fe20007f3e0ff */
[----:B------:R-:W-:-:S03]  /*4220*/  VIADD R19, R19, 0x400 ;  /* 0x0000040013137836 */ /* 0x000fc60000000000 */
[----:B------:R-:W-:Y:S01]  /*4230*/  ISETP.GE.AND P0, PT, R18, R5, PT ;  /* 0x000000051200720c */ /* 0x000fe20003f06270 */
[----:B------:R-:W-:-:S12]  /*4240*/  IMAD.X R13, RZ, RZ, R11, P1 ;  /* 0x000000ffff0d7224 */ /* 0x000fd800008e060b */
[----:B------:R-:W-:Y:S05]  /*4250*/  @!P0 BRA `(.L_x_433) ;  /* 0xfffffff8009c8947 */ /* 0x000fea000383ffff */
.L_x_419:
[----:B------:R-:W-:Y:S05]  /*4260*/  BSYNC.RECONVERGENT B1 ;  /* 0x0000000000017941 */ /* 0x000fea0003800200 */
.L_x_418:
        /* <DEDUP_REMOVED lines=31> */
.L_x_435:
[----:B------:R-:W-:Y:S05]  /*4460*/  BSYNC.RECONVERGENT B1 ;  /* 0x0000000000017941 */ /* 0x000fea0003800200 */
.L_x_434:
        /* <DEDUP_REMOVED lines=24> */
.L_x_437:
[----:B------:R-:W-:Y:S05]  /*45f0*/  BSYNC.RECONVERGENT B1 ;  /* 0x0000000000017941 */ /* 0x000fea0003800200 */
.L_x_436:
[----:B0-----:R0:W4:Y:S01]  /*4600*/  SHFL.DOWN PT, R5, R2, 0x4, 0x1f ;  /* 0x08801f0002057f89 */ /* 0x00112200000e0000 */
[----:B------:R-:W-:Y:S01]  /*4610*/  BSSY.RECONVERGENT B1, `(.L_x_438) ;  /* 0x0000017000017945 */ /* 0x000fe20003800200 */
[----:B--2---:R-:W-:Y:S02]  /*4620*/  IMAD.MOV.U32 R3, RZ, RZ, R2 ;  /* 0x000000ffff037224 */ /* 0x004fe400078e0002 */
[----:B------:R0:W2:Y:S01]  /*4630*/  SHFL.DOWN PT, R9, R4, 0x4, 0x1f ;  /* 0x08801f0004097f89 */ /* 0x0000a200000e0000 */
[----:B------:R-:W-:Y:S02]  /*4640*/  IMAD.MOV.U32 R6, RZ, RZ, R4 ;  /* 0x000000ffff067224 */ /* 0x000fe400078e0004 */
[----:B------:R-:W-:Y:S01]  /*4650*/  IMAD.MOV.U32 R7, RZ, RZ, R8 ;  /* 0x000000ffff077224 */ /* 0x000fe200078e0008 */
[----:B------:R0:W0:Y:S01]  /*4660*/  SHFL.DOWN PT, R11, R8, 0x4, 0x1f ;  /* 0x08801f00080b7f89 */ /* 0x00002200000e0000 */
[----:B------:R-:W-:Y:S05]  /*4670*/  @P5 BRA `(.L_x_439) ;  /* 0x0000000000405947 */ /* 0x000fea0003800000 */
[----:B----4-:R-:W-:Y:S01]  /*4680*/  FSETP.GEU.AND P0, PT, R2, R5, PT ;  /* 0x000000050200720b */ /* 0x010fe20003f0e000 */
[----:B------:R-:W-:Y:S02]  /*4690*/  IMAD.MOV.U32 R3, RZ, RZ, R5 ;  /* 0x000000ffff037224 */ /* 0x000fe400078e0005 */
[----:B--2---:R-:W-:Y:S02]  /*46a0*/  IMAD.MOV.U32 R6, RZ, RZ, R9 ;  /* 0x000000ffff067224 */ /* 0x004fe400078e0009 */
        /* <DEDUP_REMOVED lines=13> */
.L_x_439:
[----:B------:R-:W-:Y:S05]  /*4780*/  BSYNC.RECONVERGENT B1 ;  /* 0x0000000000017941 */ /* 0x000fea0003800200 */
.L_x_438:
        /* <DEDUP_REMOVED lines=24> */
.L_x_441:
[----:B------:R-:W-:Y:S05]  /*4910*/  BSYNC.RECONVERGENT B1 ;  /* 0x0000000000017941 */ /* 0x000fea0003800200 */
.L_x_440:
[----:B0-----:R0:W4:Y:S01]  /*4920*/  SHFL.DOWN PT, R3, R2, 0x10, 0x1f ;  /* 0x0a001f0002037f89 */ /* 0x00112200000e0000 */
[----:B------:R-:W-:Y:S01]  /*4930*/  BSSY.RECONVERGENT B1, `(.L_x_442) ;  /* 0x0000017000017945 */ /* 0x000fe20003800200 */
[----:B------:R-:W-:Y:S02]  /*4940*/  IMAD.MOV.U32 R8, RZ, RZ, R2 ;  /* 0x000000ffff087224 */ /* 0x000fe400078e0002 */
[----:B------:R0:W0:Y:S01]  /*4950*/  SHFL.DOWN PT, R9, R4, 0x10, 0x1f ;  /* 0x0a001f0004097f89 */ /* 0x00002200000e0000 */
[----:B--2---:R-:W-:Y:S02]  /*4960*/  IMAD.MOV.U32 R7, RZ, RZ, R4 ;  /* 0x000000ffff077224 */ /* 0x004fe400078e0004 */
[----:B------:R-:W-:Y:S01]  /*4970*/  IMAD.MOV.U32 R6, RZ, RZ, R5 ;  /* 0x000000ffff067224 */ /* 0x000fe200078e0005 */
[----:B-1----:R1:W2:Y:S01]  /*4980*/  SHFL.DOWN PT, R10, R5, 0x10, 0x1f ;  /* 0x0a001f00050a7f89 */ /* 0x0022a200000e0000 */
[----:B------:R-:W-:Y:S05]  /*4990*/  @P3 BRA `(.L_x_443) ;  /* 0x0000000000403947 */ /* 0x000fea0003800000 */
[----:B----4-:R-:W-:Y:S01]  /*49a0*/  FSETP.GEU.AND P0, PT, R2, R3, PT ;  /* 0x000000030200720b */ /* 0x010fe20003f0e000 */
[----:B------:R-:W-:Y:S02]  /*49b0*/  IMAD.MOV.U32 R8, RZ, RZ, R3 ;  /* 0x000000ffff087224 */ /* 0x000fe400078e0003 */
[----:B0-----:R-:W-:Y:S02]  /*49c0*/  IMAD.MOV.U32 R7, RZ, RZ, R9 ;  /* 0x000000ffff077224 */ /* 0x001fe400078e0009 */
[----:B--2---:R-:W-:-:S08]  /*49d0*/  IMAD.MOV.U32 R6, RZ, RZ, R10 ;  /* 0x000000ffff067224 */ /* 0x004fd000078e000a */
        /* <DEDUP_REMOVED lines=12> */
.L_x_443:
[----:B------:R-:W-:Y:S05]  /*4aa0*/  BSYNC.RECONVERGENT B1 ;  /* 0x0000000000017941 */ /* 0x000fea0003800200 */
.L_x_442:
[----:B------:R-:W-:Y:S04]  /*4ab0*/  BSSY.RECONVERGENT B1, `(.L_x_444) ;  /* 0x000000c000017945 */ /* 0x000fe80003800200 */
[----:B------:R-:W-:Y:S05]  /*4ac0*/  @P2 BRA `(.L_x_445) ;  /* 0x0000000000282947 */ /* 0x000fea0003800000 */
[----:B0-----:R-:W0:Y:S01]  /*4ad0*/  S2R R4, SR_CgaCtaId ;  /* 0x0000000000047919 */ /* 0x001e220000008800 */
[----:B----4-:R-:W-:Y:S02]  /*4ae0*/  MOV R3, 0x400 ;  /* 0x0000040000037802 */ /* 0x010fe40000000f00 */
[----:B------:R-:W-:-:S04]  /*4af0*/  SHF.R.U32.HI R2, RZ, 0x1, R0 ;  /* 0x00000001ff027819 */ /* 0x000fc80000011600 */
[----:B------:R-:W-:Y:S02]  /*4b00*/  LOP3.LUT R2, R2, 0x1f0, RZ, 0xc0, !PT ;  /* 0x000001f002027812 */ /* 0x000fe400078ec0ff */
[----:B0-----:R-:W-:-:S05]  /*4b10*/  LEA R3, R4, R3, 0x18 ;  /* 0x0000000304037211 */ /* 0x001fca00078ec0ff */
[----:B-1----:R-:W-:Y:S02]  /*4b20*/  IMAD.IADD R5, R2, 0x1, R3 ;  /* 0x0000000102057824 */ /* 0x002fe400078e0203 */
[----:B------:R-:W-:Y:S02]  /*4b30*/  IMAD.MOV.U32 R2, RZ, RZ, R7 ;  /* 0x000000ffff027224 */ /* 0x000fe400078e0007 */
[----:B------:R-:W-:Y:S01]  /*4b40*/  IMAD.MOV.U32 R3, RZ, RZ, R6 ;  /* 0x000000ffff037224 */ /* 0x000fe200078e0006 */
[----:B------:R0:W-:Y:S04]  /*4b50*/  STS [R5+0x8], R8 ;  /* 0x0000080805007388 */ /* 0x0001e80000000800 */
[----:B------:R0:W-:Y:S02]  /*4b60*/  STS.64 [R5+0x10], R2 ;  /* 0x0000100205007388 */ /* 0x0001e40000000a00 */
.L_x_445:
[----:B------:R-:W-:Y:S05]  /*4b70*/  BSYNC.RECONVERGENT B1 ;  /* 0x0000000000017941 */ /* 0x000fea0003800200 */
.L_x_444:
        /* <DEDUP_REMOVED lines=8> */
[----:B-1----:R-:W1:Y:S04]  /*4c00*/  LDS.64 R4, [R24+0x20] ;  /* 0x0000200018047984 */ /* 0x002e680000000a00 */
[----:B------:R4:W2:Y:S04]  /*4c10*/  LDS R18, [R24+0x28] ;  /* 0x0000280018127984 */ /* 0x0008a80000000800 */
[----:B------:R4:W2:Y:S01]  /*4c20*/  LDS R16, [R24+0x38] ;  /* 0x0000380018107984 */ /* 0x0008a20000000800 */
[----:B0-----:R-:W-:Y:S01]  /*4c30*/  FSETP.GEU.AND P0, PT, R8, R3, PT ;  /* 0x000000030800720b */ /* 0x001fe20003f0e000 */
[----:B------:R-:W-:-:S02]  /*4c40*/  IMAD.MOV.U32 R19, RZ, RZ, R3 ;  /* 0x000000ffff137224 */ /* 0x000fc400078e0003 */
[----:B-1----:R-:W-:Y:S02]  /*4c50*/  IMAD.MOV.U32 R21, RZ, RZ, R4 ;  /* 0x000000ffff157224 */ /* 0x002fe400078e0004 */
[----:B------:R-:W-:-:S08]  /*4c60*/  IMAD.MOV.U32 R20, RZ, RZ, R5 ;  /* 0x000000ffff147224 */ /* 0x000fd000078e0005 */
[----:B--2-4-:R-:W-:Y:S05]  /*4c70*/  @!P0 BRA `(.L_x_447) ;  /* 0x00000000002c8947 */ /* 0x014fea0003800000 */
        /* <DEDUP_REMOVED lines=11> */
.L_x_447:
[----:B------:R-:W-:Y:S05]  /*4d30*/  BSYNC.RECONVERGENT B1 ;  /* 0x0000000000017941 */ /* 0x000fea0003800200 */
.L_x_446:
        /* <DEDUP_REMOVED lines=27> */
.L_x_449:
[----:B------:R-:W-:Y:S05]  /*4ef0*/  BSYNC.RECONVERGENT B1 ;  /* 0x0000000000017941 */ /* 0x000fea0003800200 */
.L_x_448:
        /* <DEDUP_REMOVED lines=17> */
.L_x_451:
[----:B------:R-:W-:Y:S05]  /*5010*/  BSYNC.RECONVERGENT B1 ;  /* 0x0000000000017941 */ /* 0x000fea0003800200 */
.L_x_450:
        /* <DEDUP_REMOVED lines=17> */
.L_x_453:
[----:B------:R-:W-:Y:S05]  /*5130*/  BSYNC.RECONVERGENT B1 ;  /* 0x0000000000017941 */ /* 0x000fea0003800200 */
.L_x_452:
        /* <DEDUP_REMOVED lines=17> */
.L_x_455:
[----:B------:R-:W-:Y:S05]  /*5250*/  BSYNC.RECONVERGENT B1 ;  /* 0x0000000000017941 */ /* 0x000fea0003800200 */
.L_x_454:
        /* <DEDUP_REMOVED lines=17> */
.L_x_457:
[----:B------:R-:W-:Y:S05]  /*5370*/  BSYNC.RECONVERGENT B1 ;  /* 0x0000000000017941 */ /* 0x000fea0003800200 */
.L_x_456:
        /* <DEDUP_REMOVED lines=16> */
.L_x_379:
[----:B------:R-:W-:Y:S05]  /*5480*/  BSYNC.RECONVERGENT B0 ;  /* 0x0000000000007941 */ /* 0x000fea0003800200 */
.L_x_346:
        /* <DEDUP_REMOVED lines=8> */
.L_x_458:
        /* <DEDUP_REMOVED lines=15> */
.L_x_809:


//--------------------- .text._ZN6thrust24THRUST_300001_SM_1000_NS8cuda_cub4core6detail13_kernel_agentINS1_8__reduce10DrainAgentIiEEJN3cub18CUB_300001_SM_10009GridQueueIjEEiEEEvDpT0_ --------------------------
	.section	.text._ZN6thrust24THRUST_300001_SM_1000_NS8cuda_cub4core6detail13_kernel_agentINS1_8__reduce10DrainAgentIiEEJN3cub18CUB_300001_SM_10009GridQueueIjEEiEEEvDpT0_,"ax",@progbits
	.align	128
        .global         _ZN6thrust24THRUST_300001_SM_1000_NS8cuda_cub4core6detail13_kernel_agentINS1_8__reduce10DrainAgentIiEEJN3cub18CUB_300001_SM_10009GridQueueIjEEiEEEvDpT0_
        .type           _ZN6thrust24THRUST_300001_SM_1000_NS8cuda_cub4core6detail13_kernel_agentINS1_8__reduce10DrainAgentIiEEJN3cub18CUB_300001_SM_10009GridQueueIjEEiEEEvDpT0_,@function
        .size           _ZN6thrust24THRUST_300001_SM_1000_NS8cuda_cub4core6detail13_kernel_agentINS1_8__reduce10DrainAgentIiEEJN3cub18CUB_300001_SM_10009GridQueueIjEEiEEEvDpT0_,(.L_x_810 - _ZN6thrust24THRUST_300001_SM_1000_NS8cuda_cub4core6detail13_kernel_agentINS1_8__reduce10DrainAgentIiEEJN3cub18CUB_300001_SM_10009GridQueueIjEEiEEEvDpT0_)
        .other          _ZN6thrust24THRUST_300001_SM_1000_NS8cuda_cub4core6detail13_kernel_agentINS1_8__reduce10DrainAgentIiEEJN3cub18CUB_300001_SM_10009GridQueueIjEEiEEEvDpT0_,@"STO_CUDA_ENTRY STV_DEFAULT"
_ZN6thrust24THRUST_300001_SM_1000_NS8cuda_cub4core6detail13_kernel_agentINS1_8__reduce10DrainAgentIiEEJN3cub18CUB_300001_SM_10009GridQueueIjEEiEEEvDpT0_:
.text._ZN6thrust24THRUST_300001_SM_1000_NS8cuda_cub4core6detail13_kernel_agentINS1_8__reduce10DrainAgentIiEEJN3cub18CUB_300001_SM_10009GridQueueIjEEiEEEvDpT0_:
[----:B------:R-:W-:Y:S08]  /*0000*/  LDC R1, c[0x0][0x37c] ;  /* 0x0000df00ff017b82 */ /* 0x000ff00000000800 */
[----:B------:R-:W0:Y:S01]  /*0010*/  LDC.64 R2, c[0x0][0x380] ;  /* 0x0000e000ff027b82 */ /* 0x000e220000000a00 */
[----:B------:R-:W0:Y:S07]  /*0020*/  LDCU.64 UR4, c[0x0][0x358] ;  /* 0x00006b00ff0477ac */ /* 0x000e2e0008000a00 */
[----:B------:R-:W1:Y:S01]  /*0030*/  LDC R5, c[0x0][0x388] ;  /* 0x0000e200ff057b82 */ /* 0x000e620000000800 */
[----:B0-----:R-:W-:Y:S04]  /*0040*/  STG.E desc[UR4][R2.64+0x4], RZ ;  /* 0x000004ff02007986 */ /* 0x001fe8000c101904 */
[----:B-1----:R-:W-:Y:S01]  /*0050*/  STG.E desc[UR4][R2.64], R5 ;  /* 0x0000000502007986 */ /* 0x002fe2000c101904 */
[----:B------:R-:W-:Y:S05]  /*0060*/  EXIT ;  /* 0x000000000000794d */ /* 0x000fea0003800000 */
.L_x_459:
        /* <DEDUP_REMOVED lines=9> */
.L_x_810:


//--------------------- .text._ZN6thrust24THRUST_300001_SM_1000_NS8cuda_cub4core6detail13_kernel_agentINS1_8__reduce11ReduceAgentINS0_12zip_iteratorIN4cuda3std3__45tupleIJNS0_10device_ptrIfEENS0_17counting_iteratorIlNS0_11use_defaultESF_SF_EEEEEEEPNSB_IJflEEESJ_iNS1_9__extrema9arg_max_fIflNSA_4lessIfEEEEEEJSI_SK_iN3cub18CUB_300001_SM_100013GridEvenShareIiEENSS_9GridQueueIjEESP_EEEvDpT0_ --------------------------
	.section	.text._ZN6thrust24THRUST_300001_SM_1000_NS8cuda_cub4core6detail13_kernel_agentINS1_8__reduce11ReduceAgentINS0_12zip_iteratorIN4cuda3std3__45tupleIJNS0_10device_ptrIfEENS0_17counting_iteratorIlNS0_11use_defaultESF_SF_EEEEEEEPNSB_IJflEEESJ_iNS1_9__extrema9arg_max_fIflNSA_4lessIfEEEEEEJSI_SK_iN3cub18CUB_300001_SM_100013GridEvenShareIiEENSS_9GridQueueIjEESP_EEEvDpT0_,"ax",@progbits
	.align	128
        .global         _ZN6thrust24THRUST_300001_SM_1000_NS8cuda_cub4core6detail13_kernel_agentINS1_8__reduce11ReduceAgentINS0_12zip_iteratorIN4cuda3std3__45tupleIJNS0_10device_ptrIfEENS0_17counting_iteratorIlNS0_11use_defaultESF_SF_EEEEEEEPNSB_IJflEEESJ_iNS1_9__extrema9arg_max_fIflNSA_4lessIfEEEEEEJSI_SK_iN3cub18CUB_300001_SM_100013GridEvenShareIiEENSS_9GridQueueIjEESP_EEEvDpT0_
        .type           _ZN6thrust24THRUST_300001_SM_1000_NS8cuda_cub4core6detail13_kernel_agentINS1_8__reduce11ReduceAgentINS0_12zip_iteratorIN4cuda3std3__45tupleIJNS0_10device_ptrIfEENS0_17counting_iteratorIlNS0_11use_defaultESF_SF_EEEEEEEPNSB_IJflEEESJ_iNS1_9__extrema9arg_max_fIflNSA_4lessIfEEEEEEJSI_SK_iN3cub18CUB_300001_SM_100013GridEvenShareIiEENSS_9GridQueueIjEESP_EEEvDpT0_,@function
        .size           _ZN6thrust24THRUST_300001_SM_1000_NS8cuda_cub4core6detail13_kernel_agentINS1_8__reduce11ReduceAgentINS0_12zip_iteratorIN4cuda3std3__45tupleIJNS0_10device_ptrIfEENS0_17counting_iteratorIlNS0_11use_defaultESF_SF_EEEEEEEPNSB_IJflEEESJ_iNS1_9__extrema9arg_max_fIflNSA_4lessIfEEEEEEJSI_SK_iN3cub18CUB_300001_SM_100013GridEvenShareIiEENSS_9GridQueueIjEESP_EEEvDpT0_,(.L_x_811 - _ZN6thrust24THRUST_300001_SM_1000_NS8cuda_cub4core6detail13_kernel_agentINS1_8__reduce11ReduceAgentINS0_12zip_iteratorIN4cuda3std3__45tupleIJNS0_10device_ptrIfEENS0_17counting_iteratorIlNS0_11use_defaultESF_SF_EEEEEEEPNSB_IJflEEESJ_iNS1_9__extrema9arg_max_fIflNSA_4lessIfEEEEEEJSI_SK_iN3cub18CUB_300001_SM_100013GridEvenShareIiEENSS_9GridQueueIjEESP_EEEvDpT0_)
        .other          _ZN6thrust24THRUST_300001_SM_1000_NS8cuda_cub4core6detail13_kernel_agentINS1_8__reduce11ReduceAgentINS0_12zip_iteratorIN4cuda3std3__45tupleIJNS0_10device_ptrIfEENS0_17counting_iteratorIlNS0_11use_defaultESF_SF_EEEEEEEPNSB_IJflEEESJ_iNS1_9__extrema9arg_max_fIflNSA_4lessIfEEEEEEJSI_SK_iN3cub18CUB_300001_SM_100013GridEvenShareIiEENSS_9GridQueueIjEESP_EEEvDpT0_,@"STO_CUDA_ENTRY STV_DEFAULT"
_ZN6thrust24THRUST_300001_SM_1000_NS8cuda_cub4core6detail13_kernel_agentINS1_8__reduce11ReduceAgentINS0_12zip_iteratorIN4cuda3std3__45tupleIJNS0_10device_ptrIfEENS0_17counting_iteratorIlNS0_11use_defaultESF_SF_EEEEEEEPNSB_IJflEEESJ_iNS1_9__extrema9arg_max_fIflNSA_4lessIfEEEEEEJSI_SK_iN3cub18CUB_300001_SM_100013GridEvenShareIiEENSS_9GridQueueIjEESP_EEEvDpT0_:
.text._ZN6thrust24THRUST_300001_SM_1000_NS8cuda_cub4core6detail13_kernel_agentINS1_8__reduce11ReduceAgentINS0_12zip_iteratorIN4cuda3std3__45tupleIJNS0_10device_ptrIfEENS0_17counting_iteratorIlNS0_11use_defaultESF_SF_EEEEEEEPNSB_IJflEEESJ_iNS1_9__extrema9arg_max_fIflNSA_4lessIfEEEEEEJSI_SK_iN3cub18CUB_300001_SM_100013GridEvenShareIiEENSS_9GridQueueIjEESP_EEEvDpT0_:
[----:B------:R-:W-:Y:S01]  /*0000*/  LDC R1, c[0x0][0x37c] ;  /* 0x0000df00ff017b82 */ /* 0x000fe20000000800 */
[----:B------:R-:W0:Y:S01]  /*0010*/  S2R R0, SR_CTAID.X ;  /* 0x0000000000007919 */ /* 0x000e220000002500 */
[----:B------:R-:W1:Y:S01]  /*0020*/  LDCU UR4, c[0x0][0x398] ;  /* 0x00007300ff0477ac */ /* 0x000e620008000800 */
[----:B------:R-:W-:Y:S01]  /*0030*/  BSSY.RECONVERGENT B0, `(.L_x_460) ;  /* 0x0000586000007945 */ /* 0x000fe20003800200 */
[----:B------:R-:W2:Y:S01]  /*0040*/  LDCU UR6, c[0x0][0x370] ;  /* 0x00006e00ff0677ac */ /* 0x000ea20008000800 */
[----:B------:R-:W3:Y:S01]  /*0050*/  LDCU.64 UR10, c[0x0][0x358] ;  /* 0x00006b00ff0a77ac */ /* 0x000ee20008000a00 */
[----:B-1----:R-:W-:Y:S01]  /*0060*/  IMAD.U32 R4, RZ, RZ, UR4 ;  /* 0x00000004ff047e24 */ /* 0x002fe2000f8e00ff */
[----:B--2---:R-:W-:Y:S01]  /*0070*/  UIMAD UR6, UR6, 0x500, URZ ;  /* 0x00000500060678a4 */ /* 0x004fe2000f8e02ff */
[----:B0-----:R-:W-:-:S04]  /*0080*/  IMAD R5, R0, 0x500, RZ ;  /* 0x0000050000057824 */ /* 0x001fc800078e02ff */
[----:B------:R-:W-:-:S05]  /*0090*/  VIADD R3, R5, 0x500 ;  /* 0x0000050005037836 */ /* 0x000fca0000000000 */
[----:B------:R-:W-:-:S13]  /*00a0*/  ISETP.GT.AND P0, PT, R3, R4, PT ;  /* 0x000000040300720c */ /* 0x000fda0003f04270 */
[----:B---3--:R-:W-:Y:S05]  /*00b0*/  @!P0 BRA `(.L_x_461) ;  /* 0x0000003000b48947 */ /* 0x008fea0003800000 */
[----:B------:R-:W0:Y:S01]  /*00c0*/  S2R R2, SR_TID.X ;  /* 0x0000000000027919 */ /* 0x000e220000002100 */
[----:B------:R-:W-:Y:S01]  /*00d0*/  IMAD.IADD R3, R4, 0x1, -R5 ;  /* 0x0000000104037824 */ /* 0x000fe200078e0a05 */
[----:B------:R-:W1:Y:S01]  /*00e0*/  LDCU.64 UR6, c[0x0][0x388] ;  /* 0x00007100ff0677ac */ /* 0x000e620008000a00 */
[----:B------:R-:W-:Y:S01]  /*00f0*/  BSSY.RECONVERGENT B1, `(.L_x_462) ;  /* 0x000000f000017945 */ /* 0x000fe20003800200 */
[----:B------:R-:W-:Y:S01]  /*0100*/  CS2R R6, SRZ ;  /* 0x0000000000067805 */ /* 0x000fe2000001ff00 */
[----:B------:R-:W-:Y:S01]  /*0110*/  IMAD.MOV.U32 R8, RZ, RZ, RZ ;  /* 0x000000ffff087224 */ /* 0x000fe200078e00ff */
[----:B------:R-:W2:Y:S01]  /*0120*/  LDCU.64 UR8, c[0x0][0x388] ;  /* 0x00007100ff0877ac */ /* 0x000ea20008000a00 */
[----:B0-----:R-:W-:Y:S01]  /*0130*/  ISETP.GE.AND P0, PT, R2, R3, PT ;  /* 0x000000030200720c */ /* 0x001fe20003f06270 */
[----:B------:R-:W-:-:S12]  /*0140*/  IMAD.MOV.U32 R10, RZ, RZ, R2 ;  /* 0x000000ffff0a7224 */ /* 0x000fd800078e0002 */
[----:B-12---:R-:W-:Y:S05]  /*0150*/  @P0 BRA `(.L_x_463) ;  /* 0x0000000000200947 */ /* 0x006fea0003800000 */
[----:B------:R-:W0:Y:S01]  /*0160*/  LDC.64 R12, c[0x0][0x380] ;  /* 0x0000e000ff0c7b82 */ /* 0x000e220000000a00 */
[----:B------:R-:W-:Y:S01]  /*0170*/  IMAD.IADD R9, R5, 0x1, R2 ;  /* 0x0000000105097824 */ /* 0x000fe200078e0202 */
[----:B------:R-:W1:Y:S03]  /*0180*/  LDCU.64 UR4, c[0x0][0x388] ;  /* 0x00007100ff0477ac */ /* 0x000e660008000a00 */
[----:B0-----:R-:W-:-:S05]  /*0190*/  IMAD.WIDE R12, R9, 0x4, R12 ;  /* 0x00000004090c7825 */ /* 0x001fca00078e020c */
[----:B------:R0:W5:Y:S01]  /*01a0*/  LDG.E R7, desc[UR10][R12.64] ;  /* 0x0000000a0c077981 */ /* 0x000162000c1e1900 */
[----:B-1----:R-:W-:Y:S01]  /*01b0*/  IADD3 R6, P0, PT, R9, UR4, RZ ;  /* 0x0000000409067c10 */ /* 0x002fe2000ff1e0ff */
[----:B------:R-:W-:-:S03]  /*01c0*/  VIADD R10, R2, 0x100 ;  /* 0x00000100020a7836 */ /* 0x000fc60000000000 */
[----:B------:R-:W-:-:S09]  /*01d0*/  LEA.HI.X.SX32 R8, R9, UR5, 0x1, P0 ;  /* 0x0000000509087c11 */ /* 0x000fd200080f0eff */
.L_x_463:
[----:B------:R-:W-:Y:S05]  /*01e0*/  BSYNC.RECONVERGENT B1 ;  /* 0x0000000000017941 */ /* 0x000fea0003800200 */
.L_x_462:
[----:B------:R-:W-:Y:S01]  /*01f0*/  ISETP.GE.AND P0, PT, R10, R3, PT ;  /* 0x000000030a00720c */ /* 0x000fe20003f06270 */
[----:B------:R-:W-:-:S12]  /*0200*/  BSSY.RECONVERGENT B1, `(.L_x_464) ;  /* 0x0000091000017945 */ /* 0x000fd80003800200 */
[----:B------:R-:W-:Y:S05]  /*0210*/  @P0 BRA `(.L_x_465) ;  /* 0x00000008003c0947 */ /* 0x000fea0003800000 */
[----:B------:R-:W-:Y:S01]  /*0220*/  LOP3.LUT R9, RZ, R10, RZ, 0x33, !PT ;  /* 0x0000000aff097212 */ /* 0x000fe200078e33ff */
[----:B------:R-:W-:Y:S03]  /*0230*/  BSSY.RECONVERGENT B2, `(.L_x_466) ;  /* 0x0000028000027945 */ /* 0x000fe60003800200 */
[----:B------:R-:W-:-:S04]  /*0240*/  IADD3 R11, PT, PT, -R5, R4, R9 ;  /* 0x00000004050b7210 */ /* 0x000fc80007ffe109 */
[----:B------:R-:W-:-:S04]  /*0250*/  LOP3.LUT R4, R11, 0x300, RZ, 0xc0, !PT ;  /* 0x000003000b047812 */ /* 0x000fc800078ec0ff */
[----:B------:R-:W-:-:S13]  /*0260*/  ISETP.NE.AND P0, PT, R4, 0x300, PT ;  /* 0x000003000400780c */ /* 0x000fda0003f05270 */
[----:B------:R-:W-:Y:S05]  /*0270*/  @!P0 BRA `(.L_x_467) ;  /* 0x00000000008c8947 */ /* 0x000fea0003800000 */
[----:B0-----:R-:W0:Y:S01]  /*0280*/  LDC.64 R12, c[0x0][0x380] ;  /* 0x0000e000ff0c7b82 */ /* 0x001e220000000a00 */
[----:B------:R-:W-:Y:S01]  /*0290*/  LEA.HI R4, R11, 0x1, RZ, 0x18 ;  /* 0x000000010b047811 */ /* 0x000fe200078fc0ff */
[----:B------:R-:W-:-:S03]  /*02a0*/  IMAD.IADD R9, R5, 0x1, R10 ;  /* 0x0000000105097824 */ /* 0x000fc600078e020a */
[----:B------:R-:W-:-:S05]  /*02b0*/  LOP3.LUT R4, R4, 0x3, RZ, 0xc0, !PT ;  /* 0x0000000304047812 */ /* 0x000fca00078ec0ff */
[----:B------:R-:W-:-:S07]  /*02c0*/  IMAD.MOV R4, RZ, RZ, -R4 ;  /* 0x000000ffff047224 */ /* 0x000fce00078e0a04 */
.L_x_470:
[----:B0-----:R-:W-:-:S06]  /*02d0*/  IMAD.WIDE R14, R9, 0x4, R12 ;  /* 0x00000004090e7825 */ /* 0x001fcc00078e020c */
[----:B------:R-:W2:Y:S01]  /*02e0*/  LDG.E R15, desc[UR10][R14.64] ;  /* 0x0000000a0e0f7981 */ /* 0x000ea2000c1e1900 */
[C---:B------:R-:W-:Y:S01]  /*02f0*/  IADD3 R20, P1, PT, R9.reuse, UR6, RZ ;  /* 0x0000000609147c10 */ /* 0x040fe2000ff3e0ff */
[----:B------:R-:W-:Y:S01]  /*0300*/  VIADD R4, R4, 0x1 ;  /* 0x0000000104047836 */ /* 0x000fe20000000000 */
[----:B------:R-:W-:Y:S01]  /*0310*/  BSSY.RECONVERGENT B3, `(.L_x_468) ;  /* 0x0000016000037945 */ /* 0x000fe20003800200 */
[----:B------:R-:W-:Y:S01]  /*0320*/  IMAD.MOV.U32 R17, RZ, RZ, R6 ;  /* 0x000000ffff117224 */ /* 0x000fe200078e0006 */
[----:B------:R-:W-:Y:S01]  /*0330*/  LEA.HI.X.SX32 R19, R9, UR7, 0x1, P1 ;  /* 0x0000000709137c11 */ /* 0x000fe200088f0eff */
[----:B------:R-:W-:Y:S01]  /*0340*/  IMAD.MOV.U32 R18, RZ, RZ, R8 ;  /* 0x000000ffff127224 */ /* 0x000fe200078e0008 */
[----:B------:R-:W-:Y:S01]  /*0350*/  ISETP.NE.AND P2, PT, R4, RZ, PT ;  /* 0x000000ff0400720c */ /* 0x000fe20003f45270 */
[----:B-----5:R-:W-:Y:S02]  /*0360*/  IMAD.MOV.U32 R16, RZ, RZ, R7 ;  /* 0x000000ffff107224 */ /* 0x020fe400078e0007 */
[----:B------:R-:W-:-:S02]  /*0370*/  IMAD.MOV.U32 R6, RZ, RZ, R20 ;  /* 0x000000ffff067224 */ /* 0x000fc400078e0014 */
        /* <DEDUP_REMOVED lines=15> */
.L_x_469:
[----:B------:R-:W-:Y:S05]  /*0470*/  BSYNC.RECONVERGENT B3 ;  /* 0x0000000000037941 */ /* 0x000fea0003800200 */
.L_x_468:
[----:B------:R-:W-:Y:S02]  /*0480*/  VIADD R10, R10, 0x100 ;  /* 0x000001000a0a7836 */ /* 0x000fe40000000000 */
[----:B------:R-:W-:Y:S01]  /*0490*/  VIADD R9, R9, 0x100 ;  /* 0x0000010009097836 */ /* 0x000fe20000000000 */
[----:B------:R-:W-:Y:S06]  /*04a0*/  @P2 BRA `(.L_x_470) ;  /* 0xfffffffc00882947 */ /* 0x000fec000383ffff */
.L_x_467:
[----:B------:R-:W-:Y:S05]  /*04b0*/  BSYNC.RECONVERGENT B2 ;  /* 0x0000000000027941 */ /* 0x000fea0003800200 */
.L_x_466:
[----:B------:R-:W-:-:S13]  /*04c0*/  ISETP.GE.U32.AND P0, PT, R11, 0x300, PT ;  /* 0x000003000b00780c */ /* 0x000fda0003f06070 */
[----:B------:R-:W-:Y:S05]  /*04d0*/  @!P0 BRA `(.L_x_465) ;  /* 0x00000004008c8947 */ /* 0x000fea0003800000 */
[----:B0-----:R-:W0:Y:S01]  /*04e0*/  LDC.64 R12, c[0x0][0x380] ;  /* 0x0000e000ff0c7b82 */ /* 0x001e220000000a00 */
[----:B------:R-:W-:-:S04]  /*04f0*/  IMAD.IADD R9, R5, 0x1, R10 ;  /* 0x0000000105097824 */ /* 0x000fc800078e020a */
[C---:B------:R-:W-:Y:S02]  /*0500*/  VIADD R19, R9.reuse, 0x100 ;  /* 0x0000010009137836 */ /* 0x040fe40000000000 */
[C---:B------:R-:W-:Y:S02]  /*0510*/  VIADD R18, R9.reuse, 0x200 ;  /* 0x0000020009127836 */ /* 0x040fe40000000000 */
[----:B------:R-:W-:Y:S01]  /*0520*/  VIADD R20, R9, 0x300 ;  /* 0x0000030009147836 */ /* 0x000fe20000000000 */
[----:B0-----:R-:W-:-:S05]  /*0530*/  IADD3 R4, P0, PT, R12, 0x800, RZ ;  /* 0x000008000c047810 */ /* 0x001fca0007f1e0ff */
[----:B------:R-:W-:-:S08]  /*0540*/  IMAD.X R5, RZ, RZ, R13, P0 ;  /* 0x000000ffff057224 */ /* 0x000fd000000e060d */
.L_x_479:
[----:B------:R-:W-:-:S05]  /*0550*/  IMAD.WIDE R14, R9, 0x4, R4 ;  /* 0x00000004090e7825 */ /* 0x000fca00078e0204 */
[----:B------:R-:W2:Y:S04]  /*0560*/  LDG.E R22, desc[UR10][R14.64+-0x800] ;  /* 0xfff8000a0e167981 */ /* 0x000ea8000c1e1900 */
[----:B-----5:R0:W5:Y:S04]  /*0570*/  LDG.E R24, desc[UR10][R14.64+-0x400] ;  /* 0xfffc000a0e187981 */ /* 0x020168000c1e1900 */
[----:B------:R0:W5:Y:S04]  /*0580*/  LDG.E R11, desc[UR10][R14.64] ;  /* 0x0000000a0e0b7981 */ /* 0x000168000c1e1900 */
[----:B------:R0:W5:Y:S01]  /*0590*/  LDG.E R12, desc[UR10][R14.64+0x400] ;  /* 0x0004000a0e0c7981 */ /* 0x000162000c1e1900 */
[C---:B------:R-:W-:Y:S01]  /*05a0*/  IADD3 R21, P1, PT, R9.reuse, UR8, RZ ;  /* 0x0000000809157c10 */ /* 0x040fe2000ff3e0ff */
[----:B------:R-:W-:Y:S03]  /*05b0*/  BSSY.RECONVERGENT B2, `(.L_x_471) ;  /* 0x0000012000027945 */ /* 0x000fe60003800200 */
[----:B------:R-:W-:Y:S01]  /*05c0*/  LEA.HI.X.SX32 R23, R9, UR9, 0x1, P1 ;  /* 0x0000000909177c11 */ /* 0x000fe200088f0eff */
[----:B------:R-:W-:-:S04]  /*05d0*/  IMAD.MOV.U32 R16, RZ, RZ, R21 ;  /* 0x000000ffff107224 */ /* 0x000fc800078e0015 */
        /* <DEDUP_REMOVED lines=15> */
.L_x_472:
[----:B------:R-:W-:Y:S05]  /*06d0*/  BSYNC.RECONVERGENT B2 ;  /* 0x0000000000027941 */ /* 0x000fea0003800200 */
.L_x_471:
[----:B-----5:R-:W-:Y:S01]  /*06e0*/  FSETP.GEU.AND P0, PT, R13, R24, PT ;  /* 0x000000180d00720b */ /* 0x020fe20003f0e000 */
[----:B------:R-:W-:Y:S01]  /*06f0*/  BSSY.RECONVERGENT B2, `(.L_x_473) ;  /* 0x0000012000027945 */ /* 0x000fe20003800200 */
[----:B------:R-:W-:Y:S01]  /*0700*/  IADD3 R15, P1, PT, R19, UR8, RZ ;  /* 0x00000008130f7c10 */ /* 0x000fe2000ff3e0ff */
[----:B------:R-:W-:-:S03]  /*0710*/  IMAD.MOV.U32 R6, RZ, RZ, R24 ;  /* 0x000000ffff067224 */ /* 0x000fc600078e0018 */
[----:B------:R-:W-:Y:S01]  /*0720*/  LEA.HI.X.SX32 R14, R19, UR9, 0x1, P1 ;  /* 0x00000009130e7c11 */ /* 0x000fe200088f0eff */
        /* <DEDUP_REMOVED lines=14> */
.L_x_474:
[----:B------:R-:W-:Y:S05]  /*0810*/  BSYNC.RECONVERGENT B2 ;  /* 0x0000000000027941 */ /* 0x000fea0003800200 */
.L_x_473:
[----:B------:R-:W-:Y:S01]  /*0820*/  FSETP.GEU.AND P0, PT, R6, R11, PT ;  /* 0x0000000b0600720b */ /* 0x000fe20003f0e000 */
[----:B------:R-:W-:Y:S01]  /*0830*/  BSSY.RECONVERGENT B2, `(.L_x_475) ;  /* 0x0000013000027945 */ /* 0x000fe20003800200 */
[----:B------:R-:W-:Y:S01]  /*0840*/  IADD3 R16, P1, PT, R18, UR8, RZ ;  /* 0x0000000812107c10 */ /* 0x000fe2000ff3e0ff */
[----:B------:R-:W-:Y:S01]  /*0850*/  IMAD.MOV.U32 R13, RZ, RZ, R11 ;  /* 0x000000ffff0d7224 */ /* 0x000fe200078e000b */
[----:B------:R-:W-:Y:S02]  /*0860*/  IADD3 R21, P2, PT, R20, UR8, RZ ;  /* 0x0000000814157c10 */ /* 0x000fe4000ff5e0ff */
        /* <DEDUP_REMOVED lines=15> */
.L_x_476:
[----:B------:R-:W-:Y:S05]  /*0960*/  BSYNC.RECONVERGENT B2 ;  /* 0x0000000000027941 */ /* 0x000fea0003800200 */
.L_x_475:
[----:B------:R-:W-:Y:S01]  /*0970*/  FSETP.GEU.AND P0, PT, R13, R12, PT ;  /* 0x0000000c0d00720b */ /* 0x000fe20003f0e000 */
[----:B------:R-:W-:Y:S01]  /*0980*/  BSSY.RECONVERGENT B2, `(.L_x_477) ;  /* 0x0000011000027945 */ /* 0x000fe20003800200 */
[----:B------:R-:W-:Y:S01]  /*0990*/  LEA.HI.X.SX32 R16, R20, UR9, 0x1, P2 ;  /* 0x0000000914107c11 */ /* 0x000fe200090f0eff */
        /* <DEDUP_REMOVED lines=15> */
.L_x_478:
[----:B------:R-:W-:Y:S05]  /*0a90*/  BSYNC.RECONVERGENT B2 ;  /* 0x0000000000027941 */ /* 0x000fea0003800200 */
.L_x_477:
[----:B------:R-:W-:Y:S02]  /*0aa0*/  VIADD R10, R10, 0x400 ;  /* 0x000004000a0a7836 */ /* 0x000fe40000000000 */
[----:B------:R-:W-:Y:S02]  /*0ab0*/  VIADD R19, R19, 0x400 ;  /* 0x0000040013137836 */ /* 0x000fe40000000000 */
[----:B------:R-:W-:Y:S01]  /*0ac0*/  VIADD R18, R18, 0x400 ;  /* 0x0000040012127836 */ /* 0x000fe20000000000 */
[----:B------:R-:W-:Y:S01]  /*0ad0*/  ISETP.GE.AND P0, PT, R10, R3, PT ;  /* 0x000000030a00720c */ /* 0x000fe20003f06270 */
[----:B------:R-:W-:Y:S02]  /*0ae0*/  VIADD R20, R20, 0x400 ;  /* 0x0000040014147836 */ /* 0x000fe40000000000 */
[----:B------:R-:W-:-:S10]  /*0af0*/  VIADD R9, R9, 0x400 ;  /* 0x0000040009097836 */ /* 0x000fd40000000000 */
[----:B------:R-:W-:Y:S05]  /*0b00*/  @!P0 BRA `(.L_x_479) ;  /* 0xfffffff800908947 */ /* 0x000fea000383ffff */
.L_x_465:
[----:B------:R-:W-:Y:S05]  /*0b10*/  BSYNC.RECONVERGENT B1 ;  /* 0x0000000000017941 */ /* 0x000fea0003800200 */
.L_x_464:
[----:B------:R-:W-:-:S13]  /*0b20*/  ISETP.GE.AND P0, PT, R3, 0x100, PT ;  /* 0x000001000300780c */ /* 0x000fda0003f06270 */
[----:B------:R-:W-:Y:S05]  /*0b30*/  @!P0 BRA `(.L_x_480) ;  /* 0x00000010008c8947 */ /* 0x000fea0003800000 */
[----:B0-----:R-:W0:Y:S01]  /*0b40*/  S2R R12, SR_LANEID ;  /* 0x00000000000c7919 */ /* 0x001e220000000000 */
[----:B------:R-:W-:Y:S01]  /*0b50*/  BSSY.RECONVERGENT B1, `(.L_x_481) ;  /* 0x000001b000017945 */ /* 0x000fe20003800200 */
[----:B------:R-:W-:Y:S01]  /*0b60*/  IMAD.MOV.U32 R9, RZ, RZ, R6 ;  /* 0x000000ffff097224 */ /* 0x000fe200078e0006 */
[----:B-----5:R1:W2:Y:S01]  /*0b70*/  SHFL.DOWN PT, R4, R7, 0x1, 0x1f ;  /* 0x08201f0007047f89 */ /* 0x0202a200000e0000 */
        /* <DEDUP_REMOVED lines=24> */
.L_x_482:
[----:B------:R-:W-:Y:S05]  /*0d00*/  BSYNC.RECONVERGENT B1 ;  /* 0x0000000000017941 */ /* 0x000fea0003800200 */
.L_x_481:
        /* <DEDUP_REMOVED lines=12> */
[----:B---3--:R-:W-:Y:S02]  /*0dd0*/  IMAD.MOV.U32 R5, RZ, RZ, R12 ;  /* 0x000000ffff057224 */ /* 0x008fe400078e000c */
[----:B--2---:R-:W-:Y:S02]  /*0de0*/  IMAD.MOV.U32 R8, RZ, RZ, R7 ;  /* 0x000000ffff087224 */ /* 0x004fe400078e0007 */
        /* <DEDUP_REMOVED lines=13> */
.L_x_484:
[----:B------:R-:W-:Y:S05]  /*0ec0*/  BSYNC.RECONVERGENT B1 ;  /* 0x0000000000017941 */ /* 0x000fea0003800200 */
.L_x_483:
[----:B0-----:R0:W4:Y:S01]  /*0ed0*/  SHFL.DOWN PT, R9, R4, 0x4, 0x1f ;  /* 0x08801f0004097f89 */ /* 0x00112200000e0000 */
[----:B------:R-:W-:Y:S01]  /*0ee0*/  BSSY.RECONVERGENT B1, `(.L_x_485) ;  /* 0x0000017000017945 */ /* 0x000fe20003800200 */
[----:B-1----:R-:W-:Y:S02]  /*0ef0*/  IMAD.MOV.U32 R6, RZ, RZ, R5 ;  /* 0x000000ffff067224 */ /* 0x002fe400078e0005 */
[----:B------:R0:W1:Y:S01]  /*0f00*/  SHFL.DOWN PT, R10, R5, 0x4, 0x1f ;  /* 0x08801f00050a7f89 */ /* 0x00006200000e0000 */
[----:B--2---:R-:W-:Y:S02]  /*0f10*/  IMAD.MOV.U32 R7, RZ, RZ, R8 ;  /* 0x000000ffff077224 */ /* 0x004fe400078e0008 */
[----:B------:R-:W-:Y:S01]  /*0f20*/  IMAD.MOV.U32 R3, RZ, RZ, R4 ;  /* 0x000000ffff037224 */ /* 0x000fe200078e0004 */
[----:B------:R0:W2:Y:S01]  /*0f30*/  SHFL.DOWN PT, R11, R8, 0x4, 0x1f ;  /* 0x08801f00080b7f89 */ /* 0x0000a200000e0000 */
[----:B------:R-:W-:Y:S05]  /*0f40*/  @P3 BRA `(.L_x_486) ;  /* 0x0000000000403947 */ /* 0x000fea0003800000 */
[----:B----4-:R-:W-:Y:S01]  /*0f50*/  FSETP.GEU.AND P0, PT, R4, R9, PT ;  /* 0x000000090400720b */ /* 0x010fe20003f0e000 */
[----:B-1----:R-:W-:Y:S02]  /*0f60*/  IMAD.MOV.U32 R6, RZ, RZ, R10 ;  /* 0x000000ffff067224 */ /* 0x002fe400078e000a */
        /* <DEDUP_REMOVED lines=14> */
.L_x_486:
[----:B------:R-:W-:Y:S05]  /*1050*/  BSYNC.RECONVERGENT B1 ;  /* 0x0000000000017941 */ /* 0x000fea0003800200 */
.L_x_485:
[----:B0-----:R0:W0:Y:S01]  /*1060*/  SHFL.DOWN PT, R8, R3, 0x8, 0x1f ;  /* 0x09001f0003087f89 */ /* 0x00102200000e0000 */
[----:B------:R-:W-:Y:S01]  /*1070*/  BSSY.RECONVERGENT B1, `(.L_x_487) ;  /* 0x0000017000017945 */ /* 0x000fe20003800200 */
[----:B------:R-:W-:Y:S02]  /*1080*/  IMAD.MOV.U32 R5, RZ, RZ, R6 ;  /* 0x000000ffff057224 */ /* 0x000fe400078e0006 */
[----:B--2---:R2:W0:Y:S01]  /*1090*/  SHFL.DOWN PT, R11, R6, 0x8, 0x1f ;  /* 0x09001f00060b7f89 */ /* 0x00442200000e0000 */
        /* <DEDUP_REMOVED lines=20> */
.L_x_488:
[----:B------:R-:W-:Y:S05]  /*11e0*/  BSYNC.RECONVERGENT B1 ;  /* 0x0000000000017941 */ /* 0x000fea0003800200 */
.L_x_487:
[----:B0-----:R0:W4:Y:S01]  /*11f0*/  SHFL.DOWN PT, R3, R4, 0x10, 0x1f ;  /* 0x0a001f0004037f89 */ /* 0x00112200000e0000 */
[----:B------:R-:W-:Y:S01]  /*1200*/  BSSY.RECONVERGENT B1, `(.L_x_489) ;  /* 0x0000017000017945 */ /* 0x000fe20003800200 */
[----:B--2---:R-:W-:Y:S02]  /*1210*/  IMAD.MOV.U32 R7, RZ, RZ, R5 ;  /* 0x000000ffff077224 */ /* 0x004fe400078e0005 */
[----:B-1----:R0:W1:Y:S01]  /*1220*/  SHFL.DOWN PT, R10, R5, 0x10, 0x1f ;  /* 0x0a001f00050a7f89 */ /* 0x00206200000e0000 */
[----:B------:R-:W-:Y:S02]  /*1230*/  IMAD.MOV.U32 R8, RZ, RZ, R9 ;  /* 0x000000ffff087224 */ /* 0x000fe400078e0009 */
[----:B------:R-:W-:Y:S01]  /*1240*/  IMAD.MOV.U32 R6, RZ, RZ, R4 ;  /* 0x000000ffff067224 */ /* 0x000fe200078e0004 */
[----:B---3--:R0:W2:Y:S01]  /*1250*/  SHFL.DOWN PT, R12, R9, 0x10, 0x1f ;  /* 0x0a001f00090c7f89 */ /* 0x0080a200000e0000 */
        /* <DEDUP_REMOVED lines=17> */
.L_x_490:
[----:B------:R-:W-:Y:S05]  /*1370*/  BSYNC.RECONVERGENT B1 ;  /* 0x0000000000017941 */ /* 0x000fea0003800200 */
.L_x_489:
[----:B------:R-:W-:Y:S04]  /*1380*/  BSSY.RECONVERGENT B1, `(.L_x_491) ;  /* 0x000000c000017945 */ /* 0x000fe80003800200 */
[----:B------:R-:W-:Y:S05]  /*1390*/  @P2 BRA `(.L_x_492) ;  /* 0x0000000000282947 */ /* 0x000fea0003800000 */
[----:B0-----:R-:W0:Y:S01]  /*13a0*/  S2R R5, SR_CgaCtaId ;  /* 0x0000000000057919 */ /* 0x001e220000008800 */
[----:B------:R-:W-:Y:S02]  /*13b0*/  MOV R4, 0x400 ;  /* 0x0000040000047802 */ /* 0x000fe40000000f00 */
[----:B----4-:R-:W-:-:S04]  /*13c0*/  SHF.R.U32.HI R3, RZ, 0x1, R2 ;  /* 0x00000001ff037819 */ /* 0x010fc80000011602 */
[----:B------:R-:W-:Y:S02]  /*13d0*/  LOP3.LUT R3, R3, 0x1f0, RZ, 0xc0, !PT ;  /* 0x000001f003037812 */ /* 0x000fe400078ec0ff */
[----:B0-----:R-:W-:Y:S01]  /*13e0*/  LEA R4, R5, R4, 0x18 ;  /* 0x0000000405047211 */ /* 0x001fe200078ec0ff */
[----:B------:R-:W-:-:S04]  /*13f0*/  IMAD.MOV.U32 R5, RZ, RZ, R8 ;  /* 0x000000ffff057224 */ /* 0x000fc800078e0008 */
[----:B------:R-:W-:Y:S02]  /*1400*/  IMAD.IADD R3, R3, 0x1, R4 ;  /* 0x0000000103037824 */ /* 0x000fe400078e0204 */
[----:B------:R-:W-:-:S03]  /*1410*/  IMAD.MOV.U32 R4, RZ, RZ, R7 ;  /* 0x000000ffff047224 */ /* 0x000fc600078e0007 */
[----:B------:R3:W-:Y:S04]  /*1420*/  STS [R3+0x8], R6 ;  /* 0x0000080603007388 */ /* 0x0007e80000000800 */
[----:B------:R3:W-:Y:S02]  /*1430*/  STS.64 [R3+0x10], R4 ;  /* 0x0000100403007388 */ /* 0x0007e40000000a00 */
.L_x_492:
[----:B------:R-:W-:Y:S05]  /*1440*/  BSYNC.RECONVERGENT B1 ;  /* 0x0000000000017941 */ /* 0x000fea0003800200 */
.L_x_491:
[----:B------:R-:W-:Y:S01]  /*1450*/  BAR.SYNC.DEFER_BLOCKING 0x0 ;  /* 0x0000000000007b1d */ /* 0x000fe20000010000 */
[----:B------:R-:W-:-:S13]  /*1460*/  ISETP.NE.AND P2, PT, R2, RZ, PT ;  /* 0x000000ff0200720c */ /* 0x000fda0003f45270 */
[----:B------:R-:W-:Y:S05]  /*1470*/  @P2 BRA `(.L_x_493) ;  /* 0x0000004400042947 */ /* 0x000fea0003800000 */
[----:B---34-:R-:W3:Y:S01]  /*1480*/  S2R R3, SR_CgaCtaId ;  /* 0x0000000000037919 */ /* 0x018ee20000008800 */
[----:B------:R-:W-:Y:S01]  /*1490*/  MOV R2, 0x400 ;  /* 0x0000040000027802 */ /* 0x000fe20000000f00 */
[----:B------:R-:W-:Y:S03]  /*14a0*/  BSSY.RECONVERGENT B1, `(.L_x_494) ;  /* 0x0000016000017945 */ /* 0x000fe60003800200 */
[----:B---3--:R-:W-:-:S05]  /*14b0*/  LEA R26, R3, R2, 0x18 ;  /* 0x00000002031a7211 */ /* 0x008fca00078ec0ff */
[----:B0-----:R-:W0:Y:S04]  /*14c0*/  LDS R5, [R26+0x18] ;  /* 0x000018001a057984 */ /* 0x001e280000000800 */
        /* <DEDUP_REMOVED lines=19> */
.L_x_495:
[----:B------:R-:W-:Y:S05]  /*1600*/  BSYNC.RECONVERGENT B1 ;  /* 0x0000000000017941 */ /* 0x000fea0003800200 */
.L_x_494:
[----:B------:R-:W0:Y:S01]  /*1610*/  LDS.64 R6, [R26+0x30] ;  /* 0x000030001a067984 */ /* 0x000e220000000a00 */
[----:B------:R-:W-:Y:S01]  /*1620*/  FSETP.GEU.AND P0, PT, R21, R22, PT ;  /* 0x000000161500720b */ /* 0x000fe20003f0e000 */
[----:B------:R-:W-:Y:S01]  /*1630*/  BSSY.RECONVERGENT B1, `(.L_x_496) ;  /* 0x0000019000017945 */ /* 0x000fe20003800200 */
[----:B------:R-:W-:Y:S01]  /*1640*/  IMAD.MOV.U32 R23, RZ, RZ, R22 ;  /* 0x000000ffff177224 */ /* 0x000fe200078e0016 */
[----:B------:R1:W3:Y:S04]  /*1650*/  LDS R20, [R26+0x48] ;  /* 0x000048001a147984 */ /* 0x0002e80000000800 */
[----:B------:R1:W4:Y:S04]  /*1660*/  LDS R19, [R26+0x58] ;  /* 0x000058001a137984 */ /* 0x0003280000000800 */
[----:B------:R1:W1:Y:S04]  /*1670*/  LDS R18, [R26+0x68] ;  /* 0x000068001a127984 */ /* 0x0002680000000800 */
[----:B------:R0:W1:Y:S04]  /*1680*/  LDS R17, [R26+0x78] ;  /* 0x000078001a117984 */ /* 0x0000680000000800 */
[----:B------:R0:W1:Y:S04]  /*1690*/  LDS.64 R8, [R26+0x40] ;  /* 0x000040001a087984 */ /* 0x0000680000000a00 */
[----:B------:R0:W1:Y:S04]  /*16a0*/  LDS.64 R10, [R26+0x50] ;  /* 0x000050001a0a7984 */ /* 0x0000680000000a00 */
[----:B--2---:R2:W1:Y:S04]  /*16b0*/  LDS.64 R12, [R26+0x60] ;  /* 0x000060001a0c7984 */ /* 0x0044680000000a00 */
        /* <DEDUP_REMOVED lines=16> */
.L_x_497:
[----:B------:R-:W-:Y:S05]  /*17c0*/  BSYNC.RECONVERGENT B1 ;  /* 0x0000000000017941 */ /* 0x000fea0003800200 */
.L_x_496:
        /* <DEDUP_REMOVED lines=17> */
.L_x_499:
[----:B------:R-:W-:Y:S05]  /*18e0*/  BSYNC.RECONVERGENT B1 ;  /* 0x0000000000017941 */ /* 0x000fea0003800200 */
.L_x_498:
[----:B---3--:R-:W-:Y:S01]  /*18f0*/  FSETP.GEU.AND P0, PT, R3, R20, PT ;  /* 0x000000140300720b */ /* 0x008fe20003f0e000 */
        /* <DEDUP_REMOVED lines=16> */
.L_x_501:
[----:B------:R-:W-:Y:S05]  /*1a00*/  BSYNC.RECONVERGENT B1 ;  /* 0x0000000000017941 */ /* 0x000fea0003800200 */
.L_x_500:
        /* <DEDUP_REMOVED lines=17> */
.L_x_503:
[----:B------:R-:W-:Y:S05]  /*1b20*/  BSYNC.RECONVERGENT B1 ;  /* 0x0000000000017941 */ /* 0x000fea0003800200 */
.L_x_502:
        /* <DEDUP_REMOVED lines=17> */
.L_x_505:
[----:B------:R-:W-:Y:S05]  /*1c40*/  BSYNC.RECONVERGENT B1 ;  /* 0x0000000000017941 */ /* 0x000fea0003800200 */
.L_x_504:
        /* <DEDUP_REMOVED lines=18> */
.L_x_480:
[----:B------:R-:W1:Y:S01]  /*1d70*/  S2R R14, SR_LANEID ;  /* 0x00000000000e7919 */ /* 0x000e620000000000 */
[----:B------:R-:W-:Y:S01]  /*1d80*/  LOP3.LUT R4, R2, 0x3e0, RZ, 0xc0, !PT ;  /* 0x000003e002047812 */ /* 0x000fe200078ec0ff */
[----:B------:R-:W-:Y:S01]  /*1d90*/  BSSY.RECONVERGENT B1, `(.L_x_506) ;  /* 0x0000027000017945 */ /* 0x000fe20003800200 */
[----:B------:R-:W-:-:S03]  /*1da0*/  IMAD.MOV.U32 R16, RZ, RZ, R8 ;  /* 0x000000ffff107224 */ /* 0x000fc600078e0008 */
[----:B------:R-:W-:Y:S01]  /*1db0*/  VIADD R10, R4, 0x20 ;  /* 0x00000020040a7836 */ /* 0x000fe20000000000 */
[----:B------:R-:W-:-:S04]  /*1dc0*/  LOP3.LUT R4, RZ, R4, RZ, 0x33, !PT ;  /* 0x00000004ff047212 */ /* 0x000fc800078e33ff */
[----:B------:R-:W-:Y:S01]  /*1dd0*/  ISETP.GT.AND P0, PT, R10, R3, PT ;  /* 0x000000030a00720c */ /* 0x000fe20003f04270 */
[----:B------:R-:W-:-:S05]  /*1de0*/  IMAD.IADD R4, R3, 0x1, R4 ;  /* 0x0000000103047824 */ /* 0x000fca00078e0204 */
[----:B------:R-:W-:-:S05]  /*1df0*/  SEL R5, R4, 0x1f, P0 ;  /* 0x0000001f04057807 */ /* 0x000fca0000000000 */
[----:B------:R2:W3:Y:S04]  /*1e00*/  SHFL.DOWN PT, R9, R6, 0x1, R5 ;  /* 0x0820000006097989 */ /* 0x0004e800000e0005 */
[----:B------:R2:W4:Y:S01]  /*1e10*/  SHFL.DOWN PT, R11, R8, 0x1, R5 ;  /* 0x08200000080b7989 */ /* 0x00052200000e0005 */
[CC--:B-1----:R-:W-:Y:S01]  /*1e20*/  ISETP.GE.AND P0, PT, R14.reuse, R5.reuse, PT ;  /* 0x000000050e00720c */ /* 0x0c2fe20003f06270 */
[C---:B------:R-:W-:Y:S01]  /*1e30*/  VIADD R10, R14.reuse, 0x4 ;  /* 0x000000040e0a7836 */ /* 0x040fe20000000000 */
[C---:B------:R-:W-:Y:S01]  /*1e40*/  ISETP.NE.AND P2, PT, R14.reuse, RZ, PT ;  /* 0x000000ff0e00720c */ /* 0x040fe20003f45270 */
[C---:B------:R-:W-:Y:S02]  /*1e50*/  VIADD R4, R14.reuse, 0x2 ;  /* 0x000000020e047836 */ /* 0x040fe40000000000 */
[----:B0-----:R-:W-:Y:S01]  /*1e60*/  VIADD R12, R14, 0x8 ;  /* 0x000000080e0c7836 */ /* 0x001fe20000000000 */
[-C--:B------:R-:W-:Y:S01]  /*1e70*/  ISETP.GT.AND P5, PT, R10, R5.reuse, PT ;  /* 0x000000050a00720c */ /* 0x080fe20003fa4270 */
[----:B------:R-:W-:Y:S01]  /*1e80*/  VIADD R14, R14, 0x10 ;  /* 0x000000100e0e7836 */ /* 0x000fe20000000000 */
[----:B-----5:R2:W0:Y:S01]  /*1e90*/  SHFL.DOWN PT, R10, R7, 0x1, R5 ;  /* 0x08200000070a7989 */ /* 0x02042200000e0005 */
[-C--:B------:R-:W-:Y:S01]  /*1ea0*/  ISETP.GT.AND P1, PT, R4, R5.reuse, PT ;  /* 0x000000050400720c */ /* 0x080fe20003f24270 */
[----:B------:R-:W-:Y:S01]  /*1eb0*/  IMAD.MOV.U32 R4, RZ, RZ, R7 ;  /* 0x000000ffff047224 */ /* 0x000fe200078e0007 */
[----:B------:R-:W-:-:S02]  /*1ec0*/  ISETP.GT.AND P4, PT, R12, R5, PT ;  /* 0x000000050c00720c */ /* 0x000fc40003f84270 */
[----:B------:R-:W-:Y:S01]  /*1ed0*/  ISETP.GT.AND P3, PT, R14, R5, PT ;  /* 0x000000050e00720c */ /* 0x000fe20003f64270 */
[----:B------:R-:W-:Y:S01]  /*1ee0*/  IMAD.MOV.U32 R14, RZ, RZ, R6 ;  /* 0x000000ffff0e7224 */ /* 0x000fe200078e0006 */
[----:B---3--:R-:W-:Y:S11]  /*1ef0*/  @P0 BRA `(.L_x_507) ;  /* 0x0000000000400947 */ /* 0x008ff60003800000 */
[----:B0-----:R-:W-:Y:S01]  /*1f00*/  FSETP.GEU.AND P0, PT, R7, R10, PT ;  /* 0x0000000a0700720b */ /* 0x001fe20003f0e000 */
[----:B------:R-:W-:Y:S02]  /*1f10*/  IMAD.MOV.U32 R4, RZ, RZ, R10 ;  /* 0x000000ffff047224 */ /* 0x000fe400078e000a */
[----:B------:R-:W-:Y:S02]  /*1f20*/  IMAD.MOV.U32 R14, RZ, RZ, R9 ;  /* 0x000000ffff0e7224 */ /* 0x000fe400078e0009 */
[----:B----4-:R-:W-:-:S08]  /*1f30*/  IMAD.MOV.U32 R16, RZ, RZ, R11 ;  /* 0x000000ffff107224 */ /* 0x010fd000078e000b */
        /* <DEDUP_REMOVED lines=12> */
.L_x_507:
[----:B------:R-:W-:Y:S05]  /*2000*/  BSYNC.RECONVERGENT B1 ;  /* 0x0000000000017941 */ /* 0x000fea0003800200 */
.L_x_506:
[----:B--2---:R1:W2:Y:S01]  /*2010*/  SHFL.DOWN PT, R7, R4, 0x2, R5 ;  /* 0x0840000004077989 */ /* 0x0042a200000e0005 */
[----:B------:R-:W-:Y:S01]  /*2020*/  BSSY.RECONVERGENT B1, `(.L_x_508) ;  /* 0x0000017000017945 */ /* 0x000fe20003800200 */
[----:B------:R-:W-:Y:S02]  /*2030*/  IMAD.MOV.U32 R6, RZ, RZ, R4 ;  /* 0x000000ffff067224 */ /* 0x000fe400078e0004 */
[----:B------:R1:W3:Y:S01]  /*2040*/  SHFL.DOWN PT, R9, R14, 0x2, R5 ;  /* 0x084000000e097989 */ /* 0x0002e200000e0005 */
[----:B0-----:R-:W-:Y:S02]  /*2050*/  IMAD.MOV.U32 R10, RZ, RZ, R14 ;  /* 0x000000ffff0a7224 */ /* 0x001fe400078e000e */
[----:B------:R-:W-:Y:S01]  /*2060*/  IMAD.MOV.U32 R12, RZ, RZ, R16 ;  /* 0x000000ffff0c7224 */ /* 0x000fe200078e0010 */
[----:B----4-:R1:W0:Y:S01]  /*2070*/  SHFL.DOWN PT, R11, R16, 0x2, R5 ;  /* 0x08400000100b7989 */ /* 0x01022200000e0005 */
[----:B------:R-:W-:Y:S05]  /*2080*/  @P1 BRA `(.L_x_509) ;  /* 0x0000000000401947 */ /* 0x000fea0003800000 */
[----:B--2---:R-:W-:Y:S01]  /*2090*/  FSETP.GEU.AND P0, PT, R4, R7, PT ;  /* 0x000000070400720b */ /* 0x004fe20003f0e000 */
[----:B------:R-:W-:Y:S02]  /*20a0*/  IMAD.MOV.U32 R6, RZ, RZ, R7 ;  /* 0x000000ffff067224 */ /* 0x000fe400078e0007 */
[----:B---3--:R-:W-:Y:S02]  /*20b0*/  IMAD.MOV.U32 R10, RZ, RZ, R9 ;  /* 0x000000ffff0a7224 */ /* 0x008fe400078e0009 */
        /* <DEDUP_REMOVED lines=13> */
.L_x_509:
[----:B------:R-:W-:Y:S05]  /*2190*/  BSYNC.RECONVERGENT B1 ;  /* 0x0000000000017941 */ /* 0x000fea0003800200 */
.L_x_508:
[----:B--2---:R2:W4:Y:S01]  /*21a0*/  SHFL.DOWN PT, R7, R6, 0x4, R5 ;  /* 0x0880000006077989 */ /* 0x00452200000e0005 */
[----:B------:R-:W-:Y:S01]  /*21b0*/  BSSY.RECONVERGENT B1, `(.L_x_510) ;  /* 0x0000017000017945 */ /* 0x000fe20003800200 */
[----:B-1----:R-:W-:Y:S02]  /*21c0*/  IMAD.MOV.U32 R4, RZ, RZ, R6 ;  /* 0x000000ffff047224 */ /* 0x002fe400078e0006 */
[----:B---3--:R2:W1:Y:S01]  /*21d0*/  SHFL.DOWN PT, R9, R10, 0x4, R5 ;  /* 0x088000000a097989 */ /* 0x00846200000e0005 */
        /* <DEDUP_REMOVED lines=20> */
.L_x_511:
[----:B------:R-:W-:Y:S05]  /*2320*/  BSYNC.RECONVERGENT B1 ;  /* 0x0000000000017941 */ /* 0x000fea0003800200 */
.L_x_510:
        /* <DEDUP_REMOVED lines=24> */
.L_x_513:
[----:B------:R-:W-:Y:S05]  /*24b0*/  BSYNC.RECONVERGENT B1 ;  /* 0x0000000000017941 */ /* 0x000fea0003800200 */
.L_x_512:
[----:B-1----:R1:W2:Y:S01]  /*24c0*/  SHFL.DOWN PT, R9, R10, 0x10, R5 ;  /* 0x0a0000000a097989 */ /* 0x0022a200000e0005 */
[----:B------:R-:W-:Y:S01]  /*24d0*/  BSSY.RECONVERGENT B1, `(.L_x_514) ;  /* 0x0000017000017945 */ /* 0x000fe20003800200 */
[----:B------:R-:W-:Y:S02]  /*24e0*/  IMAD.MOV.U32 R6, RZ, RZ, R10 ;  /* 0x000000ffff067224 */ /* 0x000fe400078e000a */
[----:B0-----:R1:W0:Y:S01]  /*24f0*/  SHFL.DOWN PT, R11, R12, 0x10, R5 ;  /* 0x0a0000000c0b7989 */ /* 0x00122200000e0005 */
[----:B----4-:R-:W-:Y:S02]  /*2500*/  IMAD.MOV.U32 R7, RZ, RZ, R12 ;  /* 0x000000ffff077224 */ /* 0x010fe400078e000c */
[----:B---3--:R-:W-:Y:S01]  /*2510*/  IMAD.MOV.U32 R8, RZ, RZ, R14 ;  /* 0x000000ffff087224 */ /* 0x008fe200078e000e */
[----:B------:R1:W3:Y:S01]  /*2520*/  SHFL.DOWN PT, R13, R14, 0x10, R5 ;  /* 0x0a0000000e0d7989 */ /* 0x0002e200000e0005 */
[----:B------:R-:W-:Y:S05]  /*2530*/  @P3 BRA `(.L_x_515) ;  /* 0x0000000000403947 */ /* 0x000fea0003800000 */
        /* <DEDUP_REMOVED lines=16> */
.L_x_515:
[----:B------:R-:W-:Y:S05]  /*2640*/  BSYNC.RECONVERGENT B1 ;  /* 0x0000000000017941 */ /* 0x000fea0003800200 */
.L_x_514:
[----:B------:R-:W-:Y:S04]  /*2650*/  BSSY.RECONVERGENT B1, `(.L_x_516) ;  /* 0x000000c000017945 */ /* 0x000fe80003800200 */
[----:B------:R-:W-:Y:S05]  /*2660*/  @P2 BRA `(.L_x_517) ;  /* 0x0000000000282947 */ /* 0x000fea0003800000 */
[----:B-1----:R-:W1:Y:S01]  /*2670*/  S2R R10, SR_CgaCtaId ;  /* 0x00000000000a7919 */ /* 0x002e620000008800 */
[----:B------:R-:W-:Y:S02]  /*2680*/  MOV R5, 0x400 ;  /* 0x0000040000057802 */ /* 0x000fe40000000f00 */
[----:B------:R-:W-:-:S04]  /*2690*/  SHF.R.U32.HI R4, RZ, 0x1, R2 ;  /* 0x00000001ff047819 */ /* 0x000fc80000011602 */
[----:B------:R-:W-:Y:S02]  /*26a0*/  LOP3.LUT R4, R4, 0x1f0, RZ, 0xc0, !PT ;  /* 0x000001f004047812 */ /* 0x000fe400078ec0ff */
[----:B-1----:R-:W-:-:S05]  /*26b0*/  LEA R5, R10, R5, 0x18 ;  /* 0x000000050a057211 */ /* 0x002fca00078ec0ff */
[----:B--2---:R-:W-:Y:S02]  /*26c0*/  IMAD.IADD R9, R4, 0x1, R5 ;  /* 0x0000000104097824 */ /* 0x004fe400078e0205 */
[----:B------:R-:W-:Y:S02]  /*26d0*/  IMAD.MOV.U32 R4, RZ, RZ, R7 ;  /* 0x000000ffff047224 */ /* 0x000fe400078e0007 */
[----:B------:R-:W-:Y:S01]  /*26e0*/  IMAD.MOV.U32 R5, RZ, RZ, R8 ;  /* 0x000000ffff057224 */ /* 0x000fe200078e0008 */
[----:B------:R4:W-:Y:S04]  /*26f0*/  STS [R9+0x8], R6 ;  /* 0x0000080609007388 */ /* 0x0009e80000000800 */
[----:B------:R4:W-:Y:S02]  /*2700*/  STS.64 [R9+0x10], R4 ;  /* 0x0000100409007388 */ /* 0x0009e40000000a00 */
.L_x_517:
[----:B------:R-:W-:Y:S05]  /*2710*/  BSYNC.RECONVERGENT B1 ;  /* 0x0000000000017941 */ /* 0x000fea0003800200 */
.L_x_516:
[----:B------:R-:W-:Y:S01]  /*2720*/  BAR.SYNC.DEFER_BLOCKING 0x0 ;  /* 0x0000000000007b1d */ /* 0x000fe20000010000 */
[----:B------:R-:W-:-:S13]  /*2730*/  ISETP.NE.AND P2, PT, R2, RZ, PT ;  /* 0x000000ff0200720c */ /* 0x000fda0003f45270 */
[----:B------:R-:W-:Y:S05]  /*2740*/  @P2 BRA `(.L_x_493) ;  /* 0x0000003000502947 */ /* 0x000fea0003800000 */
[C---:B------:R-:W-:Y:S01]  /*2750*/  ISETP.GE.AND P0, PT, R3.reuse, 0x21, PT ;  /* 0x000000210300780c */ /* 0x040fe20003f06270 */
[----:B------:R-:W-:Y:S01]  /*2760*/  IMAD.MOV.U32 R2, RZ, RZ, R6 ;  /* 0x000000ffff027224 */ /* 0x000fe200078e0006 */
[C---:B------:R-:W-:Y:S01]  /*2770*/  ISETP.GE.AND P5, PT, R3.reuse, 0x41, PT ;  /* 0x000000410300780c */ /* 0x040fe20003fa6270 */
[----:B0-----:R-:W-:Y:S01]  /*2780*/  IMAD.MOV.U32 R11, RZ, RZ, R7 ;  /* 0x000000ffff0b7224 */ /* 0x001fe200078e0007 */
[C---:B------:R-:W-:Y:S01]  /*2790*/  ISETP.GE.AND P4, PT, R3.reuse, 0x61, PT ;  /* 0x000000610300780c */ /* 0x040fe20003f86270 */
[----:B-1----:R-:W-:Y:S01]  /*27a0*/  IMAD.MOV.U32 R10, RZ, RZ, R8 ;  /* 0x000000ffff0a7224 */ /* 0x002fe200078e0008 */
[----:B------:R-:W-:-:S07]  /*27b0*/  ISETP.GE.AND P3, PT, R3, 0x81, PT ;  /* 0x000000810300780c */ /* 0x000fce0003f66270 */
[----:B------:R-:W-:Y:S06]  /*27c0*/  @!P0 BRA `(.L_x_518) ;  /* 0x00000000005c8947 */ /* 0x000fec0003800000 */
[----:B------:R-:W0:Y:S01]  /*27d0*/  S2UR UR5, SR_CgaCtaId ;  /* 0x00000000000579c3 */ /* 0x000e220000008800 */
[----:B------:R-:W-:Y:S01]  /*27e0*/  UMOV UR4, 0x400 ;  /* 0x0000040000047882 */ /* 0x000fe20000000000 */
[----:B------:R-:W-:Y:S01]  /*27f0*/  BSSY.RECONVERGENT B1, `(.L_x_518) ;  /* 0x0000014000017945 */ /* 0x000fe20003800200 */
[----:B0-----:R-:W-:-:S09]  /*2800*/  ULEA UR4, UR5, UR4, 0x18 ;  /* 0x0000000405047291 */ /* 0x001fd2000f8ec0ff */
[----:B----4-:R-:W0:Y:S04]  /*2810*/  LDS R5, [UR4+0x18] ;  /* 0x00001804ff057984 */ /* 0x010e280008000800 */
[----:B---3--:R-:W1:Y:S01]  /*2820*/  LDS.64 R12, [UR4+0x20] ;  /* 0x00002004ff0c7984 */ /* 0x008e620008000a00 */
        /* <DEDUP_REMOVED lines=16> */
.L_x_519:
[----:B------:R-:W-:Y:S05]  /*2930*/  BSYNC.RECONVERGENT B1 ;  /* 0x0000000000017941 */ /* 0x000fea0003800200 */
.L_x_518:
[----:B----4-:R-:W-:Y:S02]  /*2940*/  IMAD.MOV.U32 R4, RZ, RZ, R2 ;  /* 0x000000ffff047224 */ /* 0x010fe400078e0002 */
[----:B--2---:R-:W-:Y:S02]  /*2950*/  IMAD.MOV.U32 R9, RZ, RZ, R11 ;  /* 0x000000ffff097224 */ /* 0x004fe400078e000b */
[----:B------:R-:W-:Y:S01]  /*2960*/  IMAD.MOV.U32 R8, RZ, RZ, R10 ;  /* 0x000000ffff087224 */ /* 0x000fe200078e000a */
[----:B------:R-:W-:Y:S06]  /*2970*/  @!P5 BRA `(.L_x_520) ;  /* 0x00000000005cd947 */ /* 0x000fec0003800000 */
[----:B------:R-:W0:Y:S01]  /*2980*/  S2UR UR5, SR_CgaCtaId ;  /* 0x00000000000579c3 */ /* 0x000e220000008800 */
[----:B------:R-:W-:Y:S01]  /*2990*/  UMOV UR4, 0x400 ;  /* 0x0000040000047882 */ /* 0x000fe20000000000 */
[----:B------:R-:W-:Y:S01]  /*29a0*/  BSSY.RECONVERGENT B1, `(.L_x_520) ;  /* 0x0000014000017945 */ /* 0x000fe20003800200 */
[----:B0-----:R-:W-:-:S09]  /*29b0*/  ULEA UR4, UR5, UR4, 0x18 ;  /* 0x0000000405047291 */ /* 0x001fd2000f8ec0ff */
[----:B------:R-:W0:Y:S04]  /*29c0*/  LDS R5, [UR4+0x28] ;  /* 0x00002804ff057984 */ /* 0x000e280008000800 */
[----:B------:R-:W1:Y:S01]  /*29d0*/  LDS.64 R6, [UR4+0x30] ;  /* 0x00003004ff067984 */ /* 0x000e620008000a00 */
        /* <DEDUP_REMOVED lines=16> */
.L_x_521:
[----:B------:R-:W-:Y:S05]  /*2ae0*/  BSYNC.RECONVERGENT B1 ;  /* 0x0000000000017941 */ /* 0x000fea0003800200 */
.L_x_520:
        /* <DEDUP_REMOVED lines=29> */
.L_x_523:
[----:B------:R-:W-:Y:S05]  /*2cc0*/  BSYNC.RECONVERGENT B1 ;  /* 0x0000000000017941 */ /* 0x000fea0003800200 */
.L_x_522:
        /* <DEDUP_REMOVED lines=26> */
.L_x_525:
[----:B------:R-:W-:Y:S05]  /*2e70*/  BSYNC.RECONVERGENT B1 ;  /* 0x0000000000017941 */ /* 0x000fea0003800200 */
.L_x_524:
        /* <DEDUP_REMOVED lines=26> */
.L_x_527:
[----:B------:R-:W-:Y:S05]  /*3020*/  BSYNC.RECONVERGENT B1 ;  /* 0x0000000000017941 */ /* 0x000fea0003800200 */
.L_x_526:
        /* <DEDUP_REMOVED lines=26> */
.L_x_529:
[----:B------:R-:W-:Y:S05]  /*31d0*/  BSYNC.RECONVERGENT B1 ;  /* 0x0000000000017941 */ /* 0x000fea0003800200 */
.L_x_528:
        /* <DEDUP_REMOVED lines=27> */
.L_x_461:
[----:B------:R-:W0:Y:S01]  /*3390*/  S2R R2, SR_TID.X ;  /* 0x0000000000027919 */ /* 0x000e220000002100 */
[----:B------:R-:W1:Y:S01]  /*33a0*/  LDCU.128 UR12, c[0x0][0x380] ;  /* 0x00007000ff0c77ac */ /* 0x000e620008000c00 */
[----:B------:R-:W-:Y:S02]  /*33b0*/  SHF.R.S32.HI R12, RZ, 0x1f, R5 ;  /* 0x0000001fff0c7819 */ /* 0x000fe40000011405 */
[----:B0-----:R-:W-:-:S04]  /*33c0*/  IADD3 R3, P0, PT, R5, R2, RZ ;  /* 0x0000000205037210 */ /* 0x001fc80007f1e0ff */
[----:B-1----:R-:W-:Y:S01]  /*33d0*/  LEA R6, P1, R3, UR12, 0x2 ;  /* 0x0000000c03067c11 */ /* 0x002fe2000f8210ff */
[----:B------:R-:W-:-:S05]  /*33e0*/  IMAD.X R8, RZ, RZ, R12, P0 ;  /* 0x000000ffff087224 */ /* 0x000fca00000e060c */
[----:B------:R-:W-:-:S05]  /*33f0*/  LEA.HI.X R7, R3, UR13, R8, 0x2, P1 ;  /* 0x0000000d03077c11 */ /* 0x000fca00088f1408 */
[----:B------:R-:W2:Y:S04]  /*3400*/  LDG.E R8, desc[UR10][R6.64] ;  /* 0x0000000a06087981 */ /* 0x000ea8000c1e1900 */
[----:B------:R-:W2:Y:S04]  /*3410*/  LDG.E R9, desc[UR10][R6.64+0x400] ;  /* 0x0004000a06097981 */ /* 0x000ea8000c1e1900 */
[----:B------:R-:W3:Y:S04]  /*3420*/  LDG.E R10, desc[UR10][R6.64+0x800] ;  /* 0x0008000a060a7981 */ /* 0x000ee8000c1e1900 */
[----:B------:R-:W4:Y:S04]  /*3430*/  LDG.E R11, desc[UR10][R6.64+0xc00] ;  /* 0x000c000a060b7981 */ /* 0x000f28000c1e1900 */
[----:B------:R0:W5:Y:S02]  /*3440*/  LDG.E R3, desc[UR10][R6.64+0x1000] ;  /* 0x0010000a06037981 */ /* 0x000164000c1e1900 */
[----:B0-----:R-:W-:-:S02]  /*3450*/  LOP3.LUT R6, R2, 0x400, RZ, 0xfc, !PT ;  /* 0x0000040002067812 */ /* 0x001fc400078efcff */
[----:B--2---:R-:W-:-:S04]  /*3460*/  FSETP.GEU.AND P0, PT, R8, R9, PT ;  /* 0x000000090800720b */ /* 0x004fc80003f0e000 */
[----:B------:R-:W-:-:S04]  /*3470*/  FSEL R9, R8, R9, P0 ;  /* 0x0000000908097208 */ /* 0x000fc80000000000 */
[----:B---3--:R-:W-:-:S04]  /*3480*/  FSETP.GEU.AND P2, PT, R9, R10, PT ;  /* 0x0000000a0900720b */ /* 0x008fc80003f4e000 */
[----:B------:R-:W-:Y:S01]  /*3490*/  FSEL R10, R9, R10, P2 ;  /* 0x0000000a090a7208 */ /* 0x000fe20001000000 */
[----:B------:R-:W-:-:S03]  /*34a0*/  VIADD R9, R2, 0x200 ;  /* 0x0000020002097836 */ /* 0x000fc60000000000 */
[----:B----4-:R-:W-:-:S04]  /*34b0*/  FSETP.GEU.AND P3, PT, R10, R11, PT ;  /* 0x0000000b0a00720b */ /* 0x010fc80003f6e000 */
[----:B------:R-:W-:Y:S01]  /*34c0*/  FSEL R10, R10, R11, P3 ;  /* 0x0000000b0a0a7208 */ /* 0x000fe20001800000 */
[----:B------:R-:W-:-:S03]  /*34d0*/  VIADD R11, R2, 0x100 ;  /* 0x00000100020b7836 */ /* 0x000fc60000000000 */
[----:B-----5:R-:W-:Y:S02]  /*34e0*/  FSETP.GEU.AND P1, PT, R10, R3, PT ;  /* 0x000000030a00720b */ /* 0x020fe40003f2e000 */
[C---:B------:R-:W-:Y:S02]  /*34f0*/  @P2 SEL R9, R2.reuse, R11, P0 ;  /* 0x0000000b02092207 */ /* 0x040fe40000000000 */
[----:B------:R-:W-:Y:S01]  /*3500*/  IADD3 R8, P2, PT, R5, UR14, RZ ;  /* 0x0000000e05087c10 */ /* 0x000fe2000ff5e0ff */
[----:B------:R-:W-:-:S03]  /*3510*/  @!P3 VIADD R9, R2, 0x300 ;  /* 0x000003000209b836 */ /* 0x000fc60000000000 */
[----:B------:R-:W-:Y:S02]  /*3520*/  IADD3.X R7, PT, PT, R12, UR15, RZ, P2, !PT ;  /* 0x0000000f0c077c10 */ /* 0x000fe400097fe4ff */
[----:B------:R-:W-:Y:S02]  /*3530*/  ISETP.LE.AND P2, PT, R4, UR6, PT ;  /* 0x0000000604007c0c */ /* 0x000fe4000bf43270 */
[----:B------:R-:W-:Y:S02]  /*3540*/  IADD3 R5, P3, PT, R6, R8, RZ ;  /* 0x0000000806057210 */ /* 0x000fe40007f7e0ff */
[C---:B------:R-:W-:Y:S02]  /*3550*/  @P1 ISETP.GE.U32.AND P0, PT, R9.reuse, R6, PT ;  /* 0x000000060900120c */ /* 0x040fe40003f06070 */
[----:B------:R-:W-:Y:S01]  /*3560*/  @P1 IADD3 R8, P4, PT, R9, R8, RZ ;  /* 0x0000000809081210 */ /* 0x000fe20007f9e0ff */
[----:B------:R-:W-:Y:S01]  /*3570*/  IMAD.X R6, RZ, RZ, R7, P3 ;  /* 0x000000ffff067224 */ /* 0x000fe200018e0607 */
[----:B------:R-:W-:-:S03]  /*3580*/  @P1 ISETP.GE.U32.AND.EX P0, PT, RZ, RZ, PT, P0 ;  /* 0x000000ffff00120c */ /* 0x000fc60003f06100 */
        /* <DEDUP_REMOVED lines=17> */
[----:B------:R-:W-:-:S05]  /*36a0*/  IMAD.MOV.U32 R11, RZ, RZ, 0x500 ;  /* 0x00000500ff0b7424 */ /* 0x000fca00078e00ff */
[----:B------:R-:W2:Y:S01]  /*36b0*/  ATOMG.E.ADD.STRONG.GPU PT, R7, desc[UR10][R8.64], R11 ;  /* 0x8000000b080779a8 */ /* 0x000ea200081ef10a */
[----:B------:R-:W0:Y:S01]  /*36c0*/  S2UR UR5, SR_CgaCtaId ;  /* 0x00000000000579c3 */ /* 0x000e220000008800 */
[----:B------:R-:W-:Y:S02]  /*36d0*/  UMOV UR4, 0x400 ;  /* 0x0000040000047882 */ /* 0x000fe40000000000 */
[----:B0-----:R-:W-:Y:S01]  /*36e0*/  ULEA UR4, UR5, UR4, 0x18 ;  /* 0x0000000405047291 */ /* 0x001fe2000f8ec0ff */
[----:B--2---:R-:W-:-:S08]  /*36f0*/  VIADD R7, R7, UR6 ;  /* 0x0000000607077c36 */ /* 0x004fd00008000000 */
[----:B------:R0:W-:Y:S03]  /*3700*/  STS [UR4+0x98], R7 ;  /* 0x00009807ff007988 */ /* 0x0001e60008000804 */
.L_x_532:
[----:B------:R-:W-:Y:S05]  /*3710*/  BSYNC.RECONVERGENT B1 ;  /* 0x0000000000017941 */ /* 0x000fea0003800200 */
.L_x_531:
[----:B------:R-:W1:Y:S08]  /*3720*/  S2UR UR5, SR_CgaCtaId ;  /* 0x00000000000579c3 */ /* 0x000e700000008800 */
[----:B------:R-:W-:Y:S06]  /*3730*/  BAR.SYNC.DEFER_BLOCKING 0x0 ;  /* 0x0000000000007b1d */ /* 0x000fec0000010000 */
[----:B------:R-:W-:-:S02]  /*3740*/  UMOV UR4, 0x400 ;  /* 0x0000040000047882 */ /* 0x000fc40000000000 */
[----:B-1----:R-:W-:-:S06]  /*3750*/  ULEA UR4, UR5, UR4, 0x18 ;  /* 0x0000000405047291 */ /* 0x002fcc000f8ec0ff */
[----:B0-----:R-:W-:-:S05]  /*3760*/  IMAD.U32 R7, RZ, RZ, UR4 ;  /* 0x00000004ff077e24 */ /* 0x001fca000f8e00ff */
[----:B------:R-:W0:Y:S02]  /*3770*/  LDS R11, [R7+0x98] ;  /* 0x00009800070b7984 */ /* 0x000e240000000800 */
[----:B0-----:R-:W-:-:S05]  /*3780*/  VIADD R13, R11, 0x500 ;  /* 0x000005000b0d7836 */ /* 0x001fca0000000000 */
[----:B------:R-:W-:-:S13]  /*3790*/  ISETP.GT.AND P0, PT, R13, R4, PT ;  /* 0x000000040d00720c */ /* 0x000fda0003f04270 */
[----:B------:R-:W-:Y:S05]  /*37a0*/  @P0 BRA `(.L_x_533) ;  /* 0x00000004004c0947 */ /* 0x000fea0003800000 */
[----:B------:R-:W-:Y:S01]  /*37b0*/  BSSY.RECONVERGENT B1, `(.L_x_533) ;  /* 0x0000052000017945 */ /* 0x000fe20003800200 */
[----:B------:R-:W-:Y:S01]  /*37c0*/  IMAD.MOV.U32 R12, RZ, RZ, R3 ;  /* 0x000000ffff0c7224 */ /* 0x000fe200078e0003 */
[----:B------:R-:W0:Y:S01]  /*37d0*/  LDCU UR7, c[0x0][0x398] ;  /* 0x00007300ff0777ac */ /* 0x000e220008000800 */
[----:B------:R-:W-:Y:S02]  /*37e0*/  IMAD.MOV.U32 R16, RZ, RZ, R5 ;  /* 0x000000ffff107224 */ /* 0x000fe400078e0005 */
[----:B------:R-:W-:Y:S01]  /*37f0*/  IMAD.MOV.U32 R23, RZ, RZ, R6 ;  /* 0x000000ffff177224 */ /* 0x000fe200078e0006 */
[----:B------:R-:W1:Y:S06]  /*3800*/  LDCU.128 UR12, c[0x0][0x380] ;  /* 0x00007000ff0c77ac */ /* 0x000e6c0008000c00 */
.L_x_536:
[----:B------:R-:W-:-:S04]  /*3810*/  IADD3 R21, P0, PT, R2, R11, RZ ;  /* 0x0000000b02157210 */ /* 0x000fc80007f1e0ff */
[----:B------:R-:W-:Y:S02]  /*3820*/  LEA.HI.X.SX32 R20, R11, RZ, 0x1, P0 ;  /* 0x000000ff0b147211 */ /* 0x000fe400000f0eff */
[----:B-1----:R-:W-:-:S04]  /*3830*/  LEA R4, P0, R21, UR12, 0x2 ;  /* 0x0000000c15047c11 */ /* 0x002fc8000f8010ff */
[----:B------:R-:W-:-:S05]  /*3840*/  LEA.HI.X R5, R21, UR13, R20, 0x2, P0 ;  /* 0x0000000d15057c11 */ /* 0x000fca00080f1414 */
[----:B------:R-:W2:Y:S04]  /*3850*/  LDG.E R11, desc[UR10][R4.64] ;  /* 0x0000000a040b7981 */ /* 0x000ea8000c1e1900 */
[----:B------:R-:W3:Y:S04]  /*3860*/  LDG.E R14, desc[UR10][R4.64+0x400] ;  /* 0x0004000a040e7981 */ /* 0x000ee8000c1e1900 */
[----:B------:R-:W4:Y:S04]  /*3870*/  LDG.E R13, desc[UR10][R4.64+0x800] ;  /* 0x0008000a040d7981 */ /* 0x000f28000c1e1900 */
[----:B------:R-:W4:Y:S01]  /*3880*/  LDG.E R10, desc[UR10][R4.64+0xc00] ;  /* 0x000c000a040a7981 */ /* 0x000f22000c1e1900 */
[----:B------:R-:W-:-:S03]  /*3890*/  IADD3 R21, P0, PT, R21, UR14, RZ ;  /* 0x0000000e15157c10 */ /* 0x000fc6000ff1e0ff */
[----:B------:R1:W5:Y:S01]  /*38a0*/  LDG.E R3, desc[UR10][R4.64+0x1000] ;  /* 0x0010000a04037981 */ /* 0x000362000c1e1900 */
[----:B------:R-:W-:Y:S01]  /*38b0*/  IADD3.X R20, PT, PT, R20, UR15, RZ, P0, !PT ;  /* 0x0000000f14147c10 */ /* 0x000fe200087fe4ff */
[----:B------:R-:W-:Y:S01]  /*38c0*/  BSSY.RECONVERGENT B2, `(.L_x_534) ;  /* 0x000002a000027945 */ /* 0x000fe20003800200 */
[----:B------:R-:W-:Y:S01]  /*38d0*/  BAR.SYNC.DEFER_BLOCKING 0x0 ;  /* 0x0000000000007b1d */ /* 0x000fe20000010000 */
[C---:B------:R-:W-:Y:S02]  /*38e0*/  IADD3 R18, P3, PT, R21.reuse, 0x100, RZ ;  /* 0x0000010015127810 */ /* 0x040fe40007f7e0ff */
[C---:B------:R-:W-:Y:S02]  /*38f0*/  IADD3 R17, P4, PT, R21.reuse, 0x200, RZ ;  /* 0x0000020015117810 */ /* 0x040fe40007f9e0ff */
[----:B-1----:R-:W-:Y:S01]  /*3900*/  IADD3 R5, P6, PT, R21, 0x400, RZ ;  /* 0x0000040015057810 */ /* 0x002fe20007fde0ff */
[----:B------:R-:W-:Y:S01]  /*3910*/  IMAD.X R19, RZ, RZ, R20, P3 ;  /* 0x000000ffff137224 */ /* 0x000fe200018e0614 */
[----:B------:R-:W-:-:S03]  /*3920*/  ISETP.NE.AND P3, PT, R2, RZ, PT ;  /* 0x000000ff0200720c */ /* 0x000fc60003f65270 */
        /* <DEDUP_REMOVED lines=9> */
[--C-:B------:R-:W-:Y:S02]  /*39c0*/  IMAD.X R16, RZ, RZ, R20.reuse, P4 ;  /* 0x000000ffff107224 */ /* 0x100fe400020e0614 */
[----:B------:R-:W-:Y:S01]  /*39d0*/  IMAD.X R15, RZ, RZ, R20, P5 ;  /* 0x000000ffff0f7224 */ /* 0x000fe200028e0614 */
[----:B------:R-:W-:-:S07]  /*39e0*/  @P2 SEL R20, R23, R20, P0 ;  /* 0x0000001417142207 */ /* 0x000fce0000000000 */
        /* <DEDUP_REMOVED lines=10> */
[----:B------:R-:W-:Y:S02]  /*3a90*/  @P2 FSEL R13, R14, R13, P0 ;  /* 0x0000000d0e0d2208 */ /* 0x000fe40000000000 */
[----:B------:R-:W-:Y:S02]  /*3aa0*/  @P2 SEL R17, R18, R17, P0 ;  /* 0x0000001112112207 */ /* 0x000fe40000000000 */
[----:B------:R-:W-:Y:S02]  /*3ab0*/  FSETP.GEU.AND P1, PT, R13, R10, PT ;  /* 0x0000000a0d00720b */ /* 0x000fe40003f2e000 */
[----:B------:R-:W-:Y:S01]  /*3ac0*/  @P2 SEL R16, R19, R16, P0 ;  /* 0x0000001013102207 */ /* 0x000fe20000000000 */
[----:B------:R-:W-:Y:S10]  /*3ad0*/  @P3 BRA `(.L_x_535) ;  /* 0x0000000000203947 */ /* 0x000ff40003800000 */
[----:B------:R-:W-:-:S05]  /*3ae0*/  IMAD.MOV.U32 R11, RZ, RZ, 0x500 ;  /* 0x00000500ff0b7424 */ /* 0x000fca00078e00ff */
[----:B------:R-:W2:Y:S01]  /*3af0*/  ATOMG.E.ADD.STRONG.GPU PT, R4, desc[UR10][R8.64], R11 ;  /* 0x8000000b080479a8 */ /* 0x000ea200081ef10a */
[----:B------:R-:W1:Y:S01]  /*3b00*/  S2UR UR5, SR_CgaCtaId ;  /* 0x00000000000579c3 */ /* 0x000e620000008800 */
[----:B------:R-:W-:Y:S02]  /*3b10*/  UMOV UR4, 0x400 ;  /* 0x0000040000047882 */ /* 0x000fe40000000000 */
[----:B-1----:R-:W-:-:S06]  /*3b20*/  ULEA UR4, UR5, UR4, 0x18 ;  /* 0x0000000405047291 */ /* 0x002fcc000f8ec0ff */
[----:B------:R-:W-:Y:S02]  /*3b30*/  IMAD.U32 R7, RZ, RZ, UR4 ;  /* 0x00000004ff077e24 */ /* 0x000fe4000f8e00ff */
[----:B--2---:R-:W-:-:S05]  /*3b40*/  VIADD R4, R4, UR6 ;  /* 0x0000000604047c36 */ /* 0x004fca0008000000 */
[----:B------:R1:W-:Y:S02]  /*3b50*/  STS [R7+0x98], R4 ;  /* 0x0000980407007388 */ /* 0x0003e40000000800 */
.L_x_535:
[----:B0-----:R-:W-:Y:S05]  /*3b60*/  BSYNC.RECONVERGENT B2 ;  /* 0x0000000000027941 */ /* 0x001fea0003800200 */
.L_x_534:
[----:B------:R-:W-:Y:S01]  /*3b70*/  BAR.SYNC.DEFER_BLOCKING 0x0 ;  /* 0x0000000000007b1d */ /* 0x000fe20000010000 */
[----:B------:R-:W-:Y:S01]  /*3b80*/  @P1 ISETP.GE.U32.AND P0, PT, R17, R12, PT ;  /* 0x0000000c1100120c */ /* 0x000fe20003f06070 */
[----:B-1----:R-:W-:-:S03]  /*3b90*/  IMAD.U32 R4, RZ, RZ, UR7 ;  /* 0x00000007ff047e24 */ /* 0x002fc6000f8e00ff */
[----:B------:R-:W-:-:S04]  /*3ba0*/  @P1 ISETP.GE.AND.EX P0, PT, R16, R15, PT, P0 ;  /* 0x0000000f1000120c */ /* 0x000fc80003f06300 */
[----:B------:R-:W-:-:S04]  /*3bb0*/  @P1 FSETP.LT.OR P0, PT, R10, R13, !P0 ;  /* 0x0000000d0a00120b */ /* 0x000fc80004701400 */
[----:B------:R-:W-:Y:S02]  /*3bc0*/  @P1 FSEL R10, R13, R10, P0 ;  /* 0x0000000a0d0a1208 */ /* 0x000fe40000000000 */
[----:B------:R-:W-:Y:S02]  /*3bd0*/  @P1 SEL R12, R17, R12, P0 ;  /* 0x0000000c110c1207 */ /* 0x000fe40000000000 */
[----:B-----5:R-:W-:Y:S02]  /*3be0*/  FSETP.GEU.AND P2, PT, R10, R3, PT ;  /* 0x000000030a00720b */ /* 0x020fe40003f4e000 */
[----:B------:R-:W-:Y:S01]  /*3bf0*/  @P1 SEL R15, R16, R15, P0 ;  /* 0x0000000f100f1207 */ /* 0x000fe20000000000 */
[----:B------:R-:W0:Y:S10]  /*3c00*/  LDS R11, [R7+0x98] ;  /* 0x00009800070b7984 */ /* 0x000e340000000800 */
        /* <DEDUP_REMOVED lines=8> */
[----:B------:R-:W-:Y:S02]  /*3c90*/  IMAD.MOV.U32 R23, RZ, RZ, R6 ;  /* 0x000000ffff177224 */ /* 0x000fe400078e0006 */
[----:B0-----:R-:W-:-:S05]  /*3ca0*/  VIADD R13, R11, 0x500 ;  /* 0x000005000b0d7836 */ /* 0x001fca0000000000 */
[----:B------:R-:W-:-:S13]  /*3cb0*/  ISETP.GT.AND P0, PT, R13, R4, PT ;  /* 0x000000040d00720c */ /* 0x000fda0003f04270 */
[----:B------:R-:W-:Y:S05]  /*3cc0*/  @!P0 BRA `(.L_x_536) ;  /* 0xfffffff800d08947 */ /* 0x000fea000383ffff */
[----:B------:R-:W-:Y:S05]  /*3cd0*/  BSYNC.RECONVERGENT B1 ;  /* 0x0000000000017941 */ /* 0x000fea0003800200 */
.L_x_533:
[----:B------:R-:W-:Y:S01]  /*3ce0*/  ISETP.GE.AND P0, PT, R11, R4, PT ;  /* 0x000000040b00720c */ /* 0x000fe20003f06270 */
[----:B------:R-:W0:Y:S01]  /*3cf0*/  LDCU.64 UR6, c[0x0][0x388] ;  /* 0x00007100ff0677ac */ /* 0x000e220008000a00 */
[----:B------:R-:W-:Y:S01]  /*3d00*/  BSSY.RECONVERGENT B1, `(.L_x_530) ;  /* 0x0000097000017945 */ /* 0x000fe20003800200 */
[----:B------:R-:W1:Y:S10]  /*3d10*/  LDCU.64 UR4, c[0x0][0x388] ;  /* 0x00007100ff0477ac */ /* 0x000e740008000a00 */
[----:B------:R-:W-:Y:S05]  /*3d20*/  @P0 BRA `(.L_x_537) ;  /* 0x0000000800500947 */ /* 0x000fea0003800000 */
[----:B------:R-:W-:-:S05]  /*3d30*/  IMAD.IADD R7, R4, 0x1, -R11 ;  /* 0x0000000104077824 */ /* 0x000fca00078e0a0b */
[----:B------:R-:W-:-:S13]  /*3d40*/  ISETP.GE.AND P0, PT, R2, R7, PT ;  /* 0x000000070200720c */ /* 0x000fda0003f06270 */
[----:B------:R-:W-:Y:S05]  /*3d50*/  @P0 BRA `(.L_x_537) ;  /* 0x0000000800440947 */ /* 0x000fea0003800000 */
[----:B------:R-:W-:Y:S01]  /*3d60*/  LOP3.LUT R8, RZ, R2, RZ, 0x33, !PT ;  /* 0x00000002ff087212 */ /* 0x000fe200078e33ff */
[----:B------:R-:W-:Y:S03]  /*3d70*/  BSSY.RECONVERGENT B2, `(.L_x_538) ;  /* 0x000002a000027945 */ /* 0x000fe60003800200 */
[----:B------:R-:W-:-:S04]  /*3d80*/  IADD3 R14, PT, PT, -R11, R4, R8 ;  /* 0x000000040b0e7210 */ /* 0x000fc80007ffe108 */
[----:B------:R-:W-:-:S04]  /*3d90*/  LOP3.LUT R4, R14, 0x300, RZ, 0xc0, !PT ;  /* 0x000003000e047812 */ /* 0x000fc800078ec0ff */
[----:B------:R-:W-:Y:S01]  /*3da0*/  ISETP.NE.AND P0, PT, R4, 0x300, PT ;  /* 0x000003000400780c */ /* 0x000fe20003f05270 */
[----:B------:R-:W-:-:S12]  /*3db0*/  IMAD.MOV.U32 R4, RZ, RZ, R2 ;  /* 0x000000ffff047224 */ /* 0x000fd800078e0002 */
[----:B------:R-:W-:Y:S05]  /*3dc0*/  @!P0 BRA `(.L_x_539) ;  /* 0x0000000000908947 */ /* 0x000fea0003800000 */
[----:B------:R-:W2:Y:S01]  /*3dd0*/  LDC.64 R8, c[0x0][0x380] ;  /* 0x0000e000ff087b82 */ /* 0x000ea20000000a00 */
[----:B------:R-:W-:Y:S01]  /*3de0*/  LEA.HI R4, R14, 0x1, RZ, 0x18 ;  /* 0x000000010e047811 */ /* 0x000fe200078fc0ff */
[----:B------:R-:W-:-:S03]  /*3df0*/  IMAD.IADD R15, R2, 0x1, R11 ;  /* 0x00000001020f7824 */ /* 0x000fc600078e020b */
[----:B------:R-:W-:Y:S01]  /*3e00*/  LOP3.LUT R10, R4, 0x3, RZ, 0xc0, !PT ;  /* 0x00000003040a7812 */ /* 0x000fe200078ec0ff */
[----:B------:R-:W-:-:S04]  /*3e10*/  IMAD.MOV.U32 R4, RZ, RZ, R2 ;  /* 0x000000ffff047224 */ /* 0x000fc800078e0002 */
[----:B------:R-:W-:-:S07]  /*3e20*/  IMAD.MOV R10, RZ, RZ, -R10 ;  /* 0x000000ffff0a7224 */ /* 0x000fce00078e0a0a */
.L_x_542:
[----:B--2---:R-:W-:-:S06]  /*3e30*/  IMAD.WIDE R12, R15, 0x4, R8 ;  /* 0x000000040f0c7825 */ /* 0x004fcc00078e0208 */
[----:B------:R-:W2:Y:S01]  /*3e40*/  LDG.E R13, desc[UR10][R12.64] ;  /* 0x0000000a0c0d7981 */ /* 0x000ea2000c1e1900 */
[C---:B-1----:R-:W-:Y:S01]  /*3e50*/  IADD3 R19, P1, PT, R15.reuse, UR4, RZ ;  /* 0x000000040f137c10 */ /* 0x042fe2000ff3e0ff */
[----:B------:R-:W-:Y:S01]  /*3e60*/  VIADD R10, R10, 0x1 ;  /* 0x000000010a0a7836 */ /* 0x000fe20000000000 */
[----:B------:R-:W-:Y:S01]  /*3e70*/  BSSY.RECONVERGENT B3, `(.L_x_540) ;  /* 0x0000016000037945 */ /* 0x000fe20003800200 */
[----:B------:R-:W-:Y:S01]  /*3e80*/  IMAD.MOV.U32 R16, RZ, RZ, R5 ;  /* 0x000000ffff107224 */ /* 0x000fe200078e0005 */
[----:B------:R-:W-:Y:S01]  /*3e90*/  LEA.HI.X.SX32 R20, R15, UR5, 0x1, P1 ;  /* 0x000000050f147c11 */ /* 0x000fe200088f0eff */
[----:B------:R-:W-:Y:S01]  /*3ea0*/  IMAD.MOV.U32 R17, RZ, RZ, R6 ;  /* 0x000000ffff117224 */ /* 0x000fe200078e0006 */
[----:B------:R-:W-:Y:S01]  /*3eb0*/  ISETP.NE.AND P2, PT, R10, RZ, PT ;  /* 0x000000ff0a00720c */ /* 0x000fe20003f45270 */
[----:B------:R-:W-:Y:S02]  /*3ec0*/  IMAD.MOV.U32 R18, RZ, RZ, R3 ;  /* 0x000000ffff127224 */ /* 0x000fe400078e0003 */
        /* <DEDUP_REMOVED lines=16> */
.L_x_541:
[----:B0-----:R-:W-:Y:S05]  /*3fd0*/  BSYNC.RECONVERGENT B3 ;  /* 0x0000000000037941 */ /* 0x001fea0003800200 */
.L_x_540:
[----:B------:R-:W-:Y:S02]  /*3fe0*/  VIADD R4, R4, 0x100 ;  /* 0x0000010004047836 */ /* 0x000fe40000000000 */
[----:B------:R-:W-:Y:S01]  /*3ff0*/  VIADD R15, R15, 0x100 ;  /* 0x000001000f0f7836 */ /* 0x000fe20000000000 */
[----:B------:R-:W-:Y:S06]  /*4000*/  @P2 BRA `(.L_x_542) ;  /* 0xfffffffc00882947 */ /* 0x000fec000383ffff */
.L_x_539:
[----:B01----:R-:W-:Y:S05]  /*4010*/  BSYNC.RECONVERGENT B2 ;  /* 0x0000000000027941 */ /* 0x003fea0003800200 */
.L_x_538:
[----:B------:R-:W-:-:S13]  /*4020*/  ISETP.GE.U32.AND P0, PT, R14, 0x300, PT ;  /* 0x000003000e00780c */ /* 0x000fda0003f06070 */
[----:B------:R-:W-:Y:S05]  /*4030*/  @!P0 BRA `(.L_x_537) ;  /* 0x00000004008c8947 */ /* 0x000fea0003800000 */
[----:B------:R-:W0:Y:S01]  /*4040*/  LDC.64 R8, c[0x0][0x380] ;  /* 0x0000e000ff087b82 */ /* 0x000e220000000a00 */
[----:B------:R-:W-:-:S04]  /*4050*/  IMAD.IADD R11, R4, 0x1, R11 ;  /* 0x00000001040b7824 */ /* 0x000fc800078e020b */
[C---:B------:R-:W-:Y:S02]  /*4060*/  VIADD R20, R11.reuse, 0x100 ;  /* 0x000001000b147836 */ /* 0x040fe40000000000 */
[C---:B------:R-:W-:Y:S02]  /*4070*/  VIADD R19, R11.reuse, 0x200 ;  /* 0x000002000b137836 */ /* 0x040fe40000000000 */
[----:B------:R-:W-:Y:S01]  /*4080*/  VIADD R18, R11, 0x300 ;  /* 0x000003000b127836 */ /* 0x000fe20000000000 */
[----:B0-----:R-:W-:-:S05]  /*4090*/  IADD3 R8, P0, PT, R8, 0x800, RZ ;  /* 0x0000080008087810 */ /* 0x001fca0007f1e0ff */
[----:B------:R-:W-:-:S08]  /*40a0*/  IMAD.X R9, RZ, RZ, R9, P0 ;  /* 0x000000ffff097224 */ /* 0x000fd000000e0609 */
.L_x_551:
[----:B------:R-:W-:-:S05]  /*40b0*/  IMAD.WIDE R14, R11, 0x4, R8 ;  /* 0x000000040b0e7825 */ /* 0x000fca00078e0208 */
[----:B------:R-:W2:Y:S04]  /*40c0*/  LDG.E R24, desc[UR10][R14.64+-0x800] ;  /* 0xfff8000a0e187981 */ /* 0x000ea8000c1e1900 */
[----:B------:R0:W5:Y:S04]  /*40d0*/  LDG.E R26, desc[UR10][R14.64+-0x400] ;  /* 0xfffc000a0e1a7981 */ /* 0x000168000c1e1900 */
        /* <DEDUP_REMOVED lines=21> */
.L_x_544:
[----:B------:R-:W-:Y:S05]  /*4230*/  BSYNC.RECONVERGENT B2 ;  /* 0x0000000000027941 */ /* 0x000fea0003800200 */
.L_x_543:
        /* <DEDUP_REMOVED lines=19> */
.L_x_546:
[----:B------:R-:W-:Y:S05]  /*4370*/  BSYNC.RECONVERGENT B2 ;  /* 0x0000000000027941 */ /* 0x000fea0003800200 */
.L_x_545:
[----:B------:R-:W-:Y:S01]  /*4380*/  FSETP.GEU.AND P0, PT, R3, R10, PT ;  /* 0x0000000a0300720b */ /* 0x000fe20003f0e000 */
[----:B------:R-:W-:Y:S01]  /*4390*/  BSSY.RECONVERGENT B2, `(.L_x_547) ;  /* 0x0000013000027945 */ /* 0x000fe20003800200 */
[C---:B------:R-:W-:Y:S01]  /*43a0*/  IADD3 R16, P1, PT, R19.reuse, UR6, RZ ;  /* 0x0000000613107c10 */ /* 0x040fe2000ff3e0ff */
        /* <DEDUP_REMOVED lines=17> */
.L_x_548:
[----:B------:R-:W-:Y:S05]  /*44c0*/  BSYNC.RECONVERGENT B2 ;  /* 0x0000000000027941 */ /* 0x000fea0003800200 */
.L_x_547:
        /* <DEDUP_REMOVED lines=18> */
.L_x_550:
[----:B------:R-:W-:Y:S05]  /*45f0*/  BSYNC.RECONVERGENT B2 ;  /* 0x0000000000027941 */ /* 0x000fea0003800200 */
.L_x_549:
[----:B------:R-:W-:Y:S02]  /*4600*/  VIADD R4, R4, 0x400 ;  /* 0x0000040004047836 */ /* 0x000fe40000000000 */
[----:B------:R-:W-:Y:S02]  /*4610*/  VIADD R20, R20, 0x400 ;  /* 0x0000040014147836 */ /* 0x000fe40000000000 */
[----:B------:R-:W-:Y:S01]  /*4620*/  VIADD R19, R19, 0x400 ;  /* 0x0000040013137836 */ /* 0x000fe20000000000 */
[----:B------:R-:W-:Y:S01]  /*4630*/  ISETP.GE.AND P0, PT, R4, R7, PT ;  /* 0x000000070400720c */ /* 0x000fe20003f06270 */
[----:B------:R-:W-:Y:S02]  /*4640*/  VIADD R18, R18, 0x400 ;  /* 0x0000040012127836 */ /* 0x000fe40000000000 */
[----:B------:R-:W-:-:S10]  /*4650*/  VIADD R11, R11, 0x400 ;  /* 0x000004000b0b7836 */ /* 0x000fd40000000000 */
[----:B------:R-:W-:Y:S05]  /*4660*/  @!P0 BRA `(.L_x_551) ;  /* 0xfffffff800908947 */ /* 0x000fea000383ffff */
.L_x_537:
[----:B01----:R-:W-:Y:S05]  /*4670*/  BSYNC.RECONVERGENT B1 ;  /* 0x0000000000017941 */ /* 0x003fea0003800200 */
.L_x_530:
        /* <DEDUP_REMOVED lines=31> */
.L_x_553:
[----:B------:R-:W-:Y:S05]  /*4870*/  BSYNC.RECONVERGENT B1 ;  /* 0x0000000000017941 */ /* 0x000fea0003800200 */
.L_x_552:
        /* <DEDUP_REMOVED lines=24> */
.L_x_555:
[----:B------:R-:W-:Y:S05]  /*4a00*/  BSYNC.RECONVERGENT B1 ;  /* 0x0000000000017941 */ /* 0x000fea0003800200 */
.L_x_554:
[----:B---3--:R3:W4:Y:S01]  /*4a10*/  SHFL.DOWN PT, R10, R3, 0x4, 0x1f ;  /* 0x08801f00030a7f89 */ /* 0x00872200000e0000 */
[----:B------:R-:W-:Y:S01]  /*4a20*/  BSSY.RECONVERGENT B1, `(.L_x_556) ;  /* 0x0000017000017945 */ /* 0x000fe20003800200 */
[----:B0-----:R-:W-:Y:S02]  /*4a30*/  IMAD.MOV.U32 R4, RZ, RZ, R3 ;  /* 0x000000ffff047224 */ /* 0x001fe400078e0003 */
[----:B------:R3:W0:Y:S01]  /*4a40*/  SHFL.DOWN PT, R12, R5, 0x4, 0x1f ;  /* 0x08801f00050c7f89 */ /* 0x00062200000e0000 */
[----:B--2---:R-:W-:Y:S02]  /*4a50*/  IMAD.MOV.U32 R6, RZ, RZ, R5 ;  /* 0x000000ffff067224 */ /* 0x004fe400078e0005 */
[----:B------:R-:W-:Y:S01]  /*4a60*/  IMAD.MOV.U32 R7, RZ, RZ, R8 ;  /* 0x000000ffff077224 */ /* 0x000fe200078e0008 */
[----:B------:R3:W2:Y:S01]  /*4a70*/  SHFL.DOWN PT, R9, R8, 0x4, 0x1f ;  /* 0x08801f0008097f89 */ /* 0x0006a200000e0000 */
        /* <DEDUP_REMOVED lines=17> */
.L_x_557:
[----:B------:R-:W-:Y:S05]  /*4b90*/  BSYNC.RECONVERGENT B1 ;  /* 0x0000000000017941 */ /* 0x000fea0003800200 */
.L_x_556:
[----:B-1----:R1:W0:Y:S01]  /*4ba0*/  SHFL.DOWN PT, R11, R4, 0x8, 0x1f ;  /* 0x09001f00040b7f89 */ /* 0x00222200000e0000 */
[----:B------:R-:W-:Y:S01]  /*4bb0*/  BSSY.RECONVERGENT B1, `(.L_x_558) ;  /* 0x0000017000017945 */ /* 0x000fe20003800200 */
[----:B---3--:R-:W-:Y:S02]  /*4bc0*/  IMAD.MOV.U32 R3, RZ, RZ, R4 ;  /* 0x000000ffff037224 */ /* 0x008fe400078e0004 */
[----:B------:R1:W3:Y:S01]  /*4bd0*/  SHFL.DOWN PT, R13, R6, 0x8, 0x1f ;  /* 0x09001f00060d7f89 */ /* 0x0002e200000e0000 */
[----:B------:R-:W-:Y:S02]  /*4be0*/  IMAD.MOV.U32 R5, RZ, RZ, R6 ;  /* 0x000000ffff057224 */ /* 0x000fe400078e0006 */
[----:B--2---:R-:W-:Y:S01]  /*4bf0*/  IMAD.MOV.U32 R9, RZ, RZ, R7 ;  /* 0x000000ffff097224 */ /* 0x004fe200078e0007 */
[----:B------:R1:W2:Y:S01]  /*4c00*/  SHFL.DOWN PT, R8, R7, 0x8, 0x1f ;  /* 0x09001f0007087f89 */ /* 0x0002a200000e0000 */
[----:B------:R-:W-:Y:S05]  /*4c10*/  @P4 BRA `(.L_x_559) ;  /* 0x0000000000404947 */ /* 0x000fea0003800000 */
[----:B0-----:R-:W-:Y:S01]  /*4c20*/  FSETP.GEU.AND P0, PT, R4, R11, PT ;  /* 0x0000000b0400720b */ /* 0x001fe20003f0e000 */
[----:B------:R-:W-:Y:S02]  /*4c30*/  IMAD.MOV.U32 R3, RZ, RZ, R11 ;  /* 0x000000ffff037224 */ /* 0x000fe400078e000b */
[----:B---3--:R-:W-:Y:S02]  /*4c40*/  IMAD.MOV.U32 R5, RZ, RZ, R13 ;  /* 0x000000ffff057224 */ /* 0x008fe400078e000d */
        /* <DEDUP_REMOVED lines=13> */
.L_x_559:
[----:B------:R-:W-:Y:S05]  /*4d20*/  BSYNC.RECONVERGENT B1 ;  /* 0x0000000000017941 */ /* 0x000fea0003800200 */
.L_x_558:
[----:B-1----:R1:W1:Y:S01]  /*4d30*/  SHFL.DOWN PT, R4, R3, 0x10, 0x1f ;  /* 0x0a001f0003047f89 */ /* 0x00226200000e0000 */
[----:B------:R-:W-:Y:S01]  /*4d40*/  BSSY.RECONVERGENT B1, `(.L_x_560) ;  /* 0x0000017000017945 */ /* 0x000fe20003800200 */
[----:B------:R-:W-:Y:S02]  /*4d50*/  IMAD.MOV.U32 R6, RZ, RZ, R3 ;  /* 0x000000ffff067224 */ /* 0x000fe400078e0003 */
[----:B----4-:R4:W1:Y:S01]  /*4d60*/  SHFL.DOWN PT, R10, R5, 0x10, 0x1f ;  /* 0x0a001f00050a7f89 */ /* 0x01086200000e0000 */
[----:B------:R-:W-:Y:S02]  /*4d70*/  IMAD.MOV.U32 R7, RZ, RZ, R5 ;  /* 0x000000ffff077224 */ /* 0x000fe400078e0005 */
[----:B--2---:R-:W-:Y:S01]  /*4d80*/  IMAD.MOV.U32 R8, RZ, RZ, R9 ;  /* 0x000000ffff087224 */ /* 0x004fe200078e0009 */
[----:B0-----:R4:W0:Y:S01]  /*4d90*/  SHFL.DOWN PT, R12, R9, 0x10, 0x1f ;  /* 0x0a001f00090c7f89 */ /* 0x00182200000e0000 */
        /* <DEDUP_REMOVED lines=17> */
.L_x_561:
[----:B------:R-:W-:Y:S05]  /*4eb0*/  BSYNC.RECONVERGENT B1 ;  /* 0x0000000000017941 */ /* 0x000fea0003800200 */
.L_x_560:
[----:B------:R-:W-:Y:S04]  /*4ec0*/  BSSY.RECONVERGENT B1, `(.L_x_562) ;  /* 0x000000c000017945 */ /* 0x000fe80003800200 */
[----:B------:R-:W-:Y:S05]  /*4ed0*/  @P2 BRA `(.L_x_563) ;  /* 0x0000000000282947 */ /* 0x000fea0003800000 */
[----:B----4-:R-:W2:Y:S01]  /*4ee0*/  S2R R5, SR_CgaCtaId ;  /* 0x0000000000057919 */ /* 0x010ea20000008800 */
[----:B-1----:R-:W-:Y:S02]  /*4ef0*/  MOV R4, 0x400 ;  /* 0x0000040000047802 */ /* 0x002fe40000000f00 */
[----:B------:R-:W-:-:S04]  /*4f00*/  SHF.R.U32.HI R3, RZ, 0x1, R2 ;  /* 0x00000001ff037819 */ /* 0x000fc80000011602 */
[----:B------:R-:W-:Y:S02]  /*4f10*/  LOP3.LUT R3, R3, 0x1f0, RZ, 0xc0, !PT ;  /* 0x000001f003037812 */ /* 0x000fe400078ec0ff */
[----:B--2---:R-:W-:Y:S01]  /*4f20*/  LEA R4, R5, R4, 0x18 ;  /* 0x0000000405047211 */ /* 0x004fe200078ec0ff */
[----:B------:R-:W-:-:S04]  /*4f30*/  IMAD.MOV.U32 R5, RZ, RZ, R8 ;  /* 0x000000ffff057224 */ /* 0x000fc800078e0008 */
[----:B------:R-:W-:Y:S02]  /*4f40*/  IMAD.IADD R3, R3, 0x1, R4 ;  /* 0x0000000103037824 */ /* 0x000fe400078e0204 */
[----:B------:R-:W-:-:S03]  /*4f50*/  IMAD.MOV.U32 R4, RZ, RZ, R7 ;  /* 0x000000ffff047224 */ /* 0x000fc600078e0007 */
[----:B------:R2:W-:Y:S04]  /*4f60*/  STS [R3+0x8], R6 ;  /* 0x0000080603007388 */ /* 0x0005e80000000800 */
[----:B------:R2:W-:Y:S02]  /*4f70*/  STS.64 [R3+0x10], R4 ;  /* 0x0000100403007388 */ /* 0x0005e40000000a00 */
.L_x_563:
[----:B------:R-:W-:Y:S05]  /*4f80*/  BSYNC.RECONVERGENT B1 ;  /* 0x0000000000017941 */ /* 0x000fea0003800200 */
.L_x_562:
        /* <DEDUP_REMOVED lines=27> */
.L_x_565:
[----:B------:R-:W-:Y:S05]  /*5140*/  BSYNC.RECONVERGENT B1 ;  /* 0x0000000000017941 */ /* 0x000fea0003800200 */
.L_x_564:
        /* <DEDUP_REMOVED lines=27> */
.L_x_567:
[----:B------:R-:W-:Y:S05]  /*5300*/  BSYNC.RECONVERGENT B1 ;  /* 0x0000000000017941 */ /* 0x000fea0003800200 */
.L_x_566:
        /* <DEDUP_REMOVED lines=17> */
.L_x_569:
[----:B------:R-:W-:Y:S05]  /*5420*/  BSYNC.RECONVERGENT B1 ;  /* 0x0000000000017941 */ /* 0x000fea0003800200 */
.L_x_568:
        /* <DEDUP_REMOVED lines=17> */
.L_x_571:
[----:B------:R-:W-:Y:S05]  /*5540*/  BSYNC.RECONVERGENT B1 ;  /* 0x0000000000017941 */ /* 0x000fea0003800200 */
.L_x_570:
        /* <DEDUP_REMOVED lines=17> */
.L_x_573:
[----:B------:R-:W-:Y:S05]  /*5660*/  BSYNC.RECONVERGENT B1 ;  /* 0x0000000000017941 */ /* 0x000fea0003800200 */
.L_x_572:
        /* <DEDUP_REMOVED lines=17> */
.L_x_575:
[----:B------:R-:W-:Y:S05]  /*5780*/  BSYNC.RECONVERGENT B1 ;  /* 0x0000000000017941 */ /* 0x000fea0003800200 */
.L_x_574:
        /* <DEDUP_REMOVED lines=16> */
.L_x_493:
[----:B------:R-:W-:Y:S05]  /*5890*/  BSYNC.RECONVERGENT B0 ;  /* 0x0000000000007941 */ /* 0x000fea0003800200 */
.L_x_460:
[----:B------:R-:W-:Y:S05]  /*58a0*/  @P2 EXIT ;  /* 0x000000000000294d */ /* 0x000fea0003800000 */
[----:B-1234-:R-:W1:Y:S01]  /*58b0*/  LDC.64 R2, c[0x0][0x390] ;  /* 0x0000e400ff027b82 */ /* 0x01ee620000000a00 */
[----:B0-----:R-:W-:Y:S02]  /*58c0*/  IMAD.MOV.U32 R9, RZ, RZ, R8 ;  /* 0x000000ffff097224 */ /* 0x001fe400078e0008 */
[----:B------:R-:W-:Y:S02]  /*58d0*/  IMAD.MOV.U32 R8, RZ, RZ, R7 ;  /* 0x000000ffff087224 */ /* 0x000fe400078e0007 */
[----:B-1----:R-:W-:-:S05]  /*58e0*/  IMAD.WIDE.U32 R2, R0, 0x10, R2 ;  /* 0x0000001000027825 */ /* 0x002fca00078e0002 */
[----:B------:R-:W-:Y:S04]  /*58f0*/  STG.E.64 desc[UR10][R2.64+0x8], R8 ;  /* 0x0000080802007986 */ /* 0x000fe8000c101b0a */
[----:B------:R-:W-:Y:S01]  /*5900*/  STG.E desc[UR10][R2.64], R6 ;  /* 0x0000000602007986 */ /* 0x000fe2000c10190a */
[----:B------:R-:W-:Y:S05]  /*5910*/  EXIT ;  /* 0x000000000000794d */ /* 0x000fea0003800000 */
.L_x_576:
        /* <DEDUP_REMOVED lines=14> */
.L_x_811:


//--------------------- .text._ZN6thrust24THRUST_300001_SM_1000_NS8cuda_cub4core6detail13_kernel_agentINS1_8__reduce11ReduceAgentINS0_12zip_iteratorIN4cuda3std3__45tupleIJNS0_10device_ptrIfEENS0_17counting_iteratorIlNS0_11use_defaultESF_SF_EEEEEEEPNSB_IJflEEESJ_iNS1_9__extrema9arg_max_fIflNSA_4lessIfEEEEEEJSI_SK_iSP_EEEvDpT0_ --------------------------
	.section	.text._ZN6thrust24THRUST_300001_SM_1000_NS8cuda_cub4core6detail13_kernel_agentINS1_8__reduce11ReduceAgentINS0_12zip_iteratorIN4cuda3std3__45tupleIJNS0_10device_ptrIfEENS0_17counting_iteratorIlNS0_11use_defaultESF_SF_EEEEEEEPNSB_IJflEEESJ_iNS1_9__extrema9arg_max_fIflNSA_4lessIfEEEEEEJSI_SK_iSP_EEEvDpT0_,"ax",@progbits
	.align	128
        .global         _ZN6thrust24THRUST_300001_SM_1000_NS8cuda_cub4core6detail13_kernel_agentINS1_8__reduce11ReduceAgentINS0_12zip_iteratorIN4cuda3std3__45tupleIJNS0_10device_ptrIfEENS0_17counting_iteratorIlNS0_11use_defaultESF_SF_EEEEEEEPNSB_IJflEEESJ_iNS1_9__extrema9arg_max_fIflNSA_4lessIfEEEEEEJSI_SK_iSP_EEEvDpT0_
        .type           _ZN6thrust24THRUST_300001_SM_1000_NS8cuda_cub4core6detail13_kernel_agentINS1_8__reduce11ReduceAgentINS0_12zip_iteratorIN4cuda3std3__45tupleIJNS0_10device_ptrIfEENS0_17counting_iteratorIlNS0_11use_defaultESF_SF_EEEEEEEPNSB_IJflEEESJ_iNS1_9__extrema9arg_max_fIflNSA_4lessIfEEEEEEJSI_SK_iSP_EEEvDpT0_,@function
        .size           _ZN6thrust24THRUST_300001_SM_1000_NS8cuda_cub4core6detail13_kernel_agentINS1_8__reduce11ReduceAgentINS0_12zip_iteratorIN4cuda3std3__45tupleIJNS0_10device_ptrIfEENS0_17counting_iteratorIlNS0_11use_defaultESF_SF_EEEEEEEPNSB_IJflEEESJ_iNS1_9__extrema9arg_max_fIflNSA_4lessIfEEEEEEJSI_SK_iSP_EEEvDpT0_,(.L_x_812 - _ZN6thrust24THRUST_300001_SM_1000_NS8cuda_cub4core6detail13_kernel_agentINS1_8__reduce11ReduceAgentINS0_12zip_iteratorIN4cuda3std3__45tupleIJNS0_10device_ptrIfEENS0_17counting_iteratorIlNS0_11use_defaultESF_SF_EEEEEEEPNSB_IJflEEESJ_iNS1_9__extrema9arg_max_fIflNSA_4lessIfEEEEEEJSI_SK_iSP_EEEvDpT0_)
        .other          _ZN6thrust24THRUST_300001_SM_1000_NS8cuda_cub4core6detail13_kernel_agentINS1_8__reduce11ReduceAgentINS0_12zip_iteratorIN4cuda3std3__45tupleIJNS0_10device_ptrIfEENS0_17counting_iteratorIlNS0_11use_defaultESF_SF_EEEEEEEPNSB_IJflEEESJ_iNS1_9__extrema9arg_max_fIflNSA_4lessIfEEEEEEJSI_SK_iSP_EEEvDpT0_,@"STO_CUDA_ENTRY STV_DEFAULT"
_ZN6thrust24THRUST_300001_SM_1000_NS8cuda_cub4core6detail13_kernel_agentINS1_8__reduce11ReduceAgentINS0_12zip_iteratorIN4cuda3std3__45tupleIJNS0_10device_ptrIfEENS0_17counting_iteratorIlNS0_11use_defaultESF_SF_EEEEEEEPNSB_IJflEEESJ_iNS1_9__extrema9arg_max_fIflNSA_4lessIfEEEEEEJSI_SK_iSP_EEEvDpT0_:
.text._ZN6thrust24THRUST_300001_SM_1000_NS8cuda_cub4core6detail13_kernel_agentINS1_8__reduce11ReduceAgentINS0_12zip_iteratorIN4cuda3std3__45tupleIJNS0_10device_ptrIfEENS0_17counting_iteratorIlNS0_11use_defaultESF_SF_EEEEEEEPNSB_IJflEEESJ_iNS1_9__extrema9arg_max_fIflNSA_4lessIfEEEEEEJSI_SK_iSP_EEEvDpT0_:
        /* <DEDUP_REMOVED lines=23> */
.L_x_580:
[----:B0-----:R-:W-:Y:S05]  /*0170*/  BSYNC.RECONVERGENT B1 ;  /* 0x0000000000017941 */ /* 0x001fea0003800200 */
.L_x_579:
        /* <DEDUP_REMOVED lines=17> */
.L_x_587:
        /* <DEDUP_REMOVED lines=24> */
.L_x_586:
[----:B------:R-:W-:Y:S05]  /*0410*/  BSYNC.RECONVERGENT B3 ;  /* 0x0000000000037941 */ /* 0x000fea0003800200 */
.L_x_585:
[----:B------:R-:W-:Y:S01]  /*0420*/  IADD3 R5, P0, PT, R5, 0x100, RZ ;  /* 0x0000010005057810 */ /* 0x000fe20007f1e0ff */
[----:B------:R-:W-:Y:S02]  /*0430*/  VIADD R9, R9, 0x100 ;  /* 0x0000010009097836 */ /* 0x000fe40000000000 */
[----:B------:R-:W-:Y:S02]  /*0440*/  IMAD.X R3, RZ, RZ, R3, P3 ;  /* 0x000000ffff037224 */ /* 0x000fe400018e0603 */
[----:B------:R-:W-:Y:S01]  /*0450*/  IMAD.X R10, RZ, RZ, R10, P0 ;  /* 0x000000ffff0a7224 */ /* 0x000fe200000e060a */
[----:B------:R-:W-:Y:S07]  /*0460*/  @P2 BRA `(.L_x_587) ;  /* 0xfffffffc00882947 */ /* 0x000fee000383ffff */
.L_x_584:
[----:B------:R-:W-:Y:S05]  /*0470*/  BSYNC.RECONVERGENT B2 ;  /* 0x0000000000027941 */ /* 0x000fea0003800200 */
.L_x_583:
[----:B------:R-:W-:-:S13]  /*0480*/  ISETP.GE.U32.AND P0, PT, R11, 0x300, PT ;  /* 0x000003000b00780c */ /* 0x000fda0003f06070 */
[----:B------:R-:W-:Y:S05]  /*0490*/  @!P0 BRA `(.L_x_582) ;  /* 0x00000004007c8947 */ /* 0x000fea0003800000 */
[----:B------:R-:W0:Y:S01]  /*04a0*/  LDC.64 R4, c[0x0][0x380] ;  /* 0x0000e000ff047b82 */ /* 0x000e220000000a00 */
[----:B------:R-:W-:-:S07]  /*04b0*/  VIADD R10, R9, 0x200 ;  /* 0x00000200090a7836 */ /* 0x000fce0000000000 */
[----:B------:R-:W1:Y:S02]  /*04c0*/  LDC.64 R2, c[0x0][0x388] ;  /* 0x0000e200ff027b82 */ /* 0x000e640000000a00 */
.L_x_596:
        /* <DEDUP_REMOVED lines=26> */
.L_x_589:
[----:B------:R-:W-:Y:S05]  /*0670*/  BSYNC.RECONVERGENT B2 ;  /* 0x0000000000027941 */ /* 0x000fea0003800200 */
.L_x_588:
        /* <DEDUP_REMOVED lines=20> */
.L_x_591:
[----:B------:R-:W-:Y:S05]  /*07c0*/  BSYNC.RECONVERGENT B2 ;  /* 0x0000000000027941 */ /* 0x000fea0003800200 */
.L_x_590:
        /* <DEDUP_REMOVED lines=20> */
.L_x_593:
[----:B------:R-:W-:Y:S05]  /*0910*/  BSYNC.RECONVERGENT B2 ;  /* 0x0000000000027941 */ /* 0x000fea0003800200 */
.L_x_592:
        /* <DEDUP_REMOVED lines=18> */
.L_x_595:
[----:B------:R-:W-:Y:S05]  /*0a40*/  BSYNC.RECONVERGENT B2 ;  /* 0x0000000000027941 */ /* 0x000fea0003800200 */
.L_x_594:
[C---:B------:R-:W-:Y:S02]  /*0a50*/  VIADD R9, R10.reuse, 0x200 ;  /* 0x000002000a097836 */ /* 0x040fe40000000000 */
[----:B------:R-:W-:-:S03]  /*0a60*/  VIADD R10, R10, 0x400 ;  /* 0x000004000a0a7836 */ /* 0x000fc60000000000 */
[----:B------:R-:W-:-:S13]  /*0a70*/  ISETP.GE.AND P0, PT, R9, UR5, PT ;  /* 0x0000000509007c0c */ /* 0x000fda000bf06270 */
[----:B------:R-:W-:Y:S05]  /*0a80*/  @!P0 BRA `(.L_x_596) ;  /* 0xfffffff800908947 */ /* 0x000fea000383ffff */
.L_x_582:
[----:B------:R-:W-:Y:S05]  /*0a90*/  BSYNC.RECONVERGENT B1 ;  /* 0x0000000000017941 */ /* 0x000fea0003800200 */
.L_x_581:
        /* <DEDUP_REMOVED lines=31> */
.L_x_599:
[----:B------:R-:W-:Y:S05]  /*0c90*/  BSYNC.RECONVERGENT B1 ;  /* 0x0000000000017941 */ /* 0x000fea0003800200 */
.L_x_598:
        /* <DEDUP_REMOVED lines=27> */
.L_x_601:
[----:B------:R-:W-:Y:S05]  /*0e50*/  BSYNC.RECONVERGENT B1 ;  /* 0x0000000000017941 */ /* 0x000fea0003800200 */
.L_x_600:
        /* <DEDUP_REMOVED lines=24> */
.L_x_603:
[----:B------:R-:W-:Y:S05]  /*0fe0*/  BSYNC.RECONVERGENT B1 ;  /* 0x0000000000017941 */ /* 0x000fea0003800200 */
.L_x_602:
        /* <DEDUP_REMOVED lines=24> */
.L_x_605:
[----:B------:R-:W-:Y:S05]  /*1170*/  BSYNC.RECONVERGENT B1 ;  /* 0x0000000000017941 */ /* 0x000fea0003800200 */
.L_x_604:
        /* <DEDUP_REMOVED lines=24> */
.L_x_607:
[----:B------:R-:W-:Y:S05]  /*1300*/  BSYNC.RECONVERGENT B1 ;  /* 0x0000000000017941 */ /* 0x000fea0003800200 */
.L_x_606:
        /* <DEDUP_REMOVED lines=12> */
.L_x_609:
[----:B------:R-:W-:Y:S05]  /*13d0*/  BSYNC.RECONVERGENT B1 ;  /* 0x0000000000017941 */ /* 0x000fea0003800200 */
.L_x_608:
        /* <DEDUP_REMOVED lines=27> */
.L_x_612:
[----:B------:R-:W-:Y:S05]  /*1590*/  BSYNC.RECONVERGENT B1 ;  /* 0x0000000000017941 */ /* 0x000fea0003800200 */
.L_x_611:
        /* <DEDUP_REMOVED lines=27> */
.L_x_614:
[----:B------:R-:W-:Y:S05]  /*1750*/  BSYNC.RECONVERGENT B1 ;  /* 0x0000000000017941 */ /* 0x000fea0003800200 */
.L_x_613:
        /* <DEDUP_REMOVED lines=17> */
.L_x_616:
[----:B------:R-:W-:Y:S05]  /*1870*/  BSYNC.RECONVERGENT B1 ;  /* 0x0000000000017941 */ /* 0x000fea0003800200 */
.L_x_615:
        /* <DEDUP_REMOVED lines=17> */
.L_x_618:
[----:B------:R-:W-:Y:S05]  /*1990*/  BSYNC.RECONVERGENT B1 ;  /* 0x0000000000017941 */ /* 0x000fea0003800200 */
.L_x_617:
        /* <DEDUP_REMOVED lines=17> */
.L_x_620:
[----:B------:R-:W-:Y:S05]  /*1ab0*/  BSYNC.RECONVERGENT B1 ;  /* 0x0000000000017941 */ /* 0x000fea0003800200 */
.L_x_619:
        /* <DEDUP_REMOVED lines=17> */
.L_x_622:
[----:B------:R-:W-:Y:S05]  /*1bd0*/  BSYNC.RECONVERGENT B1 ;  /* 0x0000000000017941 */ /* 0x000fea0003800200 */
.L_x_621:
        /* <DEDUP_REMOVED lines=18> */
.L_x_597:
        /* <DEDUP_REMOVED lines=41> */
.L_x_624:
[----:B------:R-:W-:Y:S05]  /*1f90*/  BSYNC.RECONVERGENT B1 ;  /* 0x0000000000017941 */ /* 0x000fea0003800200 */
.L_x_623:
        /* <DEDUP_REMOVED lines=24> */
.L_x_626:
[----:B------:R-:W-:Y:S05]  /*2120*/  BSYNC.RECONVERGENT B1 ;  /* 0x0000000000017941 */ /* 0x000fea0003800200 */
.L_x_625:
        /* <DEDUP_REMOVED lines=24> */
.L_x_628:
[----:B------:R-:W-:Y:S05]  /*22b0*/  BSYNC.RECONVERGENT B1 ;  /* 0x0000000000017941 */ /* 0x000fea0003800200 */
.L_x_627:
        /* <DEDUP_REMOVED lines=24> */
.L_x_630:
[----:B------:R-:W-:Y:S05]  /*2440*/  BSYNC.RECONVERGENT B1 ;  /* 0x0000000000017941 */ /* 0x000fea0003800200 */
.L_x_629:
        /* <DEDUP_REMOVED lines=24> */
.L_x_632:
[----:B------:R-:W-:Y:S05]  /*25d0*/  BSYNC.RECONVERGENT B1 ;  /* 0x0000000000017941 */ /* 0x000fea0003800200 */
.L_x_631:
        /* <DEDUP_REMOVED lines=12> */
.L_x_634:
[----:B------:R-:W-:Y:S05]  /*26a0*/  BSYNC.RECONVERGENT B1 ;  /* 0x0000000000017941 */ /* 0x000fea0003800200 */
.L_x_633:
        /* <DEDUP_REMOVED lines=30> */
.L_x_636:
[----:B------:R-:W-:Y:S05]  /*2890*/  BSYNC.RECONVERGENT B1 ;  /* 0x0000000000017941 */ /* 0x000fea0003800200 */
.L_x_635:
        /* <DEDUP_REMOVED lines=27> */
.L_x_638:
[----:B------:R-:W-:Y:S05]  /*2a50*/  BSYNC.RECONVERGENT B1 ;  /* 0x0000000000017941 */ /* 0x000fea0003800200 */
.L_x_637:
        /* <DEDUP_REMOVED lines=27> */
.L_x_640:
[----:B------:R-:W-:Y:S05]  /*2c10*/  BSYNC.RECONVERGENT B1 ;  /* 0x0000000000017941 */ /* 0x000fea0003800200 */
.L_x_639:
        /* <DEDUP_REMOVED lines=27> */
.L_x_642:
[----:B------:R-:W-:Y:S05]  /*2dd0*/  BSYNC.RECONVERGENT B1 ;  /* 0x0000000000017941 */ /* 0x000fea0003800200 */
.L_x_641:
        /* <DEDUP_REMOVED lines=27> */
.L_x_644:
[----:B------:R-:W-:Y:S05]  /*2f90*/  BSYNC.RECONVERGENT B1 ;  /* 0x0000000000017941 */ /* 0x000fea0003800200 */
.L_x_643:
        /* <DEDUP_REMOVED lines=27> */
.L_x_646:
[----:B------:R-:W-:Y:S05]  /*3150*/  BSYNC.RECONVERGENT B1 ;  /* 0x0000000000017941 */ /* 0x000fea0003800200 */
.L_x_645:
        /* <DEDUP_REMOVED lines=28> */
.L_x_578:
        /* <DEDUP_REMOVED lines=9> */
[----:B------:R-:W-:Y:S01]  /*33b0*/  VIADD R9, R0, 0x100 ;  /* 0x0000010000097836 */ /* 0x000fe20000000000 */
[----:B------:R-:W-:Y:S01]  /*33c0*/  UISETP.GE.U32.AND UP0, UPT, UR4, 0xa00, UPT ;  /* 0x00000a000400788c */ /* 0x000fe2000bf06070 */
[----:B---3--:R-:W-:-:S04]  /*33d0*/  FSETP.GEU.AND P0, PT, R4, R5, PT ;  /* 0x000000050400720b */ /* 0x008fc80003f0e000 */
[----:B------:R-:W-:Y:S01]  /*33e0*/  FSEL R4, R4, R5, P0 ;  /* 0x0000000504047208 */ /* 0x000fe20000000000 */
[----:B------:R-:W-:-:S03]  /*33f0*/  VIADD R5, R0, 0x200 ;  /* 0x0000020000057836 */ /* 0x000fc60000000000 */
[----:B----4-:R-:W-:-:S04]  /*3400*/  FSETP.GEU.AND P2, PT, R4, R7, PT ;  /* 0x000000070400720b */ /* 0x010fc80003f4e000 */
[----:B------:R-:W-:-:S04]  /*3410*/  FSEL R7, R4, R7, P2 ;  /* 0x0000000704077208 */ /* 0x000fc80001000000 */
[----:B-----5:R-:W-:-:S04]  /*3420*/  FSETP.GEU.AND P3, PT, R7, R8, PT ;  /* 0x000000080700720b */ /* 0x020fc80003f6e000 */
[----:B------:R-:W-:Y:S02]  /*3430*/  FSEL R7, R7, R8, P3 ;  /* 0x0000000807077208 */ /* 0x000fe40001800000 */
        /* <DEDUP_REMOVED lines=11> */
[----:B------:R-:W-:Y:S01]  /*34f0*/  @P1 SEL R8, R5, R8, P0 ;  /* 0x0000000805081207 */ /* 0x000fe20000000000 */
[----:B------:R-:W-:Y:S01]  /*3500*/  IMAD.MOV.U32 R5, RZ, RZ, 0x500 ;  /* 0x00000500ff057424 */ /* 0x000fe200078e00ff */
[----:B------:R-:W-:Y:S02]  /*3510*/  @P1 FSEL R6, R7, R6, P0 ;  /* 0x0000000607061208 */ /* 0x000fe40000000000 */
[----:B------:R-:W-:Y:S01]  /*3520*/  @P1 SEL R9, R4, R9, P0 ;  /* 0x0000000904091207 */ /* 0x000fe20000000000 */
[----:B------:R-:W-:Y:S06]  /*3530*/  BRA.U !UP0, `(.L_x_647) ;  /* 0x0000000508047547 */ /* 0x000fec000b800000 */
[----:B------:R-:W-:Y:S01]  /*3540*/  IMAD.MOV.U32 R10, RZ, RZ, R6 ;  /* 0x000000ffff0a7224 */ /* 0x000fe200078e0006 */
[----:B------:R-:W0:Y:S01]  /*3550*/  LDCU UR4, c[0x0][0x398] ;  /* 0x00007300ff0477ac */ /* 0x000e220008000800 */
[----:B------:R-:W-:Y:S02]  /*3560*/  IMAD.MOV.U32 R21, RZ, RZ, R8 ;  /* 0x000000ffff157224 */ /* 0x000fe400078e0008 */
[----:B------:R-:W-:Y:S01]  /*3570*/  IMAD.MOV.U32 R20, RZ, RZ, R9 ;  /* 0x000000ffff147224 */ /* 0x000fe200078e0009 */
[----:B------:R-:W1:Y:S01]  /*3580*/  LDCU.64 UR6, c[0x0][0x388] ;  /* 0x00007100ff0677ac */ /* 0x000e620008000a00 */
[----:B------:R-:W-:-:S07]  /*3590*/  IMAD.MOV.U32 R7, RZ, RZ, 0x500 ;  /* 0x00000500ff077424 */ /* 0x000fce00078e00ff */
.L_x_648:
[----:B------:R-:W-:-:S05]  /*35a0*/  IMAD.WIDE.U32 R4, R7, 0x4, R2 ;  /* 0x0000000407047825 */ /* 0x000fca00078e0002 */
[----:B------:R-:W2:Y:S04]  /*35b0*/  LDG.E R11, desc[UR8][R4.64] ;  /* 0x00000008040b7981 */ /* 0x000ea8000c1e1900 */
[----:B------:R-:W3:Y:S04]  /*35c0*/  LDG.E R12, desc[UR8][R4.64+0x400] ;  /* 0x00040008040c7981 */ /* 0x000ee8000c1e1900 */
[----:B------:R-:W4:Y:S04]  /*35d0*/  LDG.E R13, desc[UR8][R4.64+0x800] ;  /* 0x00080008040d7981 */ /* 0x000f28000c1e1900 */
[----:B------:R-:W5:Y:S04]  /*35e0*/  LDG.E R14, desc[UR8][R4.64+0xc00] ;  /* 0x000c0008040e7981 */ /* 0x000f68000c1e1900 */
[----:B------:R0:W5:Y:S01]  /*35f0*/  LDG.E R6, desc[UR8][R4.64+0x1000] ;  /* 0x0010000804067981 */ /* 0x000162000c1e1900 */
[----:B-1----:R-:W-:-:S04]  /*3600*/  IADD3 R18, P0, P1, R0, UR6, R7 ;  /* 0x0000000600127c10 */ /* 0x002fc8000f91e007 */
[----:B------:R-:W-:Y:S02]  /*3610*/  IADD3.X R19, PT, PT, RZ, UR7, RZ, P0, P1 ;  /* 0x00000007ff137c10 */ /* 0x000fe400087e24ff */
[C---:B------:R-:W-:Y:S02]  /*3620*/  IADD3 R17, P3, PT, R18.reuse, 0x100, RZ ;  /* 0x0000010012117810 */ /* 0x040fe40007f7e0ff */
[C---:B------:R-:W-:Y:S02]  /*3630*/  IADD3 R15, P5, PT, R18.reuse, 0x300, RZ ;  /* 0x00000300120f7810 */ /* 0x040fe40007fbe0ff */
[----:B------:R-:W-:Y:S01]  /*3640*/  IADD3 R8, P6, PT, R18, 0x400, RZ ;  /* 0x0000040012087810 */ /* 0x000fe20007fde0ff */
[--C-:B------:R-:W-:Y:S02]  /*3650*/  IMAD.X R16, RZ, RZ, R19.reuse, P3 ;  /* 0x000000ffff107224 */ /* 0x100fe400018e0613 */
[--C-:B0-----:R-:W-:Y:S02]  /*3660*/  IMAD.X R4, RZ, RZ, R19.reuse, P5 ;  /* 0x000000ffff047224 */ /* 0x101fe400028e0613 */
        /* <DEDUP_REMOVED lines=23> */
[----:B-----5:R-:W-:Y:S02]  /*37e0*/  FSETP.GEU.AND P1, PT, R13, R14, PT ;  /* 0x0000000e0d00720b */ /* 0x020fe40003f2e000 */
[----:B------:R-:W-:-:S11]  /*37f0*/  @P2 SEL R5, R16, R5, P0 ;  /* 0x0000000510052207 */ /* 0x000fd60000000000 */
[----:B------:R-:W-:-:S04]  /*3800*/  @P1 ISETP.GE.U32.AND P0, PT, R10, R15, PT ;  /* 0x0000000f0a00120c */ /* 0x000fc80003f06070 */
[----:B------:R-:W-:-:S04]  /*3810*/  @P1 ISETP.GE.AND.EX P0, PT, R5, R4, PT, P0 ;  /* 0x000000040500120c */ /* 0x000fc80003f06300 */
[----:B------:R-:W-:-:S04]  /*3820*/  @P1 FSETP.LT.OR P0, PT, R14, R13, !P0 ;  /* 0x0000000d0e00120b */ /* 0x000fc80004701400 */
[----:B------:R-:W-:Y:S02]  /*3830*/  @P1 FSEL R14, R13, R14, P0 ;  /* 0x0000000e0d0e1208 */ /* 0x000fe40000000000 */
[----:B------:R-:W-:Y:S01]  /*3840*/  @P1 SEL R15, R10, R15, P0 ;  /* 0x0000000f0a0f1207 */ /* 0x000fe20000000000 */
[----:B------:R-:W-:Y:S01]  /*3850*/  VIADD R10, R7, 0xa00 ;  /* 0x00000a00070a7836 */ /* 0x000fe20000000000 */
[----:B------:R-:W-:Y:S02]  /*3860*/  FSETP.GEU.AND P2, PT, R14, R6, PT ;  /* 0x000000060e00720b */ /* 0x000fe40003f4e000 */
[----:B------:R-:W-:Y:S01]  /*3870*/  @P1 SEL R4, R5, R4, P0 ;  /* 0x0000000405041207 */ /* 0x000fe20000000000 */
[----:B------:R-:W-:Y:S01]  /*3880*/  VIADD R5, R7, 0x500 ;  /* 0x0000050007057836 */ /* 0x000fe20000000000 */
[----:B------:R-:W-:-:S03]  /*3890*/  ISETP.GT.AND P1, PT, R10, UR4, PT ;  /* 0x000000040a007c0c */ /* 0x000fc6000bf24270 */
[----:B------:R-:W-:-:S06]  /*38a0*/  IMAD.MOV.U32 R7, RZ, RZ, R5 ;  /* 0x000000ffff077224 */ /* 0x000fcc00078e0005 */
        /* <DEDUP_REMOVED lines=10> */
.L_x_647:
        /* <DEDUP_REMOVED lines=14> */
[----:B------:R-:W-:Y:S01]  /*3a30*/  IMAD.IADD R11, R0, 0x1, R5 ;  /* 0x00000001000b7824 */ /* 0x000fe200078e0205 */
[----:B------:R-:W-:-:S04]  /*3a40*/  LEA.HI R4, R13, 0x1, RZ, 0x18 ;  /* 0x000000010d047811 */ /* 0x000fc800078fc0ff */
[----:B------:R-:W-:Y:S01]  /*3a50*/  LOP3.LUT R10, R4, 0x3, RZ, 0xc0, !PT ;  /* 0x00000003040a7812 */ /* 0x000fe200078ec0ff */
[----:B------:R-:W-:-:S04]  /*3a60*/  IMAD.MOV.U32 R4, RZ, RZ, R0 ;  /* 0x000000ffff047224 */ /* 0x000fc800078e0000 */
[----:B------:R-:W-:Y:S02]  /*3a70*/  IMAD.MOV R10, RZ, RZ, -R10 ;  /* 0x000000ffff0a7224 */ /* 0x000fe400078e0a0a */
[C---:B0-----:R-:W-:Y:S01]  /*3a80*/  IMAD.WIDE.U32 R2, R11.reuse, 0x4, R2 ;  /* 0x000000040b027825 */ /* 0x041fe200078e0002 */
[----:B------:R-:W-:-:S05]  /*3a90*/  IADD3 R11, P0, PT, R11, UR6, RZ ;  /* 0x000000060b0b7c10 */ /* 0x000fca000ff1e0ff */
[----:B------:R-:W-:-:S08]  /*3aa0*/  IMAD.X R12, RZ, RZ, UR7, P0 ;  /* 0x00000007ff0c7e24 */ /* 0x000fd000080e06ff */
.L_x_655:
[----:B------:R0:W2:Y:S01]  /*3ab0*/  LDG.E R17, desc[UR8][R2.64] ;  /* 0x0000000802117981 */ /* 0x0000a2000c1e1900 */
[----:B------:R-:W-:Y:S01]  /*3ac0*/  VIADD R10, R10, 0x1 ;  /* 0x000000010a0a7836 */ /* 0x000fe20000000000 */
[----:B------:R-:W-:Y:S01]  /*3ad0*/  BSSY.RECONVERGENT B3, `(.L_x_653) ;  /* 0x0000016000037945 */ /* 0x000fe20003800200 */
[----:B------:R-:W-:Y:S02]  /*3ae0*/  IMAD.MOV.U32 R14, RZ, RZ, R8 ;  /* 0x000000ffff0e7224 */ /* 0x000fe400078e0008 */
[----:B------:R-:W-:Y:S01]  /*3af0*/  IMAD.MOV.U32 R15, RZ, RZ, R9 ;  /* 0x000000ffff0f7224 */ /* 0x000fe200078e0009 */
[----:B------:R-:W-:Y:S01]  /*3b00*/  ISETP.NE.AND P2, PT, R10, RZ, PT ;  /* 0x000000ff0a00720c */ /* 0x000fe20003f45270 */
[----:B------:R-:W-:Y:S02]  /*3b10*/  IMAD.MOV.U32 R16, RZ, RZ, R6 ;  /* 0x000000ffff107224 */ /* 0x000fe400078e0006 */
        /* <DEDUP_REMOVED lines=17> */
.L_x_654:
[----:B------:R-:W-:Y:S05]  /*3c30*/  BSYNC.RECONVERGENT B3 ;  /* 0x0000000000037941 */ /* 0x000fea0003800200 */
.L_x_653:
[----:B------:R-:W-:Y:S01]  /*3c40*/  IADD3 R11, P0, PT, R11, 0x100, RZ ;  /* 0x000001000b0b7810 */ /* 0x000fe20007f1e0ff */
[----:B------:R-:W-:Y:S02]  /*3c50*/  VIADD R4, R4, 0x100 ;  /* 0x0000010004047836 */ /* 0x000fe40000000000 */
[----:B------:R-:W-:Y:S02]  /*3c60*/  IMAD.X R3, RZ, RZ, R3, P3 ;  /* 0x000000ffff037224 */ /* 0x000fe400018e0603 */
[----:B------:R-:W-:Y:S01]  /*3c70*/  IMAD.X R12, RZ, RZ, R12, P0 ;  /* 0x000000ffff0c7224 */ /* 0x000fe200000e060c */
[----:B------:R-:W-:Y:S07]  /*3c80*/  @P2 BRA `(.L_x_655) ;  /* 0xfffffffc00882947 */ /* 0x000fee000383ffff */
.L_x_652:
[----:B------:R-:W-:Y:S05]  /*3c90*/  BSYNC.RECONVERGENT B2 ;  /* 0x0000000000027941 */ /* 0x000fea0003800200 */
.L_x_651:
[----:B------:R-:W-:-:S13]  /*3ca0*/  ISETP.GE.U32.AND P0, PT, R13, 0x300, PT ;  /* 0x000003000d00780c */ /* 0x000fda0003f06070 */
[----:B------:R-:W-:Y:S05]  /*3cb0*/  @!P0 BRA `(.L_x_650) ;  /* 0x0000000400bc8947 */ /* 0x000fea0003800000 */
[----:B------:R-:W0:Y:S01]  /*3cc0*/  LDCU.128 UR12, c[0x0][0x380] ;  /* 0x00007000ff0c77ac */ /* 0x000e220008000c00 */
[----:B------:R-:W1:Y:S01]  /*3cd0*/  LDC.64 R14, c[0x0][0x380] ;  /* 0x0000e000ff0e7b82 */ /* 0x000e620000000a00 */
[C---:B------:R-:W-:Y:S01]  /*3ce0*/  IADD3 R12, P1, PT, R4.reuse, R5, RZ ;  /* 0x00000005040c7210 */ /* 0x040fe20007f3e0ff */
[C---:B------:R-:W-:Y:S02]  /*3cf0*/  IMAD.IADD R10, R4.reuse, 0x1, R5 ;  /* 0x00000001040a7824 */ /* 0x040fe400078e0205 */
[----:B------:R-:W-:Y:S02]  /*3d00*/  VIADD R13, R4, 0x200 ;  /* 0x00000200040d7836 */ /* 0x000fe40000000000 */
[----:B------:R-:W-:Y:S02]  /*3d10*/  IMAD.X R5, RZ, RZ, RZ, P1 ;  /* 0x000000ffff057224 */ /* 0x000fe400008e06ff */
[----:B------:R-:W2:Y:S01]  /*3d20*/  LDC.64 R2, c[0x0][0x388] ;  /* 0x0000e200ff027b82 */ /* 0x000ea20000000a00 */
[----:B0-----:R-:W-:-:S02]  /*3d30*/  LEA R17, P2, R12, UR12, 0x2 ;  /* 0x0000000c0c117c11 */ /* 0x001fc4000f8410ff */
[----:B------:R-:W-:Y:S02]  /*3d40*/  IADD3 R11, P0, PT, R10, UR14, RZ ;  /* 0x0000000e0a0b7c10 */ /* 0x000fe4000ff1e0ff */
[----:B------:R-:W-:Y:S02]  /*3d50*/  IADD3 R17, P1, PT, R17, 0xc00, RZ ;  /* 0x00000c0011117810 */ /* 0x000fe40007f3e0ff */
[----:B------:R-:W-:Y:S01]  /*3d60*/  LEA.HI.X R5, R12, UR13, R5, 0x2, P2 ;  /* 0x0000000d0c057c11 */ /* 0x000fe200090f1405 */
[----:B-1----:R-:W-:-:S04]  /*3d70*/  IMAD.WIDE.U32 R14, R10, 0x4, R14 ;  /* 0x000000040a0e7825 */ /* 0x002fc800078e000e */
[----:B------:R-:W-:Y:S02]  /*3d80*/  IMAD.X R12, RZ, RZ, UR15, P0 ;  /* 0x0000000fff0c7e24 */ /* 0x000fe400080e06ff */
[----:B------:R-:W-:-:S07]  /*3d90*/  IMAD.X R5, RZ, RZ, R5, P1 ;  /* 0x000000ffff057224 */ /* 0x000fce00008e0605 */
.L_x_664:
[----:B------:R-:W3:Y:S01]  /*3da0*/  LDG.E R23, desc[UR8][R14.64] ;  /* 0x000000080e177981 */ /* 0x000ee2000c1e1900 */
[----:B------:R-:W-:-:S05]  /*3db0*/  IMAD.MOV.U32 R4, RZ, RZ, R17 ;  /* 0x000000ffff047224 */ /* 0x000fca00078e0011 */
[----:B------:R0:W5:Y:S04]  /*3dc0*/  LDG.E R25, desc[UR8][R4.64+-0x800] ;  /* 0xfff8000804197981 */ /* 0x000168000c1e1900 */
[----:B------:R0:W5:Y:S04]  /*3dd0*/  LDG.E R16, desc[UR8][R4.64+-0x400] ;  /* 0xfffc000804107981 */ /* 0x000168000c1e1900 */
[----:B------:R0:W5:Y:S01]  /*3de0*/  LDG.E R17, desc[UR8][R4.64] ;  /* 0x0000000804117981 */ /* 0x000162000c1e1900 */
[----:B------:R-:W-:Y:S01]  /*3df0*/  BSSY.RECONVERGENT B2, `(.L_x_656) ;  /* 0x0000012000027945 */ /* 0x000fe20003800200 */
[----:B------:R-:W-:-:S02]  /*3e00*/  IMAD.MOV.U32 R20, RZ, RZ, R11 ;  /* 0x000000ffff147224 */ /* 0x000fc400078e000b */
[----:B------:R-:W-:Y:S02]  /*3e10*/  IMAD.MOV.U32 R21, RZ, RZ, R12 ;  /* 0x000000ffff157224 */ /* 0x000fe400078e000c */
[----:B------:R-:W-:Y:S01]  /*3e20*/  VIADD R19, R10, 0x100 ;  /* 0x000001000a137836 */ /* 0x000fe20000000000 */
[----:B---3--:R-:W-:Y:S01]  /*3e30*/  FSETP.GEU.AND P0, PT, R6, R23, PT ;  /* 0x000000170600720b */ /* 0x008fe20003f0e000 */
        /* <DEDUP_REMOVED lines=13> */
.L_x_657:
[----:B------:R-:W-:Y:S05]  /*3f10*/  BSYNC.RECONVERGENT B2 ;  /* 0x0000000000027941 */ /* 0x000fea0003800200 */
.L_x_656:
[----:B-----5:R-:W-:Y:S01]  /*3f20*/  FSETP.GEU.AND P0, PT, R18, R25, PT ;  /* 0x000000191200720b */ /* 0x020fe20003f0e000 */
[----:B------:R-:W-:Y:S01]  /*3f30*/  BSSY.RECONVERGENT B2, `(.L_x_658) ;  /* 0x0000013000027945 */ /* 0x000fe20003800200 */
[----:B--2---:R-:W-:Y:S01]  /*3f40*/  IADD3 R23, P1, PT, R19, R2, RZ ;  /* 0x0000000213177210 */ /* 0x004fe20007f3e0ff */
[----:B------:R-:W-:Y:S02]  /*3f50*/  VIADD R19, R10, 0x200 ;  /* 0x000002000a137836 */ /* 0x000fe40000000000 */
[----:B------:R-:W-:Y:S02]  /*3f60*/  IMAD.MOV.U32 R9, RZ, RZ, R25 ;  /* 0x000000ffff097224 */ /* 0x000fe400078e0019 */
[----:B------:R-:W-:Y:S02]  /*3f70*/  IMAD.X R22, RZ, RZ, R3, P1 ;  /* 0x000000ffff167224 */ /* 0x000fe400008e0603 */
[----:B------:R-:W-:Y:S02]  /*3f80*/  IMAD.MOV.U32 R8, RZ, RZ, R23 ;  /* 0x000000ffff087224 */ /* 0x000fe400078e0017 */
[----:B------:R-:W-:-:S02]  /*3f90*/  IMAD.MOV.U32 R6, RZ, RZ, R22 ;  /* 0x000000ffff067224 */ /* 0x000fc400078e0016 */
        /* <DEDUP_REMOVED lines=12> */
.L_x_659:
[----:B------:R-:W-:Y:S05]  /*4060*/  BSYNC.RECONVERGENT B2 ;  /* 0x0000000000027941 */ /* 0x000fea0003800200 */
.L_x_658:
[----:B------:R-:W-:Y:S01]  /*4070*/  FSETP.GEU.AND P0, PT, R9, R16, PT ;  /* 0x000000100900720b */ /* 0x000fe20003f0e000 */
[----:B------:R-:W-:Y:S01]  /*4080*/  VIADD R21, R10, 0x300 ;  /* 0x000003000a157836 */ /* 0x000fe20000000000 */
[-C--:B------:R-:W-:Y:S01]  /*4090*/  IADD3 R23, P1, PT, R19, R2.reuse, RZ ;  /* 0x0000000213177210 */ /* 0x080fe20007f3e0ff */
[----:B------:R-:W-:Y:S01]  /*40a0*/  BSSY.RECONVERGENT B2, `(.L_x_660) ;  /* 0x0000012000027945 */ /* 0x000fe20003800200 */
[----:B------:R-:W-:Y:S02]  /*40b0*/  IMAD.MOV.U32 R18, RZ, RZ, R16 ;  /* 0x000000ffff127224 */ /* 0x000fe400078e0010 */
[----:B------:R-:W-:Y:S01]  /*40c0*/  IADD3 R22, P2, PT, R21, R2, RZ ;  /* 0x0000000215167210 */ /* 0x000fe20007f5e0ff */
[----:B------:R-:W-:Y:S02]  /*40d0*/  IMAD.X R21, RZ, RZ, R3, P1 ;  /* 0x000000ffff157224 */ /* 0x000fe400008e0603 */
[----:B------:R-:W-:Y:S02]  /*40e0*/  IMAD.MOV.U32 R19, RZ, RZ, R23 ;  /* 0x000000ffff137224 */ /* 0x000fe400078e0017 */
[----:B------:R-:W-:-:S02]  /*40f0*/  IMAD.MOV.U32 R20, RZ, RZ, R21 ;  /* 0x000000ffff147224 */ /* 0x000fc400078e0015 */
        /* <DEDUP_REMOVED lines=12> */
.L_x_661:
[----:B------:R-:W-:Y:S05]  /*41c0*/  BSYNC.RECONVERGENT B2 ;  /* 0x0000000000027941 */ /* 0x000fea0003800200 */
.L_x_660:
[----:B------:R-:W-:Y:S01]  /*41d0*/  FSETP.GEU.AND P0, PT, R18, R17, PT ;  /* 0x000000111200720b */ /* 0x000fe20003f0e000 */
[----:B------:R-:W-:Y:S01]  /*41e0*/  IMAD.X R21, RZ, RZ, R3, P2 ;  /* 0x000000ffff157224 */ /* 0x000fe200010e0603 */
[----:B------:R-:W-:Y:S01]  /*41f0*/  BSSY.RECONVERGENT B2, `(.L_x_662) ;  /* 0x0000010000027945 */ /* 0x000fe20003800200 */
        /* <DEDUP_REMOVED lines=15> */
.L_x_663:
[----:B------:R-:W-:Y:S05]  /*42f0*/  BSYNC.RECONVERGENT B2 ;  /* 0x0000000000027941 */ /* 0x000fea0003800200 */
.L_x_662:
[C---:B------:R-:W-:Y:S01]  /*4300*/  VIADD R16, R13.reuse, 0x200 ;  /* 0x000002000d107836 */ /* 0x040fe20000000000 */
[----:B------:R-:W-:Y:S01]  /*4310*/  IADD3 R17, P2, PT, R4, 0x1000, RZ ;  /* 0x0000100004117810 */ /* 0x000fe20007f5e0ff */
[----:B------:R-:W-:Y:S01]  /*4320*/  VIADD R13, R13, 0x400 ;  /* 0x000004000d0d7836 */ /* 0x000fe20000000000 */
[----:B------:R-:W-:Y:S01]  /*4330*/  IADD3 R11, P1, PT, R11, 0x400, RZ ;  /* 0x000004000b0b7810 */ /* 0x000fe20007f3e0ff */
[----:B------:R-:W-:Y:S01]  /*4340*/  VIADD R10, R10, 0x400 ;  /* 0x000004000a0a7836 */ /* 0x000fe20000000000 */
[----:B------:R-:W-:Y:S01]  /*4350*/  ISETP.GE.AND P0, PT, R16, R7, PT ;  /* 0x000000071000720c */ /* 0x000fe20003f06270 */
[----:B------:R-:W-:Y:S01]  /*4360*/  IMAD.X R5, RZ, RZ, R5, P2 ;  /* 0x000000ffff057224 */ /* 0x000fe200010e0605 */
[----:B------:R-:W-:Y:S01]  /*4370*/  IADD3 R14, P2, PT, R14, 0x1000, RZ ;  /* 0x000010000e0e7810 */ /* 0x000fe20007f5e0ff */
[----:B------:R-:W-:-:S04]  /*4380*/  IMAD.X R12, RZ, RZ, R12, P1 ;  /* 0x000000ffff0c7224 */ /* 0x000fc800008e060c */
[----:B------:R-:W-:-:S06]  /*4390*/  IMAD.X R15, RZ, RZ, R15, P2 ;  /* 0x000000ffff0f7224 */ /* 0x000fcc00010e060f */
[----:B------:R-:W-:Y:S05]  /*43a0*/  @!P0 BRA `(.L_x_664) ;  /* 0xfffffff8007c8947 */ /* 0x000fea000383ffff */
.L_x_650:
[----:B------:R-:W-:Y:S05]  /*43b0*/  BSYNC.RECONVERGENT B1 ;  /* 0x0000000000017941 */ /* 0x000fea0003800200 */
.L_x_649:
        /* <DEDUP_REMOVED lines=31> */
.L_x_666:
[----:B------:R-:W-:Y:S05]  /*45b0*/  BSYNC.RECONVERGENT B1 ;  /* 0x0000000000017941 */ /* 0x000fea0003800200 */
.L_x_665:
        /* <DEDUP_REMOVED lines=24> */
.L_x_668:
[----:B------:R-:W-:Y:S05]  /*4740*/  BSYNC.RECONVERGENT B1 ;  /* 0x0000000000017941 */ /* 0x000fea0003800200 */
.L_x_667:
[----:B------:R4:W3:Y:S01]  /*4750*/  SHFL.DOWN PT, R8, R3, 0x4, 0x1f ;  /* 0x08801f0003087f89 */ /* 0x0008e200000e0000 */
[----:B------:R-:W-:Y:S01]  /*4760*/  BSSY.RECONVERGENT B1, `(.L_x_669) ;  /* 0x0000017000017945 */ /* 0x000fe20003800200 */
[----:B0-----:R-:W-:Y:S02]  /*4770*/  IMAD.MOV.U32 R2, RZ, RZ, R3 ;  /* 0x000000ffff027224 */ /* 0x001fe400078e0003 */
[----:B-1----:R4:W0:Y:S01]  /*4780*/  SHFL.DOWN PT, R9, R4, 0x4, 0x1f ;  /* 0x08801f0004097f89 */ /* 0x00282200000e0000 */
[----:B--2---:R-:W-:Y:S02]  /*4790*/  IMAD.MOV.U32 R6, RZ, RZ, R4 ;  /* 0x000000ffff067224 */ /* 0x004fe400078e0004 */
[----:B------:R-:W-:Y:S01]  /*47a0*/  IMAD.MOV.U32 R7, RZ, RZ, R5 ;  /* 0x000000ffff077224 */ /* 0x000fe200078e0005 */
[----:B------:R4:W1:Y:S01]  /*47b0*/  SHFL.DOWN PT, R10, R5, 0x4, 0x1f ;  /* 0x08801f00050a7f89 */ /* 0x00086200000e0000 */
[----:B------:R-:W-:Y:S05]  /*47c0*/  @P5 BRA `(.L_x_670) ;  /* 0x0000000000405947 */ /* 0x000fea0003800000 */
[----:B---3--:R-:W-:Y:S01]  /*47d0*/  FSETP.GEU.AND P0, PT, R3, R8, PT ;  /* 0x000000080300720b */ /* 0x008fe20003f0e000 */
        /* <DEDUP_REMOVED lines=15> */
.L_x_670:
[----:B------:R-:W-:Y:S05]  /*48d0*/  BSYNC.RECONVERGENT B1 ;  /* 0x0000000000017941 */ /* 0x000fea0003800200 */
.L_x_669:
        /* <DEDUP_REMOVED lines=24> */
.L_x_672:
[----:B------:R-:W-:Y:S05]  /*4a60*/  BSYNC.RECONVERGENT B1 ;  /* 0x0000000000017941 */ /* 0x000fea0003800200 */
.L_x_671:
[----:B0-----:R0:W0:Y:S01]  /*4a70*/  SHFL.DOWN PT, R2, R3, 0x10, 0x1f ;  /* 0x0a001f0003027f89 */ /* 0x00102200000e0000 */
[----:B------:R-:W-:Y:S01]  /*4a80*/  BSSY.RECONVERGENT B1, `(.L_x_673) ;  /* 0x0000017000017945 */ /* 0x000fe20003800200 */
[----:B----4-:R-:W-:Y:S02]  /*4a90*/  IMAD.MOV.U32 R8, RZ, RZ, R3 ;  /* 0x000000ffff087224 */ /* 0x010fe400078e0003 */
[----:B--2---:R2:W4:Y:S01]  /*4aa0*/  SHFL.DOWN PT, R9, R4, 0x10, 0x1f ;  /* 0x0a001f0004097f89 */ /* 0x00452200000e0000 */
[----:B------:R-:W-:Y:S02]  /*4ab0*/  IMAD.MOV.U32 R7, RZ, RZ, R4 ;  /* 0x000000ffff077224 */ /* 0x000fe400078e0004 */
[----:B------:R-:W-:Y:S01]  /*4ac0*/  IMAD.MOV.U32 R6, RZ, RZ, R5 ;  /* 0x000000ffff067224 */ /* 0x000fe200078e0005 */
[----:B-1----:R2:W1:Y:S01]  /*4ad0*/  SHFL.DOWN PT, R10, R5, 0x10, 0x1f ;  /* 0x0a001f00050a7f89 */ /* 0x00246200000e0000 */
[----:B------:R-:W-:Y:S05]  /*4ae0*/  @P3 BRA `(.L_x_674) ;  /* 0x0000000000403947 */ /* 0x000fea0003800000 */
[----:B0-----:R-:W-:Y:S01]  /*4af0*/  FSETP.GEU.AND P0, PT, R3, R2, PT ;  /* 0x000000020300720b */ /* 0x001fe20003f0e000 */
[----:B------:R-:W-:Y:S02]  /*4b00*/  IMAD.MOV.U32 R8, RZ, RZ, R2 ;  /* 0x000000ffff087224 */ /* 0x000fe400078e0002 */
[----:B----4-:R-:W-:Y:S02]  /*4b10*/  IMAD.MOV.U32 R7, RZ, RZ, R9 ;  /* 0x000000ffff077224 */ /* 0x010fe400078e0009 */
        /* <DEDUP_REMOVED lines=13> */
.L_x_674:
[----:B------:R-:W-:Y:S05]  /*4bf0*/  BSYNC.RECONVERGENT B1 ;  /* 0x0000000000017941 */ /* 0x000fea0003800200 */
.L_x_673:
        /* <DEDUP_REMOVED lines=12> */
.L_x_676:
[----:B------:R-:W-:Y:S05]  /*4cc0*/  BSYNC.RECONVERGENT B1 ;  /* 0x0000000000017941 */ /* 0x000fea0003800200 */
.L_x_675:
[----:B------:R-:W-:Y:S01]  /*4cd0*/  BAR.SYNC.DEFER_BLOCKING 0x0 ;  /* 0x0000000000007b1d */ /* 0x000fe20000010000 */
[----:B------:R-:W-:-:S13]  /*4ce0*/  ISETP.NE.AND P1, PT, R0, RZ, PT ;  /* 0x000000ff0000720c */ /* 0x000fda0003f25270 */
[----:B------:R-:W-:Y:S05]  /*4cf0*/  @P1 BRA `(.L_x_610) ;  /* 0x0000000800341947 */ /* 0x000fea0003800000 */
[----:B0-----:R-:W0:Y:S01]  /*4d00*/  S2R R3, SR_CgaCtaId ;  /* 0x0000000000037919 */ /* 0x001e220000008800 */
[----:B------:R-:W-:Y:S01]  /*4d10*/  MOV R0, 0x400 ;  /* 0x0000040000007802 */ /* 0x000fe20000000f00 */
[----:B------:R-:W-:Y:S03]  /*4d20*/  BSSY.RECONVERGENT B1, `(.L_x_677) ;  /* 0x0000016000017945 */ /* 0x000fe60003800200 */
[----:B0-----:R-:W-:-:S05]  /*4d30*/  LEA R24, R3, R0, 0x18 ;  /* 0x0000000003187211 */ /* 0x001fca00078ec0ff */
[----:B------:R-:W0:Y:S04]  /*4d40*/  LDS R3, [R24+0x18] ;  /* 0x0000180018037984 */ /* 0x000e280000000800 */
[----:B--2---:R-:W2:Y:S04]  /*4d50*/  LDS.64 R4, [R24+0x20] ;  /* 0x0000200018047984 */ /* 0x004ea80000000a00 */
[----:B------:R0:W1:Y:S04]  /*4d60*/  LDS R18, [R24+0x28] ;  /* 0x0000280018127984 */ /* 0x0000680000000800 */
[----:B------:R0:W1:Y:S02]  /*4d70*/  LDS R16, [R24+0x38] ;  /* 0x0000380018107984 */ /* 0x0000640000000800 */
[----:B0-----:R-:W-:Y:S01]  /*4d80*/  FSETP.GEU.AND P0, PT, R8, R3, PT ;  /* 0x000000030800720b */ /* 0x001fe20003f0e000 */
[----:B------:R-:W-:-:S02]  /*4d90*/  IMAD.MOV.U32 R19, RZ, RZ, R3 ;  /* 0x000000ffff137224 */ /* 0x000fc400078e0003 */
[----:B--2---:R-:W-:Y:S02]  /*4da0*/  IMAD.MOV.U32 R21, RZ, RZ, R4 ;  /* 0x000000ffff157224 */ /* 0x004fe400078e0004 */
[----:B------:R-:W-:-:S08]  /*4db0*/  IMAD.MOV.U32 R20, RZ, RZ, R5 ;  /* 0x000000ffff147224 */ /* 0x000fd000078e0005 */
[----:B-1----:R-:W-:Y:S05]  /*4dc0*/  @!P0 BRA `(.L_x_678) ;  /* 0x00000000002c8947 */ /* 0x002fea0003800000 */
        /* <DEDUP_REMOVED lines=11> */
.L_x_678:
[----:B------:R-:W-:Y:S05]  /*4e80*/  BSYNC.RECONVERGENT B1 ;  /* 0x0000000000017941 */ /* 0x000fea0003800200 */
.L_x_677:
        /* <DEDUP_REMOVED lines=8> */
[----:B------:R0:W1:Y:S04]  /*4f10*/  LDS.64 R6, [R24+0x40] ;  /* 0x0000400018067984 */ /* 0x0000680000000a00 */
[----:B----4-:R4:W1:Y:S04]  /*4f20*/  LDS.64 R8, [R24+0x50] ;  /* 0x0000500018087984 */ /* 0x0108680000000a00 */
[----:B---3--:R4:W3:Y:S04]  /*4f30*/  LDS.64 R10, [R24+0x60] ;  /* 0x00006000180a7984 */ /* 0x0088e80000000a00 */
        /* <DEDUP_REMOVED lines=16> */
.L_x_680:
[----:B------:R-:W-:Y:S05]  /*5040*/  BSYNC.RECONVERGENT B1 ;  /* 0x0000000000017941 */ /* 0x000fea0003800200 */
.L_x_679:
        /* <DEDUP_REMOVED lines=17> */
.L_x_682:
[----:B------:R-:W-:Y:S05]  /*5160*/  BSYNC.RECONVERGENT B1 ;  /* 0x0000000000017941 */ /* 0x000fea0003800200 */
.L_x_681:
        /* <DEDUP_REMOVED lines=17> */
.L_x_684:
[----:B------:R-:W-:Y:S05]  /*5280*/  BSYNC.RECONVERGENT B1 ;  /* 0x0000000000017941 */ /* 0x000fea0003800200 */
.L_x_683:
[----:B------:R-:W-:Y:S01]  /*5290*/  FSETP.GEU.AND P0, PT, R6, R15, PT ;  /* 0x0000000f0600720b */ /* 0x000fe20003f0e000 */
[----:B------:R-:W-:Y:S01]  /*52a0*/  BSSY.RECONVERGENT B1, `(.L_x_685) ;  /* 0x0000010000017945 */ /* 0x000fe20003800200 */
[----:B------:R-:W-:Y:S02]  /*52b0*/  IMAD.MOV.U32 R5, RZ, RZ, R15 ;  /* 0x000000ffff057224 */ /* 0x000fe400078e000f */
[----:B---3--:R-:W-:Y:S02]  /*52c0*/  IMAD.MOV.U32 R7, RZ, RZ, R10 ;  /* 0x000000ffff077224 */ /* 0x008fe400078e000a */
        /* <DEDUP_REMOVED lines=13> */
.L_x_686:
[----:B------:R-:W-:Y:S05]  /*53a0*/  BSYNC.RECONVERGENT B1 ;  /* 0x0000000000017941 */ /* 0x000fea0003800200 */
.L_x_685:
        /* <DEDUP_REMOVED lines=17> */
.L_x_688:
[----:B------:R-:W-:Y:S05]  /*54c0*/  BSYNC.RECONVERGENT B1 ;  /* 0x0000000000017941 */ /* 0x000fea0003800200 */
.L_x_687:
        /* <DEDUP_REMOVED lines=16> */
.L_x_610:
[----:B------:R-:W-:Y:S05]  /*55d0*/  BSYNC.RECONVERGENT B0 ;  /* 0x0000000000007941 */ /* 0x000fea0003800200 */
.L_x_577:
[----:B------:R-:W-:Y:S05]  /*55e0*/  @P1 EXIT ;  /* 0x000000000000194d */ /* 0x000fea0003800000 */
[----:B0-234-:R-:W0:Y:S01]  /*55f0*/  LDC.64 R2, c[0x0][0x390] ;  /* 0x0000e400ff027b82 */ /* 0x01de220000000a00 */
[----:B------:R-:W-:-:S04]  /*5600*/  LOP3.LUT R7, R7, R6, RZ, 0x3c, !PT ;  /* 0x0000000607077212 */ /* 0x000fc800078e3cff */
[----:B------:R-:W-:-:S04]  /*5610*/  LOP3.LUT R6, R7, R6, RZ, 0x3c, !PT ;  /* 0x0000000607067212 */ /* 0x000fc800078e3cff */
[----:B------:R-:W-:-:S05]  /*5620*/  LOP3.LUT R7, R7, R6, RZ, 0x3c, !PT ;  /* 0x0000000607077212 */ /* 0x000fca00078e3cff */
[----:B0-----:R-:W-:Y:S04]  /*5630*/  STG.E.64 desc[UR8][R2.64+0x8], R6 ;  /* 0x0000080602007986 */ /* 0x001fe8000c101b08 */
[----:B------:R-:W-:Y:S01]  /*5640*/  STG.E desc[UR8][R2.64], R8 ;  /* 0x0000000802007986 */ /* 0x000fe2000c101908 */
[----:B------:R-:W-:Y:S05]  /*5650*/  EXIT ;  /* 0x000000000000794d */ /* 0x000fea0003800000 */
.L_x_689:
        /* <DEDUP_REMOVED lines=10> */
.L_x_812:


//--------------------- .text._Z13putMaskKernelPK3rgbPKhPS_ii --------------------------
	.section	.text._Z13putMaskKernelPK3rgbPKhPS_ii,"ax",@progbits
	.align	128
        .global         _Z13putMaskKernelPK3rgbPKhPS_ii
        .type           _Z13putMaskKernelPK3rgbPKhPS_ii,@function
        .size           _Z13putMaskKernelPK3rgbPKhPS_ii,(.L_x_813 - _Z13putMaskKernelPK3rgbPKhPS_ii)
        .other          _Z13putMaskKernelPK3rgbPKhPS_ii,@"STO_CUDA_ENTRY STV_DEFAULT"
_Z13putMaskKernelPK3rgbPKhPS_ii:
.text._Z13putMaskKernelPK3rgbPKhPS_ii:
[----:B------:R-:W-:Y:S01]  /*0000*/  LDC R1, c[0x0][0x37c] ;  /* 0x0000df00ff017b82 */ /* 0x000fe20000000800 */
[----:B------:R-:W0:Y:S07]  /*0010*/  S2R R2, SR_TID.Y ;  /* 0x0000000000027919 */ /* 0x000e2e0000002200 */
[----:B------:R-:W1:Y:S01]  /*0020*/  LDC R0, c[0x0][0x360] ;  /* 0x0000d800ff007b82 */ /* 0x000e620000000800 */
[----:B------:R-:W2:Y:S01]  /*0030*/  LDCU.64 UR6, c[0x0][0x398] ;  /* 0x00007300ff0677ac */ /* 0x000ea20008000a00 */
[----:B------:R-:W1:Y:S06]  /*0040*/  S2R R5, SR_TID.X ;  /* 0x0000000000057919 */ /* 0x000e6c0000002100 */
[----:B------:R-:W0:Y:S08]  /*0050*/  S2UR UR5, SR_CTAID.Y ;  /* 0x00000000000579c3 */ /* 0x000e300000002600 */
[----:B------:R-:W0:Y:S08]  /*0060*/  LDC R3, c[0x0][0x364] ;  /* 0x0000d900ff037b82 */ /* 0x000e300000000800 */
[----:B------:R-:W1:Y:S01]  /*0070*/  S2UR UR4, SR_CTAID.X ;  /* 0x00000000000479c3 */ /* 0x000e620000002500 */
[----:B0-----:R-:W-:-:S05]  /*0080*/  IMAD R3, R3, UR5, R2 ;  /* 0x0000000503037c24 */ /* 0x001fca000f8e0202 */
[----:B--2---:R-:W-:Y:S01]  /*0090*/  ISETP.GE.AND P0, PT, R3, UR7, PT ;  /* 0x0000000703007c0c */ /* 0x004fe2000bf06270 */
[----:B-1----:R-:W-:-:S04]  /*00a0*/  IMAD R0, R0, UR4, R5 ;  /* 0x0000000400007c24 */ /* 0x002fc8000f8e0205 */
[----:B------:R-:W-:Y:S01]  /*00b0*/  IMAD R3, R3, UR6, R0 ;  /* 0x0000000603037c24 */ /* 0x000fe2000f8e0200 */
[----:B------:R-:W-:-:S13]  /*00c0*/  ISETP.GE.OR P0, PT, R0, UR6, P0 ;  /* 0x0000000600007c0c */ /* 0x000fda0008706670 */
[----:B------:R-:W-:Y:S05]  /*00d0*/  @P0 EXIT ;  /* 0x000000000000094d */ /* 0x000fea0003800000 */
[----:B------:R-:W0:Y:S01]  /*00e0*/  LDCU.64 UR6, c[0x0][0x388] ;  /* 0x00007100ff0677ac */ /* 0x000e220008000a00 */
[----:B------:R-:W1:Y:S01]  /*00f0*/  LDC.64 R4, c[0x0][0x380] ;  /* 0x0000e000ff047b82 */ /* 0x000e620000000a00 */
[----:B------:R-:W2:Y:S01]  /*0100*/  LDCU.64 UR4, c[0x0][0x358] ;  /* 0x00006b00ff0477ac */ /* 0x000ea20008000a00 */
[----:B0-----:R-:W-:-:S04]  /*0110*/  IADD3 R6, P0, PT, R3, UR6, RZ ;  /* 0x0000000603067c10 */ /* 0x001fc8000ff1e0ff */
[----:B------:R-:W-:-:S05]  /*0120*/  LEA.HI.X.SX32 R7, R3, UR7, 0x1, P0 ;  /* 0x0000000703077c11 */ /* 0x000fca00080f0eff */
[----:B--2---:R-:W2:Y:S01]  /*0130*/  LDG.E.U8 R6, desc[UR4][R6.64] ;  /* 0x0000000406067981 */ /* 0x004ea2000c1e1100 */
[----:B-1----:R-:W-:-:S05]  /*0140*/  IMAD.WIDE R4, R3, 0x3, R4 ;  /* 0x0000000303047825 */ /* 0x002fca00078e0204 */
[----:B------:R-:W3:Y:S04]  /*0150*/  LDG.E.U8 R9, desc[UR4][R4.64] ;  /* 0x0000000404097981 */ /* 0x000ee8000c1e1100 */
[----:B------:R-:W4:Y:S04]  /*0160*/  LDG.E.U8 R11, desc[UR4][R4.64+0x1] ;  /* 0x00000104040b7981 */ /* 0x000f28000c1e1100 */
[----:B------:R-:W5:Y:S01]  /*0170*/  LDG.E.U8 R13, desc[UR4][R4.64+0x2] ;  /* 0x00000204040d7981 */ /* 0x000f62000c1e1100 */
[----:B--2---:R-:W-:Y:S02]  /*0180*/  ISETP.NE.AND P0, PT, R6, RZ, PT ;  /* 0x000000ff0600720c */ /* 0x004fe40003f05270 */
[----:B------:R-:W0:Y:S11]  /*0190*/  LDC.64 R6, c[0x0][0x390] ;  /* 0x0000e400ff067b82 */ /* 0x000e360000000a00 */
[----:B---3--:R-:W1:Y:S01]  /*01a0*/  @P0 I2F.U16 R8, R9 ;  /* 0x0000000900080306 */ /* 0x008e620000101000 */
[----:B------:R-:W-:-:S07]  /*01b0*/  @P0 MOV R15, 0x3f000000 ;  /* 0x3f000000000f0802 */ /* 0x000fce0000000f00 */
[----:B----4-:R-:W2:Y:S01]  /*01c0*/  @P0 I2F.U16 R0, R11 ;  /* 0x0000000b00000306 */ /* 0x010ea20000101000 */
[----:B-1----:R-:W-:-:S07]  /*01d0*/  @P0 FFMA R8, R8, R15, 127.5 ;  /* 0x42ff000008080423 */ /* 0x002fce000000000f */
[----:B-----5:R-:W1:Y:S01]  /*01e0*/  @P0 I2F.U16 R2, R13 ;  /* 0x0000000d00020306 */ /* 0x020e620000101000 */
[----:B------:R-:W-:Y:S01]  /*01f0*/  @P0 FMNMX R8, R8, 255, PT ;  /* 0x437f000008080809 */ /* 0x000fe20003800000 */
[----:B--2---:R-:W-:-:S06]  /*0200*/  @P0 FFMA R0, R0, 0.5, RZ ;  /* 0x3f00000000000823 */ /* 0x004fcc00000000ff */
[----:B------:R-:W2:Y:S01]  /*0210*/  @P0 F2I.U32.TRUNC.NTZ R9, R8 ;  /* 0x0000000800090305 */ /* 0x000ea2000020f000 */
[----:B------:R-:W-:Y:S01]  /*0220*/  @P0 FMNMX R0, R0, 255, PT ;  /* 0x437f000000000809 */ /* 0x000fe20003800000 */
[----:B-1----:R-:W-:-:S06]  /*0230*/  @P0 FFMA R2, R2, 0.5, RZ ;  /* 0x3f00000002020823 */ /* 0x002fcc00000000ff */
[----:B------:R-:W1:Y:S01]  /*0240*/  @P0 F2I.U32.TRUNC.NTZ R11, R0 ;  /* 0x00000000000b0305 */ /* 0x000e62000020f000 */
[----:B------:R-:W-:Y:S01]  /*0250*/  @P0 FMNMX R4, R2, 255, PT ;  /* 0x437f000002040809 */ /* 0x000fe20003800000 */
[----:B0-----:R-:W-:-:S06]  /*0260*/  IMAD.WIDE R2, R3, 0x3, R6 ;  /* 0x0000000303027825 */ /* 0x001fcc00078e0206 */
[----:B------:R-:W0:Y:S01]  /*0270*/  @P0 F2I.U32.TRUNC.NTZ R13, R4 ;  /* 0x00000004000d0305 */ /* 0x000e22000020f000 */
[----:B--2---:R-:W-:Y:S04]  /*0280*/  STG.E.U8 desc[UR4][R2.64], R9 ;  /* 0x0000000902007986 */ /* 0x004fe8000c101104 */
[----:B-1----:R-:W-:Y:S04]  /*0290*/  STG.E.U8 desc[UR4][R2.64+0x1], R11 ;  /* 0x0000010b02007986 */ /* 0x002fe8000c101104 */
[----:B0-----:R-:W-:Y:S01]  /*02a0*/  STG.E.U8 desc[UR4][R2.64+0x2], R13 ;  /* 0x0000020d02007986 */ /* 0x001fe2000c101104 */
[----:B------:R-:W-:Y:S05]  /*02b0*/  EXIT ;  /* 0x000000000000794d */ /* 0x000fea0003800000 */
.L_x_690:
        /* <DEDUP_REMOVED lines=12> */
.L_x_813:


//--------------------- .text._Z28StrongEdgesPropagationKernelPKhPhPbii --------------------------
	.section	.text._Z28StrongEdgesPropagationKernelPKhPhPbii,"ax",@progbits
	.align	128
        .global         _Z28StrongEdgesPropagationKernelPKhPhPbii
        .type           _Z28StrongEdgesPropagationKernelPKhPhPbii,@function
        .size           _Z28StrongEdgesPropagationKernelPKhPhPbii,(.L_x_814 - _Z28StrongEdgesPropagationKernelPKhPhPbii)
        .other          _Z28StrongEdgesPropagationKernelPKhPhPbii,@"STO_CUDA_ENTRY STV_DEFAULT"
_Z28StrongEdgesPropagationKernelPKhPhPbii:
.text._Z28StrongEdgesPropagationKernelPKhPhPbii:
[----:B------:R-:W-:Y:S01]  /*0000*/  LDC R1, c[0x0][0x37c] ;  /* 0x0000df00ff017b82 */ /* 0x000fe20000000800 */
[----:B------:R-:W0:Y:S07]  /*0010*/  S2R R4, SR_TID.Y ;  /* 0x0000000000047919 */ /* 0x000e2e0000002200 */
[----:B------:R-:W1:Y:S01]  /*0020*/  LDC R7, c[0x0][0x360] ;  /* 0x0000d800ff077b82 */ /* 0x000e620000000800 */
[----:B------:R-:W1:Y:S07]  /*0030*/  S2R R0, SR_TID.X ;  /* 0x0000000000007919 */ /* 0x000e6e0000002100 */
[----:B------:R-:W0:Y:S08]  /*0040*/  S2UR UR5, SR_CTAID.Y ;  /* 0x00000000000579c3 */ /* 0x000e300000002600 */
[----:B------:R-:W0:Y:S08]  /*0050*/  LDC R19, c[0x0][0x364] ;  /* 0x0000d900ff137b82 */ /* 0x000e300000000800 */
[----:B------:R-:W1:Y:S08]  /*0060*/  S2UR UR4, SR_CTAID.X ;  /* 0x00000000000479c3 */ /* 0x000e700000002500 */
[----:B------:R-:W2:Y:S01]  /*0070*/  LDC.64 R2, c[0x0][0x398] ;  /* 0x0000e600ff027b82 */ /* 0x000ea20000000a00 */
[----:B0-----:R-:W-:-:S02]  /*0080*/  IMAD R19, R19, UR5, R4 ;  /* 0x0000000513137c24 */ /* 0x001fc4000f8e0204 */
[----:B-1----:R-:W-:-:S03]  /*0090*/  IMAD R7, R7, UR4, R0 ;  /* 0x0000000407077c24 */ /* 0x002fc6000f8e0200 */
[----:B--2---:R-:W-:-:S04]  /*00a0*/  ISETP.GE.AND P0, PT, R19, R3, PT ;  /* 0x000000031300720c */ /* 0x004fc80003f06270 */
[----:B------:R-:W-:-:S13]  /*00b0*/  ISETP.GE.OR P0, PT, R7, R2, P0 ;  /* 0x000000020700720c */ /* 0x000fda0000706670 */
[----:B------:R-:W-:Y:S05]  /*00c0*/  @P0 EXIT ;  /* 0x000000000000094d */ /* 0x000fea0003800000 */
[----:B------:R-:W0:Y:S01]  /*00d0*/  LDCU.64 UR6, c[0x0][0x390] ;  /* 0x00007200ff0677ac */ /* 0x000e220008000a00 */
[----:B------:R-:W-:Y:S01]  /*00e0*/  IMAD R6, R19, R2, RZ ;  /* 0x0000000213067224 */ /* 0x000fe200078e02ff */
[----:B------:R-:W1:Y:S03]  /*00f0*/  LDCU.64 UR4, c[0x0][0x358] ;  /* 0x00006b00ff0477ac */ /* 0x000e660008000a00 */
[----:B------:R-:W-:-:S05]  /*0100*/  IMAD.IADD R9, R7, 0x1, R6 ;  /* 0x0000000107097824 */ /* 0x000fca00078e0206 */
[----:B------:R-:W-:Y:S02]  /*0110*/  SHF.R.S32.HI R20, RZ, 0x1f, R9 ;  /* 0x0000001fff147819 */ /* 0x000fe40000011409 */
[----:B0-----:R-:W-:-:S04]  /*0120*/  IADD3 R4, P0, PT, R9, UR6, RZ ;  /* 0x0000000609047c10 */ /* 0x001fc8000ff1e0ff */
[----:B------:R-:W-:-:S05]  /*0130*/  IADD3.X R5, PT, PT, R20, UR7, RZ, P0, !PT ;  /* 0x0000000714057c10 */ /* 0x000fca00087fe4ff */
[----:B-1----:R-:W2:Y:S02]  /*0140*/  LDG.E.U8 R0, desc[UR4][R4.64] ;  /* 0x0000000404007981 */ /* 0x002ea4000c1e1100 */
[----:B--2---:R-:W-:-:S13]  /*0150*/  ISETP.NE.AND P0, PT, R0, RZ, PT ;  /* 0x000000ff0000720c */ /* 0x004fda0003f05270 */
[----:B------:R-:W-:Y:S05]  /*0160*/  @!P0 EXIT ;  /* 0x000000000000894d */ /* 0x000fea0003800000 */
[----:B------:R-:W-:Y:S01]  /*0170*/  IMAD.IADD R6, R6, 0x1, -R2 ;  /* 0x0000000106067824 */ /* 0x000fe200078e0a02 */
[----:B------:R-:W0:Y:S01]  /*0180*/  LDCU.128 UR8, c[0x0][0x380] ;  /* 0x00007000ff0877ac */ /* 0x000e220008000c00 */
[----:B------:R-:W-:Y:S01]  /*0190*/  ISETP.GT.AND P0, PT, R7, R2, PT ;  /* 0x000000020700720c */ /* 0x000fe20003f04270 */
[----:B------:R-:W-:Y:S01]  /*01a0*/  VIADD R8, R19, 0xffffffff ;  /* 0xffffffff13087836 */ /* 0x000fe20000000000 */
[----:B------:R-:W-:Y:S01]  /*01b0*/  SHF.R.S32.HI R18, RZ, 0x1f, R7 ;  /* 0x0000001fff127819 */ /* 0x000fe20000011407 */
[----:B------:R-:W-:Y:S01]  /*01c0*/  BSSY.RECONVERGENT B0, `(.L_x_691) ;  /* 0x0000014000007945 */ /* 0x000fe20003800200 */
[C---:B------:R-:W-:Y:S02]  /*01d0*/  IADD3 R14, P4, PT, R7.reuse, R6, RZ ;  /* 0x00000006070e7210 */ /* 0x040fe40007f9e0ff */
[----:B------:R-:W-:Y:S02]  /*01e0*/  ISETP.GT.AND P0, PT, R7, RZ, !P0 ;  /* 0x000000ff0700720c */ /* 0x000fe40004704270 */
[----:B------:R-:W-:-:S02]  /*01f0*/  LEA.HI.X.SX32 R0, R6, R18, 0x1, P4 ;  /* 0x0000001206007211 */ /* 0x000fc400020f0eff */
[-C--:B------:R-:W-:Y:S02]  /*0200*/  ISETP.GE.U32.OR P4, PT, R8, R3.reuse, !P0 ;  /* 0x000000030800720c */ /* 0x080fe40004786470 */
[----:B------:R-:W-:Y:S02]  /*0210*/  IADD3 R12, P3, PT, R14, UR6, RZ ;  /* 0x000000060e0c7c10 */ /* 0x000fe4000ff7e0ff */
[----:B------:R-:W-:Y:S02]  /*0220*/  ISETP.GE.U32.AND P1, PT, R8, R3, PT ;  /* 0x000000030800720c */ /* 0x000fe40003f26070 */
[----:B------:R-:W-:Y:S02]  /*0230*/  IADD3.X R13, PT, PT, R0, UR7, RZ, P3, !PT ;  /* 0x00000007000d7c10 */ /* 0x000fe40009ffe4ff */
[C---:B0-----:R-:W-:Y:S02]  /*0240*/  IADD3 R10, P2, PT, R14.reuse, UR10, RZ ;  /* 0x0000000a0e0a7c10 */ /* 0x041fe4000ff5e0ff */
[----:B------:R-:W-:-:S02]  /*0250*/  IADD3 R14, P5, PT, R14, UR8, RZ ;  /* 0x000000080e0e7c10 */ /* 0x000fc4000ffbe0ff */
[----:B------:R-:W-:Y:S02]  /*0260*/  ISETP.LT.OR P1, PT, R7, RZ, P1 ;  /* 0x000000ff0700720c */ /* 0x000fe40000f21670 */
[C---:B------:R-:W-:Y:S02]  /*0270*/  IADD3.X R11, PT, PT, R0.reuse, UR11, RZ, P2, !PT ;  /* 0x0000000b000b7c10 */ /* 0x040fe400097fe4ff */
[----:B------:R-:W-:Y:S01]  /*0280*/  IADD3.X R15, PT, PT, R0, UR9, RZ, P5, !PT ;  /* 0x00000009000f7c10 */ /* 0x000fe2000affe4ff */
[----:B------:R-:W-:Y:S08]  /*0290*/  @P4 BRA `(.L_x_692) ;  /* 0x0000000000184947 */ /* 0x000ff00003800000 */
[----:B------:R-:W2:Y:S01]  /*02a0*/  LDG.E.U8 R0, desc[UR4][R14.64+-0x1] ;  /* 0xffffff040e007981 */ /* 0x000ea2000c1e1100 */
[----:B------:R-:W-:Y:S01]  /*02b0*/  IMAD.MOV.U32 R16, RZ, RZ, 0xff ;  /* 0x000000ffff107424 */ /* 0x000fe200078e00ff */
[----:B--2---:R-:W-:Y:S01]  /*02c0*/  ISETP.NE.AND P2, PT, R0, 0x80, PT ;  /* 0x000000800000780c */ /* 0x004fe20003f45270 */
[----:B------:R-:W-:-:S12]  /*02d0*/  IMAD.MOV.U32 R0, RZ, RZ, 0x1 ;  /* 0x00000001ff007424 */ /* 0x000fd800078e00ff */
[----:B------:R0:W-:Y:S04]  /*02e0*/  @!P2 STG.E.U8 desc[UR4][R12.64+-0x1], R0 ;  /* 0xffffff000c00a986 */ /* 0x0001e8000c101104 */
[----:B------:R0:W-:Y:S02]  /*02f0*/  @!P2 STG.E.U8 desc[UR4][R10.64+-0x1], R16 ;  /* 0xffffff100a00a986 */ /* 0x0001e4000c101104 */
.L_x_692:
[----:B------:R-:W-:Y:S05]  /*0300*/  BSYNC.RECONVERGENT B0 ;  /* 0x0000000000007941 */ /* 0x000fea0003800200 */
.L_x_691:
[----:B------:R-:W-:Y:S04]  /*0310*/  BSSY.RECONVERGENT B0, `(.L_x_693) ;  /* 0x0000011000007945 */ /* 0x000fe80003800200 */
[----:B------:R-:W-:Y:S05]  /*0320*/  @P1 BRA `(.L_x_694) ;  /* 0x00000000003c1947 */ /* 0x000fea0003800000 */
[----:B------:R-:W-:-:S05]  /*0330*/  IMAD.IADD R22, R7, 0x1, R6 ;  /* 0x0000000107167824 */ /* 0x000fca00078e0206 */
[----:B------:R-:W-:Y:S02]  /*0340*/  SHF.R.S32.HI R23, RZ, 0x1f, R22 ;  /* 0x0000001fff177819 */ /* 0x000fe40000011416 */
[----:B0-----:R-:W-:-:S04]  /*0350*/  IADD3 R16, P1, PT, R22, UR8, RZ ;  /* 0x0000000816107c10 */ /* 0x001fc8000ff3e0ff */
[----:B------:R-:W-:-:S05]  /*0360*/  IADD3.X R17, PT, PT, R23, UR9, RZ, P1, !PT ;  /* 0x0000000917117c10 */ /* 0x000fca0008ffe4ff */
[----:B------:R-:W2:Y:S02]  /*0370*/  LDG.E.U8 R16, desc[UR4][R16.64] ;  /* 0x0000000410107981 */ /* 0x000ea4000c1e1100 */
[----:B--2---:R-:W-:-:S13]  /*0380*/  ISETP.NE.AND P1, PT, R16, 0x80, PT ;  /* 0x000000801000780c */ /* 0x004fda0003f25270 */
[----:B------:R-:W-:Y:S05]  /*0390*/  @P1 BRA `(.L_x_694) ;  /* 0x0000000000201947 */ /* 0x000fea0003800000 */
[C---:B------:R-:W-:Y:S01]  /*03a0*/  IADD3 R16, P1, PT, R22.reuse, UR6, RZ ;  /* 0x0000000616107c10 */ /* 0x040fe2000ff3e0ff */
[----:B------:R-:W-:Y:S01]  /*03b0*/  IMAD.MOV.U32 R0, RZ, RZ, 0x1 ;  /* 0x00000001ff007424 */ /* 0x000fe200078e00ff */
[----:B------:R-:W-:Y:S01]  /*03c0*/  IADD3 R22, P2, PT, R22, UR10, RZ ;  /* 0x0000000a16167c10 */ /* 0x000fe2000ff5e0ff */
[----:B------:R-:W-:Y:S01]  /*03d0*/  IMAD.MOV.U32 R21, RZ, RZ, 0xff ;  /* 0x000000ffff157424 */ /* 0x000fe200078e00ff */
[C---:B------:R-:W-:Y:S02]  /*03e0*/  IADD3.X R17, PT, PT, R23.reuse, UR7, RZ, P1, !PT ;  /* 0x0000000717117c10 */ /* 0x040fe40008ffe4ff */
[----:B------:R-:W-:-:S03]  /*03f0*/  IADD3.X R23, PT, PT, R23, UR11, RZ, P2, !PT ;  /* 0x0000000b17177c10 */ /* 0x000fc600097fe4ff */
[----:B------:R1:W-:Y:S04]  /*0400*/  STG.E.U8 desc[UR4][R16.64], R0 ;  /* 0x0000000010007986 */ /* 0x0003e8000c101104 */
[----:B------:R1:W-:Y:S02]  /*0410*/  STG.E.U8 desc[UR4][R22.64], R21 ;  /* 0x0000001516007986 */ /* 0x0003e4000c101104 */
.L_x_694:
[----:B------:R-:W-:Y:S05]  /*0420*/  BSYNC.RECONVERGENT B0 ;  /* 0x0000000000007941 */ /* 0x000fea0003800200 */
.L_x_693:
[----:B-1----:R-:W-:Y:S01]  /*0430*/  VIADD R17, R7, 0x1 ;  /* 0x0000000107117836 */ /* 0x002fe20000000000 */
[----:B------:R-:W-:Y:S01]  /*0440*/  BSSY.RECONVERGENT B0, `(.L_x_695) ;  /* 0x000001b000007945 */ /* 0x000fe20003800200 */
[-C--:B------:R-:W-:Y:S01]  /*0450*/  IMAD R21, R19, R2.reuse, RZ ;  /* 0x0000000213157224 */ /* 0x080fe200078e02ff */
[----:B------:R-:W-:Y:S01]  /*0460*/  ISETP.GE.AND P3, PT, R7, RZ, PT ;  /* 0x000000ff0700720c */ /* 0x000fe20003f66270 */
[----:B0-----:R-:W-:Y:S01]  /*0470*/  VIADD R0, R19, 0x1 ;  /* 0x0000000113007836 */ /* 0x001fe20000000000 */
[----:B------:R-:W-:Y:S01]  /*0480*/  ISETP.GE.AND P1, PT, R17, R2, PT ;  /* 0x000000021100720c */ /* 0x000fe20003f26270 */
[----:B------:R-:W-:Y:S01]  /*0490*/  IMAD R16, R2, 0x2, R6 ;  /* 0x0000000202107824 */ /* 0x000fe200078e0206 */
[C---:B------:R-:W-:Y:S02]  /*04a0*/  IADD3 R17, P4, PT, R7.reuse, R21, RZ ;  /* 0x0000001507117210 */ /* 0x040fe40007f9e0ff */
[----:B------:R-:W-:Y:S02]  /*04b0*/  ISETP.GT.AND P1, PT, R7, -0x2, !P1 ;  /* 0xfffffffe0700780c */ /* 0x000fe40004f24270 */
[----:B------:R-:W-:-:S02]  /*04c0*/  ISETP.GE.U32.AND P2, PT, R0, R3, PT ;  /* 0x000000030000720c */ /* 0x000fc40003f46070 */
[----:B------:R-:W-:Y:S02]  /*04d0*/  ISETP.GE.U32.OR P6, PT, R8, R3, !P1 ;  /* 0x000000030800720c */ /* 0x000fe40004fc6470 */
[----:B------:R-:W-:Y:S02]  /*04e0*/  LEA.HI.X.SX32 R19, R21, R18, 0x1, P4 ;  /* 0x0000001215137211 */ /* 0x000fe400020f0eff */
[----:B------:R-:W-:Y:S02]  /*04f0*/  IADD3 R21, P5, PT, R7, R16, RZ ;  /* 0x0000001007157210 */ /* 0x000fe40007fbe0ff */
[----:B------:R-:W-:Y:S02]  /*0500*/  IADD3 R6, P4, PT, R17, UR10, RZ ;  /* 0x0000000a11067c10 */ /* 0x000fe4000ff9e0ff */
[----:B------:R-:W-:Y:S02]  /*0510*/  ISETP.LT.OR P2, PT, R7, RZ, P2 ;  /* 0x000000ff0700720c */ /* 0x000fe40001741670 */
[----:B------:R-:W-:-:S02]  /*0520*/  LEA.HI.X.SX32 R8, R16, R18, 0x1, P5 ;  /* 0x0000001210087211 */ /* 0x000fc400028f0eff */
[----:B------:R-:W-:Y:S02]  /*0530*/  IADD3.X R7, PT, PT, R19, UR11, RZ, P4, !PT ;  /* 0x0000000b13077c10 */ /* 0x000fe4000a7fe4ff */
[C---:B------:R-:W-:Y:S02]  /*0540*/  IADD3 R16, P4, PT, R17.reuse, UR6, RZ ;  /* 0x0000000611107c10 */ /* 0x040fe4000ff9e0ff */
[----:B------:R-:W-:Y:S01]  /*0550*/  IADD3 R18, P5, PT, R17, UR8, RZ ;  /* 0x0000000811127c10 */ /* 0x000fe2000ffbe0ff */
[----:B------:R-:W-:-:S12]  /*0560*/  @P6 BRA `(.L_x_696) ;  /* 0x0000000000206947 */ /* 0x000fd80003800000 */
[----:B------:R-:W2:Y:S01]  /*0570*/  LDG.E.U8 R14, desc[UR4][R14.64+0x1] ;  /* 0x000001040e0e7981 */ /* 0x000ea2000c1e1100 */
[----:B------:R-:W-:Y:S02]  /*0580*/  IMAD.MOV.U32 R22, RZ, RZ, 0x1 ;  /* 0x00000001ff167424 */ /* 0x000fe400078e00ff */
[----:B------:R-:W-:Y:S01]  /*0590*/  IMAD.MOV.U32 R23, RZ, RZ, 0xff ;  /* 0x000000ffff177424 */ /* 0x000fe200078e00ff */
[----:B--2---:R-:W-:-:S13]  /*05a0*/  ISETP.NE.AND P6, PT, R14, 0x80, PT ;  /* 0x000000800e00780c */ /* 0x004fda0003fc5270 */
[----:B------:R-:W-:Y:S02]  /*05b0*/  @!P6 PRMT R15, R22, 0x7610, R15 ;  /* 0x00007610160fe816 */ /* 0x000fe4000000000f */
[----:B------:R-:W-:-:S03]  /*05c0*/  @!P6 PRMT R22, R23, 0x7610, R22 ;  /* 0x000076101716e816 */ /* 0x000fc60000000016 */
[----:B------:R0:W-:Y:S04]  /*05d0*/  @!P6 STG.E.U8 desc[UR4][R12.64+0x1], R15 ;  /* 0x0000010f0c00e986 */ /* 0x0001e8000c101104 */
[----:B------:R0:W-:Y:S02]  /*05e0*/  @!P6 STG.E.U8 desc[UR4][R10.64+0x1], R22 ;  /* 0x000001160a00e986 */ /* 0x0001e4000c101104 */
.L_x_696:
[----:B------:R-:W-:Y:S05]  /*05f0*/  BSYNC.RECONVERGENT B0 ;  /* 0x0000000000007941 */ /* 0x000fea0003800200 */
.L_x_695:
[----:B0-----:R-:W-:Y:S01]  /*0600*/  IADD3 R12, P6, PT, R21, UR6, RZ ;  /* 0x00000006150c7c10 */ /* 0x001fe2000ffde0ff */
[----:B------:R-:W-:Y:S01]  /*0610*/  BSSY.RECONVERGENT B0, `(.L_x_697) ;  /* 0x0000011000007945 */ /* 0x000fe20003800200 */
[----:B------:R-:W-:Y:S02]  /*0620*/  IADD3.X R17, PT, PT, R19, UR7, RZ, P4, !PT ;  /* 0x0000000713117c10 */ /* 0x000fe4000a7fe4ff */
[C---:B------:R-:W-:Y:S02]  /*0630*/  IADD3 R10, P4, PT, R21.reuse, UR10, RZ ;  /* 0x0000000a150a7c10 */ /* 0x040fe4000ff9e0ff */
[----:B------:R-:W-:Y:S02]  /*0640*/  IADD3.X R13, PT, PT, R8, UR7, RZ, P6, !PT ;  /* 0x00000007080d7c10 */ /* 0x000fe4000b7fe4ff */
[----:B------:R-:W-:Y:S02]  /*0650*/  IADD3 R14, P6, PT, R21, UR8, RZ ;  /* 0x00000008150e7c10 */ /* 0x000fe4000ffde0ff */
[----:B------:R-:W-:-:S02]  /*0660*/  IADD3.X R19, PT, PT, R19, UR9, RZ, P5, !PT ;  /* 0x0000000913137c10 */ /* 0x000fc4000affe4ff */
[----:B------:R-:W-:Y:S02]  /*0670*/  IADD3.X R11, PT, PT, R8, UR11, RZ, P4, !PT ;  /* 0x0000000b080b7c10 */ /* 0x000fe4000a7fe4ff */
[CC--:B------:R-:W-:Y:S02]  /*0680*/  ISETP.GE.U32.OR P5, PT, R0.reuse, R3.reuse, !P0 ;  /* 0x000000030000720c */ /* 0x0c0fe400047a6470 */
[----:B------:R-:W-:Y:S02]  /*0690*/  ISETP.GE.U32.OR P4, PT, R0, R3, !P1 ;  /* 0x000000030000720c */ /* 0x000fe40004f86470 */
[----:B------:R-:W-:Y:S01]  /*06a0*/  IADD3.X R15, PT, PT, R8, UR9, RZ, P6, !PT ;  /* 0x00000009080f7c10 */ /* 0x000fe2000b7fe4ff */
[----:B------:R-:W-:Y:S10]  /*06b0*/  @!P0 BRA `(.L_x_698) ;  /* 0x0000000000188947 */ /* 0x000ff40003800000 */
[----:B------:R-:W2:Y:S01]  /*06c0*/  LDG.E.U8 R0, desc[UR4][R18.64+-0x1] ;  /* 0xffffff0412007981 */ /* 0x000ea2000c1e1100 */
[----:B------:R-:W-:Y:S02]  /*06d0*/  IMAD.MOV.U32 R8, RZ, RZ, 0x1 ;  /* 0x00000001ff087424 */ /* 0x000fe400078e00ff */
[----:B------:R-:W-:Y:S01]  /*06e0*/  IMAD.MOV.U32 R3, RZ, RZ, 0xff ;  /* 0x000000ffff037424 */ /* 0x000fe200078e00ff */
[----:B--2---:R-:W-:-:S13]  /*06f0*/  ISETP.NE.AND P0, PT, R0, 0x80, PT ;  /* 0x000000800000780c */ /* 0x004fda0003f05270 */
[----:B------:R0:W-:Y:S04]  /*0700*/  @!P0 STG.E.U8 desc[UR4][R16.64+-0x1], R8 ;  /* 0xffffff0810008986 */ /* 0x0001e8000c101104 */
[----:B------:R0:W-:Y:S02]  /*0710*/  @!P0 STG.E.U8 desc[UR4][R6.64+-0x1], R3 ;  /* 0xffffff0306008986 */ /* 0x0001e4000c101104 */
.L_x_698:
[----:B------:R-:W-:Y:S05]  /*0720*/  BSYNC.RECONVERGENT B0 ;  /* 0x0000000000007941 */ /* 0x000fea0003800200 */
.L_x_697:
[----:B------:R-:W-:Y:S04]  /*0730*/  BSSY.RECONVERGENT B0, `(.L_x_699) ;  /* 0x000000c000007945 */ /* 0x000fe80003800200 */
[----:B------:R-:W-:Y:S05]  /*0740*/  @!P3 BRA `(.L_x_700) ;  /* 0x000000000028b947 */ /* 0x000fea0003800000 */
[----:B------:R-:W-:-:S04]  /*0750*/  IADD3 R24, P0, PT, R9, UR8, RZ ;  /* 0x0000000809187c10 */ /* 0x000fc8000ff1e0ff */
[----:B------:R-:W-:-:S05]  /*0760*/  IADD3.X R25, PT, PT, R20, UR9, RZ, P0, !PT ;  /* 0x0000000914197c10 */ /* 0x000fca00087fe4ff */
[----:B------:R-:W2:Y:S01]  /*0770*/  LDG.E.U8 R24, desc[UR4][R24.64] ;  /* 0x0000000418187981 */ /* 0x000ea2000c1e1100 */
[----:B------:R-:W-:Y:S02]  /*0780*/  IMAD.MOV.U32 R0, RZ, RZ, 0x1 ;  /* 0x00000001ff007424 */ /* 0x000fe400078e00ff */
[----:B0-----:R-:W-:Y:S01]  /*0790*/  IMAD.MOV.U32 R3, RZ, RZ, 0xff ;  /* 0x000000ffff037424 */ /* 0x001fe200078e00ff */
[----:B--2---:R-:W-:-:S13]  /*07a0*/  ISETP.NE.AND P0, PT, R24, 0x80, PT ;  /* 0x000000801800780c */ /* 0x004fda0003f05270 */
[----:B------:R-:W-:Y:S01]  /*07b0*/  @!P0 IADD3 R22, P3, PT, R9, UR10, RZ ;  /* 0x0000000a09168c10 */ /* 0x000fe2000ff7e0ff */
[----:B------:R1:W-:Y:S03]  /*07c0*/  @!P0 STG.E.U8 desc[UR4][R4.64], R0 ;  /* 0x0000000004008986 */ /* 0x0003e6000c101104 */
[----:B------:R-:W-:-:S05]  /*07d0*/  @!P0 IADD3.X R23, PT, PT, R20, UR11, RZ, P3, !PT ;  /* 0x0000000b14178c10 */ /* 0x000fca0009ffe4ff */
[----:B------:R1:W-:Y:S04]  /*07e0*/  @!P0 STG.E.U8 desc[UR4][R22.64], R3 ;  /* 0x0000000316008986 */ /* 0x0003e8000c101104 */
.L_x_700:
[----:B------:R-:W-:Y:S05]  /*07f0*/  BSYNC.RECONVERGENT B0 ;  /* 0x0000000000007941 */ /* 0x000fea0003800200 */
.L_x_699:
[----:B------:R-:W-:Y:S04]  /*0800*/  BSSY.RECONVERGENT B0, `(.L_x_701) ;  /* 0x0000008000007945 */ /* 0x000fe80003800200 */
[----:B------:R-:W-:Y:S05]  /*0810*/  @!P1 BRA `(.L_x_702) ;  /* 0x0000000000189947 */ /* 0x000fea0003800000 */
[----:B------:R-:W2:Y:S01]  /*0820*/  LDG.E.U8 R18, desc[UR4][R18.64+0x1] ;  /* 0x0000010412127981 */ /* 0x000ea2000c1e1100 */
[----:B0-----:R-:W-:Y:S02]  /*0830*/  IMAD.MOV.U32 R8, RZ, RZ, 0x1 ;  /* 0x00000001ff087424 */ /* 0x001fe400078e00ff */
[----:B-1----:R-:W-:Y:S01]  /*0840*/  IMAD.MOV.U32 R3, RZ, RZ, 0xff ;  /* 0x000000ffff037424 */ /* 0x002fe200078e00ff */
[----:B--2---:R-:W-:-:S13]  /*0850*/  ISETP.NE.AND P0, PT, R18, 0x80, PT ;  /* 0x000000801200780c */ /* 0x004fda0003f05270 */
[----:B------:R2:W-:Y:S04]  /*0860*/  @!P0 STG.E.U8 desc[UR4][R16.64+0x1], R8 ;  /* 0x0000010810008986 */ /* 0x0005e8000c101104 */
[----:B------:R2:W-:Y:S02]  /*0870*/  @!P0 STG.E.U8 desc[UR4][R6.64+0x1], R3 ;  /* 0x0000010306008986 */ /* 0x0005e4000c101104 */
.L_x_702:
[----:B------:R-:W-:Y:S05]  /*0880*/  BSYNC.RECONVERGENT B0 ;  /* 0x0000000000007941 */ /* 0x000fea0003800200 */
.L_x_701:
[----:B------:R-:W-:Y:S04]  /*0890*/  BSSY.RECONVERGENT B0, `(.L_x_703) ;  /* 0x0000008000007945 */ /* 0x000fe80003800200 */
[----:B------:R-:W-:Y:S05]  /*08a0*/  @P5 BRA `(.L_x_704) ;  /* 0x0000000000185947 */ /* 0x000fea0003800000 */
[----:B-1----:R-:W3:Y:S01]  /*08b0*/  LDG.E.U8 R0, desc[UR4][R14.64+-0x1] ;  /* 0xffffff040e007981 */ /* 0x002ee2000c1e1100 */
[----:B0-2---:R-:W-:Y:S01]  /*08c0*/  IMAD.MOV.U32 R6, RZ, RZ, 0x1 ;  /* 0x00000001ff067424 */ /* 0x005fe200078e00ff */
[----:B---3--:R-:W-:Y:S01]  /*08d0*/  ISETP.NE.AND P0, PT, R0, 0x80, PT ;  /* 0x000000800000780c */ /* 0x008fe20003f05270 */
[----:B------:R-:W-:-:S12]  /*08e0*/  IMAD.MOV.U32 R0, RZ, RZ, 0xff ;  /* 0x000000ffff007424 */ /* 0x000fd800078e00ff */
[----:B------:R3:W-:Y:S04]  /*08f0*/  @!P0 STG.E.U8 desc[UR4][R12.64+-0x1], R6 ;  /* 0xffffff060c008986 */ /* 0x0007e8000c101104 */
[----:B------:R3:W-:Y:S02]  /*0900*/  @!P0 STG.E.U8 desc[UR4][R10.64+-0x1], R0 ;  /* 0xffffff000a008986 */ /* 0x0007e4000c101104 */
.L_x_704:
[----:B------:R-:W-:Y:S05]  /*0910*/  BSYNC.RECONVERGENT B0 ;  /* 0x0000000000007941 */ /* 0x000fea0003800200 */
.L_x_703:
[----:B------:R-:W-:Y:S04]  /*0920*/  BSSY.RECONVERGENT B0, `(.L_x_705) ;  /* 0x0000012000007945 */ /* 0x000fe80003800200 */
[----:B------:R-:W-:Y:S05]  /*0930*/  @P2 BRA `(.L_x_706) ;  /* 0x0000000000402947 */ /* 0x000fea0003800000 */
[----:B------:R-:W-:-:S05]  /*0940*/  IMAD.IADD R9, R9, 0x1, R2 ;  /* 0x0000000109097824 */ /* 0x000fca00078e0202 */
[----:B0-2---:R-:W-:Y:S02]  /*0950*/  SHF.R.S32.HI R8, RZ, 0x1f, R9 ;  /* 0x0000001fff087819 */ /* 0x005fe40000011409 */
[----:B---3--:R-:W-:-:S04]  /*0960*/  IADD3 R6, P0, PT, R9, UR8, RZ ;  /* 0x0000000809067c10 */ /* 0x008fc8000ff1e0ff */
[----:B------:R-:W-:-:S05]  /*0970*/  IADD3.X R7, PT, PT, R8, UR9, RZ, P0, !PT ;  /* 0x0000000908077c10 */ /* 0x000fca00087fe4ff */
[----:B------:R-:W2:Y:S02]  /*0980*/  LDG.E.U8 R6, desc[UR4][R6.64] ;  /* 0x0000000406067981 */ /* 0x000ea4000c1e1100 */
[----:B--2---:R-:W-:-:S13]  /*0990*/  ISETP.NE.AND P0, PT, R6, 0x80, PT ;  /* 0x000000800600780c */ /* 0x004fda0003f05270 */
[----:B------:R-:W-:Y:S05]  /*09a0*/  @P0 BRA `(.L_x_706) ;  /* 0x0000000000240947 */ /* 0x000fea0003800000 */
[----:B-1----:R-:W-:Y:S01]  /*09b0*/  IADD3 R4, P0, PT, R4, R2, RZ ;  /* 0x0000000204047210 */ /* 0x002fe20007f1e0ff */
[----:B------:R-:W-:Y:S01]  /*09c0*/  IMAD.MOV.U32 R0, RZ, RZ, 0x1 ;  /* 0x00000001ff007424 */ /* 0x000fe200078e00ff */
[----:B------:R-:W-:Y:S01]  /*09d0*/  IADD3 R6, P1, PT, R9, UR10, RZ ;  /* 0x0000000a09067c10 */ /* 0x000fe2000ff3e0ff */
[----:B------:R-:W-:Y:S01]  /*09e0*/  IMAD.MOV.U32 R3, RZ, RZ, 0xff ;  /* 0x000000ffff037424 */ /* 0x000fe200078e00ff */
[----:B------:R-:W-:Y:S02]  /*09f0*/  LEA.HI.X.SX32 R5, R2, R5, 0x1, P0 ;  /* 0x0000000502057211 */ /* 0x000fe400000f0eff */
[----:B------:R-:W-:Y:S02]  /*0a00*/  PRMT R2, R0, 0x7610, R2 ;  /* 0x0000761000027816 */ /* 0x000fe40000000002 */
[----:B------:R-:W-:-:S03]  /*0a10*/  IADD3.X R7, PT, PT, R8, UR11, RZ, P1, !PT ;  /* 0x0000000b08077c10 */ /* 0x000fc60008ffe4ff */
[----:B------:R4:W-:Y:S04]  /*0a20*/  STG.E.U8 desc[UR4][R4.64], R2 ;  /* 0x0000000204007986 */ /* 0x0009e8000c101104 */
[----:B------:R4:W-:Y:S02]  /*0a30*/  STG.E.U8 desc[UR4][R6.64], R3 ;  /* 0x0000000306007986 */ /* 0x0009e4000c101104 */
.L_x_706:
[----:B------:R-:W-:Y:S05]  /*0a40*/  BSYNC.RECONVERGENT B0 ;  /* 0x0000000000007941 */ /* 0x000fea0003800200 */
.L_x_705:
[----:B------:R-:W-:Y:S05]  /*0a50*/  @P4 EXIT ;  /* 0x000000000000494d */ /* 0x000fea0003800000 */
[----:B------:R-:W5:Y:S02]  /*0a60*/  LDG.E.U8 R14, desc[UR4][R14.64+0x1] ;  /* 0x000001040e0e7981 */ /* 0x000f64000c1e1100 */
[----:B-----5:R-:W-:-:S13]  /*0a70*/  ISETP.NE.AND P0, PT, R14, 0x80, PT ;  /* 0x000000800e00780c */ /* 0x020fda0003f05270 */
[----:B------:R-:W-:Y:S05]  /*0a80*/  @P0 EXIT ;  /* 0x000000000000094d */ /* 0x000fea0003800000 */
[----:B0-234-:R-:W-:Y:S02]  /*0a90*/  IMAD.MOV.U32 R6, RZ, RZ, 0x1 ;  /* 0x00000001ff067424 */ /* 0x01dfe400078e00ff */
[----:B-1----:R-:W-:-:S03]  /*0aa0*/  IMAD.MOV.U32 R5, RZ, RZ, 0xff ;  /* 0x000000ffff057424 */ /* 0x002fc600078e00ff */
[----:B------:R-:W-:Y:S04]  /*0ab0*/  STG.E.U8 desc[UR4][R12.64+0x1], R6 ;  /* 0x000001060c007986 */ /* 0x000fe8000c101104 */
[----:B------:R-:W-:Y:S01]  /*0ac0*/  STG.E.U8 desc[UR4][R10.64+0x1], R5 ;  /* 0x000001050a007986 */ /* 0x000fe2000c101104 */
[----:B------:R-:W-:Y:S05]  /*0ad0*/  EXIT ;  /* 0x000000000000794d */ /* 0x000fea0003800000 */
.L_x_707:
        /* <DEDUP_REMOVED lines=10> */
.L_x_814:


//--------------------- .text._Z25hysteresisThresholdKernelPKhPhPbiiii --------------------------
	.section	.text._Z25hysteresisThresholdKernelPKhPhPbiiii,"ax",@progbits
	.align	128
        .global         _Z25hysteresisThresholdKernelPKhPhPbiiii
        .type           _Z25hysteresisThresholdKernelPKhPhPbiiii,@function
        .size           _Z25hysteresisThresholdKernelPKhPhPbiiii,(.L_x_815 - _Z25hysteresisThresholdKernelPKhPhPbiiii)
        .other          _Z25hysteresisThresholdKernelPKhPhPbiiii,@"STO_CUDA_ENTRY STV_DEFAULT"
_Z25hysteresisThresholdKernelPKhPhPbiiii:
.text._Z25hysteresisThresholdKernelPKhPhPbiiii:
        /* <DEDUP_REMOVED lines=10> */
[----:B-1----:R-:W-:-:S05]  /*00a0*/  IMAD R0, R0, UR4, R5 ;  /* 0x0000000400007c24 */ /* 0x002fca000f8e0205 */
[----:B------:R-:W-:Y:S01]  /*00b0*/  ISETP.GE.OR P0, PT, R0, UR6, P0 ;  /* 0x0000000600007c0c */ /* 0x000fe20008706670 */
[----:B------:R-:W-:-:S12]  /*00c0*/  IMAD R0, R3, UR6, R0 ;  /* 0x0000000603007c24 */ /* 0x000fd8000f8e0200 */
[----:B------:R-:W-:Y:S05]  /*00d0*/  @P0 EXIT ;  /* 0x000000000000094d */ /* 0x000fea0003800000 */
[----:B------:R-:W0:Y:S01]  /*00e0*/  LDCU.64 UR6, c[0x0][0x380] ;  /* 0x00007000ff0677ac */ /* 0x000e220008000a00 */
[----:B------:R-:W-:Y:S01]  /*00f0*/  SHF.R.S32.HI R5, RZ, 0x1f, R0 ;  /* 0x0000001fff057819 */ /* 0x000fe20000011400 */
[----:B------:R-:W1:Y:S01]  /*0100*/  LDCU.64 UR4, c[0x0][0x358] ;  /* 0x00006b00ff0477ac */ /* 0x000e620008000a00 */
[----:B0-----:R-:W-:Y:S01]  /*0110*/  IADD3 R2, P0, PT, R0, UR6, RZ ;  /* 0x0000000600027c10 */ /* 0x001fe2000ff1e0ff */
[----:B------:R-:W0:Y:S03]  /*0120*/  LDCU UR6, c[0x0][0x3a4] ;  /* 0x00007480ff0677ac */ /* 0x000e260008000800 */
[----:B------:R-:W-:-:S05]  /*0130*/  IADD3.X R3, PT, PT, R5, UR7, RZ, P0, !PT ;  /* 0x0000000705037c10 */ /* 0x000fca00087fe4ff */
[----:B-1----:R-:W0:Y:S02]  /*0140*/  LDG.E.U8 R2, desc[UR4][R2.64] ;  /* 0x0000000402027981 */ /* 0x002e24000c1e1100 */
[----:B0-----:R-:W-:-:S13]  /*0150*/  ISETP.GT.AND P0, PT, R2, UR6, PT ;  /* 0x0000000602007c0c */ /* 0x001fda000bf04270 */
[----:B------:R-:W-:Y:S05]  /*0160*/  @!P0 BRA `(.L_x_708) ;  /* 0x00000000002c8947 */ /* 0x000fea0003800000 */
[----:B------:R-:W0:Y:S01]  /*0170*/  LDCU.64 UR6, c[0x0][0x390] ;  /* 0x00007200ff0677ac */ /* 0x000e220008000a00 */
[----:B------:R-:W-:Y:S01]  /*0180*/  IMAD.MOV.U32 R6, RZ, RZ, 0xff ;  /* 0x000000ffff067424 */ /* 0x000fe200078e00ff */
[----:B------:R-:W1:Y:S01]  /*0190*/  LDCU.64 UR8, c[0x0][0x388] ;  /* 0x00007100ff0877ac */ /* 0x000e620008000a00 */
[C---:B0-----:R-:W-:Y:S02]  /*01a0*/  IADD3 R2, P0, PT, R0.reuse, UR6, RZ ;  /* 0x0000000600027c10 */ /* 0x041fe4000ff1e0ff */
[----:B-1----:R-:W-:Y:S01]  /*01b0*/  IADD3 R4, P1, PT, R0, UR8, RZ ;  /* 0x0000000800047c10 */ /* 0x002fe2000ff3e0ff */
[----:B------:R-:W-:Y:S01]  /*01c0*/  IMAD.MOV.U32 R0, RZ, RZ, 0x1 ;  /* 0x00000001ff007424 */ /* 0x000fe200078e00ff */
[C---:B------:R-:W-:Y:S02]  /*01d0*/  IADD3.X R3, PT, PT, R5.reuse, UR7, RZ, P0, !PT ;  /* 0x0000000705037c10 */ /* 0x040fe400087fe4ff */
[----:B------:R-:W-:-:S03]  /*01e0*/  IADD3.X R5, PT, PT, R5, UR9, RZ, P1, !PT ;  /* 0x0000000905057c10 */ /* 0x000fc60008ffe4ff */
[----:B------:R-:W-:Y:S04]  /*01f0*/  STG.E.U8 desc[UR4][R2.64], R0 ;  /* 0x0000000002007986 */ /* 0x000fe8000c101104 */
[----:B------:R-:W-:Y:S01]  /*0200*/  STG.E.U8 desc[UR4][R4.64], R6 ;  /* 0x0000000604007986 */ /* 0x000fe2000c101104 */
[----:B------:R-:W-:Y:S05]  /*0210*/  EXIT ;  /* 0x000000000000794d */ /* 0x000fea0003800000 */
.L_x_708:
[----:B------:R-:W0:Y:S02]  /*0220*/  LDCU.64 UR6, c[0x0][0x388] ;  /* 0x00007100ff0677ac */ /* 0x000e240008000a00 */
[----:B0-----:R-:W-:-:S04]  /*0230*/  IADD3 R2, P0, PT, R0, UR6, RZ ;  /* 0x0000000600027c10 */ /* 0x001fc8000ff1e0ff */
[----:B------:R-:W-:-:S05]  /*0240*/  IADD3.X R3, PT, PT, R5, UR7, RZ, P0, !PT ;  /* 0x0000000705037c10 */ /* 0x000fca00087fe4ff */
[----:B------:R-:W-:Y:S01]  /*0250*/  STG.E.U8 desc[UR4][R2.64], RZ ;  /* 0x000000ff02007986 */ /* 0x000fe2000c101104 */
[----:B------:R-:W-:Y:S05]  /*0260*/  EXIT ;  /* 0x000000000000794d */ /* 0x000fea0003800000 */
.L_x_709:
        /* <DEDUP_REMOVED lines=9> */
.L_x_815:


//--------------------- .text._Z12dilateKernelPKhPhiii --------------------------
	.section	.text._Z12dilateKernelPKhPhiii,"ax",@progbits
	.align	128
        .global         _Z12dilateKernelPKhPhiii
        .type           _Z12dilateKernelPKhPhiii,@function
        .size           _Z12dilateKernelPKhPhiii,(.L_x_816 - _Z12dilateKernelPKhPhiii)
        .other          _Z12dilateKernelPKhPhiii,@"STO_CUDA_ENTRY STV_DEFAULT"
_Z12dilateKernelPKhPhiii:
.text._Z12dilateKernelPKhPhiii:
        /* <DEDUP_REMOVED lines=11> */
[----:B------:R-:W-:-:S13]  /*00b0*/  ISETP.GE.OR P0, PT, R10, UR12, P0 ;  /* 0x0000000c0a007c0c */ /* 0x000fda0008706670 */
[----:B------:R-:W-:Y:S05]  /*00c0*/  @P0 EXIT ;  /* 0x000000000000094d */ /* 0x000fea0003800000 */
[----:B------:R-:W0:Y:S01]  /*00d0*/  LDCU UR7, c[0x0][0x398] ;  /* 0x00007300ff0777ac */ /* 0x000e220008000800 */
[----:B------:R-:W-:Y:S01]  /*00e0*/  PRMT R3, RZ, 0x7610, R3 ;  /* 0x00007610ff037816 */ /* 0x000fe20000000003 */
[----:B------:R-:W1:Y:S01]  /*00f0*/  LDCU.64 UR10, c[0x0][0x358] ;  /* 0x00006b00ff0a77ac */ /* 0x000e620008000a00 */
[----:B0-----:R-:W-:-:S09]  /*0100*/  UISETP.GE.AND UP0, UPT, UR7, URZ, UPT ;  /* 0x000000ff0700728c */ /* 0x001fd2000bf06270 */
[----:B-1----:R-:W-:Y:S05]  /*0110*/  BRA.U !UP0, `(.L_x_710) ;  /* 0x0000000908d47547 */ /* 0x002fea000b800000 */
[----:B------:R-:W-:Y:S02]  /*0120*/  USHF.L.U32 UR4, UR7, 0x1, URZ ;  /* 0x0000000107047899 */ /* 0x000fe400080006ff */
[----:B------:R-:W-:Y:S01]  /*0130*/  VIADD R9, R10, -UR7 ;  /* 0x800000070a097c36 */ /* 0x000fe20008000000 */
[----:B------:R-:W-:Y:S01]  /*0140*/  UIADD3 UR8, UPT, UPT, -UR7, URZ, URZ ;  /* 0x000000ff07087290 */ /* 0x000fe2000fffe1ff */
[----:B------:R-:W-:Y:S01]  /*0150*/  PRMT R3, RZ, 0x7610, R3 ;  /* 0x00007610ff037816 */ /* 0x000fe20000000003 */
[----:B------:R-:W-:Y:S02]  /*0160*/  ULOP3.LUT UR6, UR4, 0xfffffff8, URZ, 0xc0, !UPT ;  /* 0xfffffff804067892 */ /* 0x000fe4000f8ec0ff */
[----:B------:R-:W-:Y:S02]  /*0170*/  ULOP3.LUT UR4, UR4, 0x6, URZ, 0xc0, !UPT ;  /* 0x0000000604047892 */ /* 0x000fe4000f8ec0ff */
[----:B------:R-:W-:Y:S02]  /*0180*/  UIADD3 UR5, UPT, UPT, -UR7, 0x3, URZ ;  /* 0x0000000307057890 */ /* 0x000fe4000fffe1ff */
[----:B------:R-:W-:-:S02]  /*0190*/  UISETP.GE.U32.AND UP1, UPT, UR4, 0x3, UPT ;  /* 0x000000030400788c */ /* 0x000fc4000bf26070 */
[----:B------:R-:W-:Y:S01]  /*01a0*/  UIADD3 UR9, UPT, UPT, -UR6, URZ, URZ ;  /* 0x000000ff06097290 */ /* 0x000fe2000fffe1ff */
[----:B------:R-:W-:-:S11]  /*01b0*/  UMOV UR4, UR8 ;  /* 0x0000000800047c82 */ /* 0x000fd60008000000 */
.L_x_717:
[----:B------:R-:W0:Y:S01]  /*01c0*/  LDCU UR7, c[0x0][0x398] ;  /* 0x00007300ff0777ac */ /* 0x000e220008000800 */
[----:B------:R-:W-:Y:S01]  /*01d0*/  VIADD R12, R7, UR4 ;  /* 0x00000004070c7c36 */ /* 0x000fe20008000000 */
[----:B------:R-:W1:Y:S01]  /*01e0*/  LDCU UR12, c[0x0][0x394] ;  /* 0x00007280ff0c77ac */ /* 0x000e620008000800 */
[----:B------:R-:W-:Y:S01]  /*01f0*/  UMOV UR6, UR4 ;  /* 0x0000000400067c82 */ /* 0x000fe20008000000 */
[----:B------:R-:W-:Y:S02]  /*0200*/  UIADD3 UR4, UPT, UPT, UR4, 0x1, URZ ;  /* 0x0000000104047890 */ /* 0x000fe4000fffe0ff */
[----:B0-----:R-:W-:Y:S02]  /*0210*/  UISETP.GE.U32.AND UP2, UPT, UR7, 0x4, UPT ;  /* 0x000000040700788c */ /* 0x001fe4000bf46070 */
[----:B------:R-:W-:Y:S01]  /*0220*/  UISETP.NE.AND UP0, UPT, UR6, UR7, UPT ;  /* 0x000000070600728c */ /* 0x000fe2000bf05270 */
[----:B-1----:R-:W-:Y:S02]  /*0230*/  ISETP.GE.AND P0, PT, R12, UR12, PT ;  /* 0x0000000c0c007c0c */ /* 0x002fe4000bf06270 */
[----:B------:R-:W-:-:S02]  /*0240*/  UMOV UR6, UR8 ;  /* 0x0000000800067c82 */ /* 0x000fc40008000000 */
[----:B------:R-:W-:Y:S02]  /*0250*/  ISETP.GT.AND P0, PT, R12, -0x1, !P0 ;  /* 0xffffffff0c00780c */ /* 0x000fe40004704270 */
[----:B------:R-:W-:Y:S11]  /*0260*/  BRA.U !UP2, `(.L_x_711) ;  /* 0x000000050a3c7547 */ /* 0x000ff6000b800000 */
[----:B------:R-:W0:Y:S01]  /*0270*/  LDCU UR6, c[0x0][0x390] ;  /* 0x00007200ff0677ac */ /* 0x000e220008000800 */
[--C-:B------:R-:W-:Y:S01]  /*0280*/  IMAD.MOV.U32 R11, RZ, RZ, R9.reuse ;  /* 0x000000ffff0b7224 */ /* 0x100fe200078e0009 */
[----:B------:R-:W1:Y:S01]  /*0290*/  LDCU UR14, c[0x0][0x390] ;  /* 0x00007200ff0e77ac */ /* 0x000e620008000800 */
[----:B------:R-:W2:Y:S01]  /*02a0*/  LDCU.64 UR12, c[0x0][0x380] ;  /* 0x00007000ff0c77ac */ /* 0x000ea20008000a00 */
[----:B------:R-:W-:Y:S01]  /*02b0*/  UMOV UR7, UR5 ;  /* 0x0000000500077c82 */ /* 0x000fe20008000000 */
[----:B0-----:R-:W-:Y:S01]  /*02c0*/  IMAD R15, R12, UR6, R9 ;  /* 0x000000060c0f7c24 */ /* 0x001fe2000f8e0209 */
[----:B------:R-:W-:-:S06]  /*02d0*/  UMOV UR6, UR9 ;  /* 0x0000000900067c82 */ /* 0x000fcc0008000000 */
.L_x_712:
[C---:B-1----:R-:W-:Y:S01]  /*02e0*/  ISETP.GE.AND P6, PT, R11.reuse, UR14, PT ;  /* 0x0000000e0b007c0c */ /* 0x042fe2000bfc6270 */
[----:B------:R-:W-:Y:S01]  /*02f0*/  VIADD R0, R11, 0x1 ;  /* 0x000000010b007836 */ /* 0x000fe20000000000 */
[----:B--2---:R-:W-:Y:S02]  /*0300*/  IADD3 R4, P1, PT, R15, UR12, RZ ;  /* 0x0000000c0f047c10 */ /* 0x004fe4000ff3e0ff */
[----:B------:R-:W-:Y:S02]  /*0310*/  ISETP.GT.AND P6, PT, R11, -0x1, !P6 ;  /* 0xffffffff0b00780c */ /* 0x000fe400077c4270 */
[----:B------:R-:W-:Y:S02]  /*0320*/  ISETP.GE.AND P5, PT, R0, UR14, PT ;  /* 0x0000000e00007c0c */ /* 0x000fe4000bfa6270 */
[----:B------:R-:W-:Y:S02]  /*0330*/  PLOP3.LUT P6, PT, P6, P0, PT, 0x80, 0x8 ;  /* 0x000000000008781c */ /* 0x000fe400037c1070 */
[----:B------:R-:W-:-:S02]  /*0340*/  LEA.HI.X.SX32 R5, R15, UR13, 0x1, P1 ;  /* 0x0000000d0f057c11 */ /* 0x000fc400088f0eff */
[----:B------:R-:W-:-:S04]  /*0350*/  ISETP.GT.AND P5, PT, R0, -0x1, !P5 ;  /* 0xffffffff0000780c */ /* 0x000fc80006fa4270 */
[----:B------:R-:W-:-:S05]  /*0360*/  PLOP3.LUT P5, PT, P5, P0, PT, 0x80, 0x8 ;  /* 0x000000000008781c */ /* 0x000fca0002fa1070 */
[----:B------:R-:W2:Y:S08]  /*0370*/  @P6 LDG.E.U8 R6, desc[UR10][R4.64] ;  /* 0x0000000a04066981 */ /* 0x000eb0000c1e1100 */
[----:B------:R-:W3:Y:S01]  /*0380*/  @P5 LDG.E.U8 R8, desc[UR10][R4.64+0x1] ;  /* 0x0000010a04085981 */ /* 0x000ee2000c1e1100 */
[----:B------:R-:W-:-:S05]  /*0390*/  VIADD R0, R11, 0x2 ;  /* 0x000000020b007836 */ /* 0x000fca0000000000 */
[----:B------:R-:W-:-:S04]  /*03a0*/  ISETP.GE.AND P1, PT, R0, UR14, PT ;  /* 0x0000000e00007c0c */ /* 0x000fc8000bf26270 */
[----:B------:R-:W-:Y:S01]  /*03b0*/  ISETP.GT.AND P1, PT, R0, -0x1, !P1 ;  /* 0xffffffff0000780c */ /* 0x000fe20004f24270 */
[----:B------:R-:W-:-:S03]  /*03c0*/  VIADD R0, R11, 0x3 ;  /* 0x000000030b007836 */ /* 0x000fc60000000000 */
[----:B------:R-:W-:Y:S02]  /*03d0*/  PLOP3.LUT P1, PT, P1, P0, PT, 0x80, 0x8 ;  /* 0x000000000008781c */ /* 0x000fe40000f21070 */
[----:B------:R-:W-:-:S04]  /*03e0*/  ISETP.GE.AND P4, PT, R0, UR14, PT ;  /* 0x0000000e00007c0c */ /* 0x000fc8000bf86270 */
[----:B------:R-:W-:Y:S01]  /*03f0*/  ISETP.GT.AND P4, PT, R0, -0x1, !P4 ;  /* 0xffffffff0000780c */ /* 0x000fe20006784270 */
[----:B------:R-:W-:-:S03]  /*0400*/  VIADD R0, R11, 0x4 ;  /* 0x000000040b007836 */ /* 0x000fc60000000000 */
[----:B------:R-:W-:-:S03]  /*0410*/  PLOP3.LUT P4, PT, P4, P0, PT, 0x80, 0x8 ;  /* 0x000000000008781c */ /* 0x000fc60002781070 */
[----:B------:R-:W4:Y:S01]  /*0420*/  @P1 LDG.E.U8 R2, desc[UR10][R4.64+0x2] ;  /* 0x0000020a04021981 */ /* 0x000f22000c1e1100 */
[----:B------:R-:W-:Y:S01]  /*0430*/  ISETP.GE.AND P3, PT, R0, UR14, PT ;  /* 0x0000000e00007c0c */ /* 0x000fe2000bf66270 */
[----:B------:R-:W-:-:S03]  /*0440*/  VIADD R13, R11, 0x5 ;  /* 0x000000050b0d7836 */ /* 0x000fc60000000000 */
[----:B------:R-:W-:-:S04]  /*0450*/  ISETP.GT.AND P3, PT, R0, -0x1, !P3 ;  /* 0xffffffff0000780c */ /* 0x000fc80005f64270 */
[----:B------:R-:W-:Y:S01]  /*0460*/  PLOP3.LUT P3, PT, P3, P0, PT, 0x80, 0x8 ;  /* 0x000000000008781c */ /* 0x000fe20001f61070 */
[----:B------:R-:W5:Y:S01]  /*0470*/  @P4 LDG.E.U8 R0, desc[UR10][R4.64+0x3] ;  /* 0x0000030a04004981 */ /* 0x000f62000c1e1100 */
[----:B------:R-:W-:Y:S02]  /*0480*/  ISETP.GE.AND P2, PT, R13, UR14, PT ;  /* 0x0000000e0d007c0c */ /* 0x000fe4000bf46270 */
[----:B------:R-:W-:Y:S02]  /*0490*/  @P6 LOP3.LUT R14, R3, 0xff, RZ, 0xc0, !PT ;  /* 0x000000ff030e6812 */ /* 0x000fe400078ec0ff */
[----:B------:R-:W-:Y:S01]  /*04a0*/  ISETP.GT.AND P2, PT, R13, -0x1, !P2 ;  /* 0xffffffff0d00780c */ /* 0x000fe20005744270 */
[----:B------:R-:W-:-:S03]  /*04b0*/  VIADD R13, R11, 0x6 ;  /* 0x000000060b0d7836 */ /* 0x000fc60000000000 */
[----:B------:R-:W-:Y:S02]  /*04c0*/  PLOP3.LUT P2, PT, P2, P0, PT, 0x80, 0x8 ;  /* 0x000000000008781c */ /* 0x000fe40001741070 */
[----:B--2---:R-:W-:Y:S02]  /*04d0*/  @P6 VIMNMX.U16x2 R14, PT, PT, R6, R14, !PT ;  /* 0x0000000e060e6248 */ /* 0x004fe40007fe0200 */
[----:B------:R-:W2:Y:S02]  /*04e0*/  @P3 LDG.E.U8 R6, desc[UR10][R4.64+0x4] ;  /* 0x0000040a04063981 */ /* 0x000ea4000c1e1100 */
[----:B------:R-:W-:Y:S02]  /*04f0*/  @P6 PRMT R3, R14, 0x7610, R3 ;  /* 0x000076100e036816 */ /* 0x000fe40000000003 */
[----:B------:R-:W-:Y:S02]  /*0500*/  ISETP.GE.AND P6, PT, R13, UR14, PT ;  /* 0x0000000e0d007c0c */ /* 0x000fe4000bfc6270 */
[----:B------:R-:W-:-:S02]  /*0510*/  @P5 LOP3.LUT R14, R3, 0xff, RZ, 0xc0, !PT ;  /* 0x000000ff030e5812 */ /* 0x000fc400078ec0ff */
[----:B------:R-:W-:Y:S01]  /*0520*/  ISETP.GT.AND P6, PT, R13, -0x1, !P6 ;  /* 0xffffffff0d00780c */ /* 0x000fe200077c4270 */
[----:B------:R-:W-:Y:S01]  /*0530*/  VIADD R13, R11, 0x7 ;  /* 0x000000070b0d7836 */ /* 0x000fe20000000000 */
[----:B---3--:R-:W-:Y:S02]  /*0540*/  @P5 VIMNMX.U16x2 R14, PT, PT, R8, R14, !PT ;  /* 0x0000000e080e5248 */ /* 0x008fe40007fe0200 */
[----:B------:R-:W-:Y:S01]  /*0550*/  PLOP3.LUT P6, PT, P6, P0, PT, 0x80, 0x8 ;  /* 0x000000000008781c */ /* 0x000fe200037c1070 */
[----:B------:R-:W3:Y:S01]  /*0560*/  @P2 LDG.E.U8 R8, desc[UR10][R4.64+0x5] ;  /* 0x0000050a04082981 */ /* 0x000ee2000c1e1100 */
[----:B------:R-:W-:Y:S02]  /*0570*/  @P5 PRMT R3, R14, 0x7610, R3 ;  /* 0x000076100e035816 */ /* 0x000fe40000000003 */
[----:B------:R-:W-:-:S04]  /*0580*/  ISETP.GE.AND P5, PT, R13, UR14, PT ;  /* 0x0000000e0d007c0c */ /* 0x000fc8000bfa6270 */
[----:B------:R-:W-:-:S04]  /*0590*/  ISETP.GT.AND P5, PT, R13, -0x1, !P5 ;  /* 0xffffffff0d00780c */ /* 0x000fc80006fa4270 */
[----:B------:R-:W-:Y:S01]  /*05a0*/  PLOP3.LUT P5, PT, P5, P0, PT, 0x80, 0x8 ;  /* 0x000000000008781c */ /* 0x000fe20002fa1070 */
[----:B------:R-:W3:-:S12]  /*05b0*/  @P6 LDG.E.U8 R14, desc[UR10][R4.64+0x6] ;  /* 0x0000060a040e6981 */ /* 0x000ed8000c1e1100 */
[----:B------:R-:W3:Y:S01]  /*05c0*/  @P5 LDG.E.U8 R16, desc[UR10][R4.64+0x7] ;  /* 0x0000070a04105981 */ /* 0x000ee2000c1e1100 */
[----:B------:R-:W-:Y:S01]  /*05d0*/  @P1 LOP3.LUT R18, R3, 0xff, RZ, 0xc0, !PT ;  /* 0x000000ff03121812 */ /* 0x000fe200078ec0ff */
[----:B------:R-:W-:Y:S01]  /*05e0*/  UIADD3 UR6, UPT, UPT, UR6, 0x8, URZ ;  /* 0x0000000806067890 */ /* 0x000fe2000fffe0ff */
[----:B------:R-:W-:Y:S01]  /*05f0*/  VIADD R15, R15, 0x8 ;  /* 0x000000080f0f7836 */ /* 0x000fe20000000000 */
[----:B------:R-:W-:Y:S01]  /*0600*/  UIADD3 UR7, UPT, UPT, UR7, 0x8, URZ ;  /* 0x0000000807077890 */ /* 0x000fe2000fffe0ff */
[----:B----4-:R-:W-:Y:S01]  /*0610*/  @P1 VIMNMX.U16x2 R2, PT, PT, R2, R18, !PT ;  /* 0x0000001202021248 */ /* 0x010fe20007fe0200 */
[----:B------:R-:W-:Y:S01]  /*0620*/  UISETP.NE.AND UP2, UPT, UR6, URZ, UPT ;  /* 0x000000ff0600728c */ /* 0x000fe2000bf45270 */
[----:B------:R-:W-:Y:S02]  /*0630*/  VIADD R11, R11, 0x8 ;  /* 0x000000080b0b7836 */ /* 0x000fe40000000000 */
[----:B------:R-:W-:-:S04]  /*0640*/  @P1 PRMT R3, R2, 0x7610, R3 ;  /* 0x0000761002031816 */ /* 0x000fc80000000003 */
[----:B------:R-:W-:-:S04]  /*0650*/  @P4 LOP3.LUT R2, R3, 0xff, RZ, 0xc0, !PT ;  /* 0x000000ff03024812 */ /* 0x000fc800078ec0ff */
[----:B-----5:R-:W-:-:S04]  /*0660*/  @P4 VIMNMX.U16x2 R0, PT, PT, R0, R2, !PT ;  /* 0x0000000200004248 */ /* 0x020fc80007fe0200 */
[----:B------:R-:W-:-:S04]  /*0670*/  @P4 PRMT R3, R0, 0x7610, R3 ;  /* 0x0000761000034816 */ /* 0x000fc80000000003 */
[----:B------:R-:W-:-:S04]  /*0680*/  @P3 LOP3.LUT R0, R3, 0xff, RZ, 0xc0, !PT ;  /* 0x000000ff03003812 */ /* 0x000fc800078ec0ff */
[----:B--2---:R-:W-:-:S04]  /*0690*/  @P3 VIMNMX.U16x2 R0, PT, PT, R6, R0, !PT ;  /* 0x0000000006003248 */ /* 0x004fc80007fe0200 */
[----:B------:R-:W-:-:S04]  /*06a0*/  @P3 PRMT R3, R0, 0x7610, R3 ;  /* 0x0000761000033816 */ /* 0x000fc80000000003 */
[----:B------:R-:W-:-:S04]  /*06b0*/  @P2 LOP3.LUT R0, R3, 0xff, RZ, 0xc0, !PT ;  /* 0x000000ff03002812 */ /* 0x000fc800078ec0ff */
[----:B---3--:R-:W-:-:S04]  /*06c0*/  @P2 VIMNMX.U16x2 R0, PT, PT, R8, R0, !PT ;  /* 0x0000000008002248 */ /* 0x008fc80007fe0200 */
[----:B------:R-:W-:-:S04]  /*06d0*/  @P2 PRMT R3, R0, 0x7610, R3 ;  /* 0x0000761000032816 */ /* 0x000fc80000000003 */
[----:B------:R-:W-:-:S04]  /*06e0*/  @P6 LOP3.LUT R0, R3, 0xff, RZ, 0xc0, !PT ;  /* 0x000000ff03006812 */ /* 0x000fc800078ec0ff */
[----:B------:R-:W-:-:S04]  /*06f0*/  @P6 VIMNMX.U16x2 R0, PT, PT, R14, R0, !PT ;  /* 0x000000000e006248 */ /* 0x000fc80007fe0200 */
[----:B------:R-:W-:-:S04]  /*0700*/  @P6 PRMT R3, R0, 0x7610, R3 ;  /* 0x0000761000036816 */ /* 0x000fc80000000003 */
[----:B------:R-:W-:-:S04]  /*0710*/  @P5 LOP3.LUT R0, R3, 0xff, RZ, 0xc0, !PT ;  /* 0x000000ff03005812 */ /* 0x000fc800078ec0ff */
[----:B------:R-:W-:-:S04]  /*0720*/  @P5 VIMNMX.U16x2 R0, PT, PT, R16, R0, !PT ;  /* 0x0000000010005248 */ /* 0x000fc80007fe0200 */
[----:B------:R-:W-:Y:S01]  /*0730*/  @P5 PRMT R3, R0, 0x7610, R3 ;  /* 0x0000761000035816 */ /* 0x000fe20000000003 */
[----:B------:R-:W-:Y:S06]  /*0740*/  BRA.U UP2, `(.L_x_712) ;  /* 0xfffffff902e47547 */ /* 0x000fec000b83ffff */
[----:B------:R-:W-:-:S12]  /*0750*/  UIADD3 UR6, UPT, UPT, UR7, -0x3, URZ ;  /* 0xfffffffd07067890 */ /* 0x000fd8000fffe0ff */
.L_x_711:
[----:B------:R-:W0:Y:S01]  /*0760*/  LDCU UR7, c[0x0][0x398] ;  /* 0x00007300ff0777ac */ /* 0x000e220008000800 */
[----:B------:R-:W1:Y:S01]  /*0770*/  LDCU UR12, c[0x0][0x390] ;  /* 0x00007200ff0c77ac */ /* 0x000e620008000800 */
[----:B0-----:R-:W-:Y:S01]  /*0780*/  ULOP3.LUT UP2, URZ, UR7, 0x1, URZ, 0xc0, !UPT ;  /* 0x0000000107ff7892 */ /* 0x001fe2000f84c0ff */
[----:B-1----:R-:W-:Y:S10]  /*0790*/  BRA.U !UP1, `(.L_x_713) ;  /* 0x0000000109987547 */ /* 0x002ff4000b800000 */
[----:B------:R-:W0:Y:S01]  /*07a0*/  LDCU UR7, c[0x0][0x390] ;  /* 0x00007200ff0777ac */ /* 0x000e220008000800 */
[----:B------:R-:W-:Y:S01]  /*07b0*/  VIADD R5, R10, UR6 ;  /* 0x000000060a057c36 */ /* 0x000fe20008000000 */
[----:B------:R-:W1:Y:S03]  /*07c0*/  LDCU.64 UR14, c[0x0][0x380] ;  /* 0x00007000ff0e77ac */ /* 0x000e660008000a00 */
[C---:B------:R-:W-:Y:S01]  /*07d0*/  VIADD R2, R5.reuse, 0x1 ;  /* 0x0000000105027836 */ /* 0x040fe20000000000 */
[----:B0-----:R-:W-:Y:S01]  /*07e0*/  ISETP.GE.AND P1, PT, R5, UR7, PT ;  /* 0x0000000705007c0c */ /* 0x001fe2000bf26270 */
[----:B------:R-:W-:-:S03]  /*07f0*/  IMAD R0, R12, UR7, R5 ;  /* 0x000000070c007c24 */ /* 0x000fc6000f8e0205 */
[----:B------:R-:W-:Y:S02]  /*0800*/  ISETP.GE.AND P2, PT, R2, UR7, PT ;  /* 0x0000000702007c0c */ /* 0x000fe4000bf46270 */
[C---:B------:R-:W-:Y:S02]  /*0810*/  ISETP.GT.AND P1, PT, R5.reuse, -0x1, !P1 ;  /* 0xffffffff0500780c */ /* 0x040fe40004f24270 */
[C---:B-1----:R-:W-:Y:S02]  /*0820*/  IADD3 R14, P3, PT, R0.reuse, UR14, RZ ;  /* 0x0000000e000e7c10 */ /* 0x042fe4000ff7e0ff */
[----:B------:R-:W-:Y:S02]  /*0830*/  PLOP3.LUT P1, PT, P1, P0, PT, 0x80, 0x8 ;  /* 0x000000000008781c */ /* 0x000fe40000f21070 */
[----:B------:R-:W-:Y:S01]  /*0840*/  LEA.HI.X.SX32 R15, R0, UR15, 0x1, P3 ;  /* 0x0000000f000f7c11 */ /* 0x000fe200098f0eff */
[----:B------:R-:W-:Y:S01]  /*0850*/  VIADD R0, R5, 0x2 ;  /* 0x0000000205007836 */ /* 0x000fe20000000000 */
[----:B------:R-:W-:-:S04]  /*0860*/  ISETP.GT.AND P2, PT, R2, -0x1, !P2 ;  /* 0xffffffff0200780c */ /* 0x000fc80005744270 */
[----:B------:R-:W-:Y:S02]  /*0870*/  PLOP3.LUT P2, PT, P2, P0, PT, 0x80, 0x8 ;  /* 0x000000000008781c */ /* 0x000fe40001741070 */
[----:B------:R-:W-:-:S03]  /*0880*/  ISETP.GE.AND P3, PT, R0, UR7, PT ;  /* 0x0000000700007c0c */ /* 0x000fc6000bf66270 */
[----:B------:R-:W2:Y:S01]  /*0890*/  @P1 LDG.E.U8 R6, desc[UR10][R14.64] ;  /* 0x0000000a0e061981 */ /* 0x000ea2000c1e1100 */
[----:B------:R-:W-:Y:S01]  /*08a0*/  ISETP.GT.AND P3, PT, R0, -0x1, !P3 ;  /* 0xffffffff0000780c */ /* 0x000fe20005f64270 */
[----:B------:R-:W-:-:S03]  /*08b0*/  VIADD R0, R5, 0x3 ;  /* 0x0000000305007836 */ /* 0x000fc60000000000 */
[----:B------:R-:W-:-:S03]  /*08c0*/  PLOP3.LUT P3, PT, P3, P0, PT, 0x80, 0x8 ;  /* 0x000000000008781c */ /* 0x000fc60001f61070 */
[----:B------:R-:W3:Y:S01]  /*08d0*/  @P2 LDG.E.U8 R2, desc[UR10][R14.64+0x1] ;  /* 0x0000010a0e022981 */ /* 0x000ee2000c1e1100 */
[----:B------:R-:W-:-:S04]  /*08e0*/  ISETP.GE.AND P4, PT, R0, UR7, PT ;  /* 0x0000000700007c0c */ /* 0x000fc8000bf86270 */
[----:B------:R-:W-:-:S04]  /*08f0*/  ISETP.GT.AND P4, PT, R0, -0x1, !P4 ;  /* 0xffffffff0000780c */ /* 0x000fc80006784270 */
[----:B------:R-:W-:Y:S01]  /*0900*/  PLOP3.LUT P4, PT, P4, P0, PT, 0x80, 0x8 ;  /* 0x000000000008781c */ /* 0x000fe20002781070 */
[----:B------:R-:W4:-:S12]  /*0910*/  @P3 LDG.E.U8 R0, desc[UR10][R14.64+0x2] ;  /* 0x0000020a0e003981 */ /* 0x000f18000c1e1100 */
[----:B------:R-:W5:Y:S01]  /*0920*/  @P4 LDG.E.U8 R4, desc[UR10][R14.64+0x3] ;  /* 0x0000030a0e044981 */ /* 0x000f62000c1e1100 */
[----:B------:R-:W-:Y:S01]  /*0930*/  @P1 LOP3.LUT R8, R3, 0xff, RZ, 0xc0, !PT ;  /* 0x000000ff03081812 */ /* 0x000fe200078ec0ff */
[----:B------:R-:W-:-:S03]  /*0940*/  UIADD3 UR6, UPT, UPT, UR6, 0x4, URZ ;  /* 0x0000000406067890 */ /* 0x000fc6000fffe0ff */
[----:B--2---:R-:W-:-:S04]  /*0950*/  @P1 VIMNMX.U16x2 R6, PT, PT, R6, R8, !PT ;  /* 0x0000000806061248 */ /* 0x004fc80007fe0200 */
[----:B------:R-:W-:-:S04]  /*0960*/  @P1 PRMT R3, R6, 0x7610, R3 ;  /* 0x0000761006031816 */ /* 0x000fc80000000003 */
[----:B------:R-:W-:-:S04]  /*0970*/  @P2 LOP3.LUT R6, R3, 0xff, RZ, 0xc0, !PT ;  /* 0x000000ff03062812 */ /* 0x000fc800078ec0ff */
[----:B---3--:R-:W-:-:S04]  /*0980*/  @P2 VIMNMX.U16x2 R2, PT, PT, R2, R6, !PT ;  /* 0x0000000602022248 */ /* 0x008fc80007fe0200 */
[----:B------:R-:W-:-:S04]  /*0990*/  @P2 PRMT R3, R2, 0x7610, R3 ;  /* 0x0000761002032816 */ /* 0x000fc80000000003 */
[----:B------:R-:W-:-:S04]  /*09a0*/  @P3 LOP3.LUT R2, R3, 0xff, RZ, 0xc0, !PT ;  /* 0x000000ff03023812 */ /* 0x000fc800078ec0ff */
[----:B----4-:R-:W-:-:S04]  /*09b0*/  @P3 VIMNMX.U16x2 R0, PT, PT, R0, R2, !PT ;  /* 0x0000000200003248 */ /* 0x010fc80007fe0200 */
[----:B------:R-:W-:-:S04]  /*09c0*/  @P3 PRMT R3, R0, 0x7610, R3 ;  /* 0x0000761000033816 */ /* 0x000fc80000000003 */
[----:B------:R-:W-:-:S04]  /*09d0*/  @P4 LOP3.LUT R0, R3, 0xff, RZ, 0xc0, !PT ;  /* 0x000000ff03004812 */ /* 0x000fc800078ec0ff */
[----:B-----5:R-:W-:-:S04]  /*09e0*/  @P4 VIMNMX.U16x2 R0, PT, PT, R4, R0, !PT ;  /* 0x0000000004004248 */ /* 0x020fc80007fe0200 */
[----:B------:R-:W-:-:S07]  /*09f0*/  @P4 PRMT R3, R0, 0x7610, R3 ;  /* 0x0000761000034816 */ /* 0x000fce0000000003 */
.L_x_713:
[----:B------:R-:W-:Y:S05]  /*0a00*/  BRA.U !UP2, `(.L_x_714) ;  /* 0x000000010a587547 */ /* 0x000fea000b800000 */
[----:B------:R-:W0:Y:S01]  /*0a10*/  LDCU UR7, c[0x0][0x390] ;  /* 0x00007200ff0777ac */ /* 0x000e220008000800 */
[----:B------:R-:W-:Y:S01]  /*0a20*/  VIADD R5, R10, UR6 ;  /* 0x000000060a057c36 */ /* 0x000fe20008000000 */
[----:B------:R-:W1:Y:S03]  /*0a30*/  LDCU.64 UR14, c[0x0][0x380] ;  /* 0x00007000ff0e77ac */ /* 0x000e660008000a00 */
[C---:B------:R-:W-:Y:S01]  /*0a40*/  VIADD R0, R5.reuse, 0x1 ;  /* 0x0000000105007836 */ /* 0x040fe20000000000 */
[----:B0-----:R-:W-:Y:S01]  /*0a50*/  ISETP.GE.AND P1, PT, R5, UR7, PT ;  /* 0x0000000705007c0c */ /* 0x001fe2000bf26270 */
[----:B------:R-:W-:-:S03]  /*0a60*/  IMAD R2, R12, UR7, R5 ;  /* 0x000000070c027c24 */ /* 0x000fc6000f8e0205 */
[----:B------:R-:W-:Y:S02]  /*0a70*/  ISETP.GE.AND P2, PT, R0, UR7, PT ;  /* 0x0000000700007c0c */ /* 0x000fe4000bf46270 */
[----:B------:R-:W-:Y:S02]  /*0a80*/  ISETP.GT.AND P1, PT, R5, -0x1, !P1 ;  /* 0xffffffff0500780c */ /* 0x000fe40004f24270 */
[----:B-1----:R-:W-:Y:S02]  /*0a90*/  IADD3 R4, P3, PT, R2, UR14, RZ ;  /* 0x0000000e02047c10 */ /* 0x002fe4000ff7e0ff */
[----:B------:R-:W-:Y:S02]  /*0aa0*/  PLOP3.LUT P1, PT, P1, P0, PT, 0x80, 0x8 ;  /* 0x000000000008781c */ /* 0x000fe40000f21070 */
[----:B------:R-:W-:Y:S02]  /*0ab0*/  ISETP.GT.AND P2, PT, R0, -0x1, !P2 ;  /* 0xffffffff0000780c */ /* 0x000fe40005744270 */
[----:B------:R-:W-:-:S02]  /*0ac0*/  LEA.HI.X.SX32 R5, R2, UR15, 0x1, P3 ;  /* 0x0000000f02057c11 */ /* 0x000fc400098f0eff */
[----:B------:R-:W-:-:S07]  /*0ad0*/  PLOP3.LUT P2, PT, P2, P0, PT, 0x80, 0x8 ;  /* 0x000000000008781c */ /* 0x000fce0001741070 */
[----:B------:R-:W2:Y:S06]  /*0ae0*/  @P1 LDG.E.U8 R0, desc[UR10][R4.64] ;  /* 0x0000000a04001981 */ /* 0x000eac000c1e1100 */
[----:B------:R-:W3:Y:S01]  /*0af0*/  @P2 LDG.E.U8 R2, desc[UR10][R4.64+0x1] ;  /* 0x0000010a04022981 */ /* 0x000ee2000c1e1100 */
[----:B------:R-:W-:Y:S01]  /*0b00*/  @P1 LOP3.LUT R6, R3, 0xff, RZ, 0xc0, !PT ;  /* 0x000000ff03061812 */ /* 0x000fe200078ec0ff */
[----:B------:R-:W-:-:S03]  /*0b10*/  UIADD3 UR6, UPT, UPT, UR6, 0x2, URZ ;  /* 0x0000000206067890 */ /* 0x000fc6000fffe0ff */
[----:B--2---:R-:W-:-:S04]  /*0b20*/  @P1 VIMNMX.U16x2 R0, PT, PT, R0, R6, !PT ;  /* 0x0000000600001248 */ /* 0x004fc80007fe0200 */
[----:B------:R-:W-:-:S04]  /*0b30*/  @P1 PRMT R3, R0, 0x7610, R3 ;  /* 0x0000761000031816 */ /* 0x000fc80000000003 */
[----:B------:R-:W-:-:S04]  /*0b40*/  @P2 LOP3.LUT R0, R3, 0xff, RZ, 0xc0, !PT ;  /* 0x000000ff03002812 */ /* 0x000fc800078ec0ff */
[----:B---3--:R-:W-:-:S04]  /*0b50*/  @P2 VIMNMX.U16x2 R0, PT, PT, R2, R0, !PT ;  /* 0x0000000002002248 */ /* 0x008fc80007fe0200 */
[----:B------:R-:W-:-:S07]  /*0b60*/  @P2 PRMT R3, R0, 0x7610, R3 ;  /* 0x0000761000032816 */ /* 0x000fce0000000003 */
.L_x_714:
[----:B------:R-:W-:Y:S01]  /*0b70*/  VIADD R5, R10, UR6 ;  /* 0x000000060a057c36 */ /* 0x000fe20008000000 */
[----:B------:R-:W-:Y:S04]  /*0b80*/  BSSY.RECONVERGENT B0, `(.L_x_715) ;  /* 0x000000d000007945 */ /* 0x000fe80003800200 */
[----:B------:R-:W-:-:S04]  /*0b90*/  ISETP.GE.AND P1, PT, R5, UR12, PT ;  /* 0x0000000c05007c0c */ /* 0x000fc8000bf26270 */
[----:B------:R-:W-:-:S04]  /*0ba0*/  ISETP.GT.AND P1, PT, R5, -0x1, !P1 ;  /* 0xffffffff0500780c */ /* 0x000fc80004f24270 */
[----:B------:R-:W-:-:S13]  /*0bb0*/  PLOP3.LUT P1, PT, P1, P0, PT, 0x80, 0x8 ;  /* 0x000000000008781c */ /* 0x000fda0000f21070 */
[----:B------:R-:W-:Y:S05]  /*0bc0*/  @!P1 BRA `(.L_x_716) ;  /* 0x0000000000209947 */ /* 0x000fea0003800000 */
[----:B------:R-:W0:Y:S01]  /*0bd0*/  LDCU.64 UR6, c[0x0][0x380] ;  /* 0x00007000ff0677ac */ /* 0x000e220008000a00 */
[----:B------:R-:W-:-:S05]  /*0be0*/  IMAD R12, R12, UR12, R5 ;  /* 0x0000000c0c0c7c24 */ /* 0x000fca000f8e0205 */
[----:B0-----:R-:W-:-:S04]  /*0bf0*/  IADD3 R4, P0, PT, R12, UR6, RZ ;  /* 0x000000060c047c10 */ /* 0x001fc8000ff1e0ff */
[----:B------:R-:W-:-:S05]  /*0c00*/  LEA.HI.X.SX32 R5, R12, UR7, 0x1, P0 ;  /* 0x000000070c057c11 */ /* 0x000fca00080f0eff */
[----:B------:R-:W2:Y:S01]  /*0c10*/  LDG.E.U8 R4, desc[UR10][R4.64] ;  /* 0x0000000a04047981 */ /* 0x000ea2000c1e1100 */
[----:B------:R-:W-:-:S04]  /*0c20*/  LOP3.LUT R0, R3, 0xff, RZ, 0xc0, !PT ;  /* 0x000000ff03007812 */ /* 0x000fc800078ec0ff */
[----:B--2---:R-:W-:-:S04]  /*0c30*/  VIMNMX.U16x2 R0, PT, PT, R4, R0, !PT ;  /* 0x0000000004007248 */ /* 0x004fc80007fe0200 */
[----:B------:R-:W-:-:S07]  /*0c40*/  PRMT R3, R0, 0x7610, R3 ;  /* 0x0000761000037816 */ /* 0x000fce0000000003 */
.L_x_716:
[----:B------:R-:W-:Y:S05]  /*0c50*/  BSYNC.RECONVERGENT B0 ;  /* 0x0000000000007941 */ /* 0x000fea0003800200 */
.L_x_715:
[----:B------:R-:W-:Y:S05]  /*0c60*/  BRA.U UP0, `(.L_x_717) ;  /* 0xfffffff500547547 */ /* 0x000fea000b83ffff */
.L_x_710:
[----:B------:R-:W0:Y:S01]  /*0c70*/  LDCU.64 UR6, c[0x0][0x388] ;  /* 0x00007100ff0677ac */ /* 0x000e220008000a00 */
[----:B------:R-:W-:-:S05]  /*0c80*/  IMAD R7, R7, UR12, R10 ;  /* 0x0000000c07077c24 */ /* 0x000fca000f8e020a */
[----:B0-----:R-:W-:-:S04]  /*0c90*/  IADD3 R4, P0, PT, R7, UR6, RZ ;  /* 0x0000000607047c10 */ /* 0x001fc8000ff1e0ff */
[----:B------:R-:W-:-:S05]  /*0ca0*/  LEA.HI.X.SX32 R5, R7, UR7, 0x1, P0 ;  /* 0x0000000707057c11 */ /* 0x000fca00080f0eff */
[----:B------:R-:W-:Y:S01]  /*0cb0*/  STG.E.U8 desc[UR10][R4.64], R3 ;  /* 0x0000000304007986 */ /* 0x000fe2000c10110a */
[----:B------:R-:W-:Y:S05]  /*0cc0*/  EXIT ;  /* 0x000000000000794d */ /* 0x000fea0003800000 */
.L_x_718:
        /* <DEDUP_REMOVED lines=11> */
.L_x_816:


//--------------------- .text._Z11erodeKernelPKhPhiii --------------------------
	.section	.text._Z11erodeKernelPKhPhiii,"ax",@progbits
	.align	128
        .global         _Z11erodeKernelPKhPhiii
        .type           _Z11erodeKernelPKhPhiii,@function
        .size           _Z11erodeKernelPKhPhiii,(.L_x_817 - _Z11erodeKernelPKhPhiii)
        .other          _Z11erodeKernelPKhPhiii,@"STO_CUDA_ENTRY STV_DEFAULT"
_Z11erodeKernelPKhPhiii:
.text._Z11erodeKernelPKhPhiii:
        /* <DEDUP_REMOVED lines=14> */
[----:B------:R-:W-:Y:S01]  /*00e0*/  IMAD.MOV.U32 R3, RZ, RZ, 0xff ;  /* 0x000000ffff037424 */ /* 0x000fe200078e00ff */
[----:B------:R-:W1:Y:S01]  /*00f0*/  LDCU.64 UR10, c[0x0][0x358] ;  /* 0x00006b00ff0a77ac */ /* 0x000e620008000a00 */
[----:B0-----:R-:W-:-:S09]  /*0100*/  UISETP.GE.AND UP0, UPT, UR7, URZ, UPT ;  /* 0x000000ff0700728c */ /* 0x001fd2000bf06270 */
[----:B-1----:R-:W-:Y:S05]  /*0110*/  BRA.U !UP0, `(.L_x_719) ;  /* 0x0000000908d47547 */ /* 0x002fea000b800000 */
[----:B------:R-:W-:Y:S01]  /*0120*/  USHF.L.U32 UR4, UR7, 0x1, URZ ;  /* 0x0000000107047899 */ /* 0x000fe200080006ff */
[----:B------:R-:W-:Y:S01]  /*0130*/  IMAD.MOV.U32 R3, RZ, RZ, 0xff ;  /* 0x000000ffff037424 */ /* 0x000fe200078e00ff */
[----:B------:R-:W-:Y:S02]  /*0140*/  UIADD3 UR8, UPT, UPT, -UR7, URZ, URZ ;  /* 0x000000ff07087290 */ /* 0x000fe4000fffe1ff */
[----:B------:R-:W-:Y:S01]  /*0150*/  VIADD R9, R10, -UR7 ;  /* 0x800000070a097c36 */ /* 0x000fe20008000000 */
[----:B------:R-:W-:Y:S02]  /*0160*/  ULOP3.LUT UR6, UR4, 0xfffffff8, URZ, 0xc0, !UPT ;  /* 0xfffffff804067892 */ /* 0x000fe4000f8ec0ff */
[----:B------:R-:W-:Y:S02]  /*0170*/  ULOP3.LUT UR4, UR4, 0x6, URZ, 0xc0, !UPT ;  /* 0x0000000604047892 */ /* 0x000fe4000f8ec0ff */
[----:B------:R-:W-:Y:S02]  /*0180*/  UIADD3 UR5, UPT, UPT, -UR7, 0x3, URZ ;  /* 0x0000000307057890 */ /* 0x000fe4000fffe1ff */
[----:B------:R-:W-:-:S02]  /*0190*/  UISETP.GE.U32.AND UP1, UPT, UR4, 0x3, UPT ;  /* 0x000000030400788c */ /* 0x000fc4000bf26070 */
[----:B------:R-:W-:Y:S01]  /*01a0*/  UIADD3 UR9, UPT, UPT, -UR6, URZ, URZ ;  /* 0x000000ff06097290 */ /* 0x000fe2000fffe1ff */
[----:B------:R-:W-:-:S11]  /*01b0*/  UMOV UR4, UR8 ;  /* 0x0000000800047c82 */ /* 0x000fd60008000000 */
.L_x_726:
        /* <DEDUP_REMOVED lines=18> */
.L_x_721:
        /* <DEDUP_REMOVED lines=31> */
[----:B--2---:R-:W-:Y:S02]  /*04d0*/  @P6 VIMNMX.U16x2 R14, PT, PT, R6, R14, PT ;  /* 0x0000000e060e6248 */ /* 0x004fe40003fe0200 */
[----:B------:R-:W2:Y:S02]  /*04e0*/  @P3 LDG.E.U8 R6, desc[UR10][R4.64+0x4] ;  /* 0x0000040a04063981 */ /* 0x000ea4000c1e1100 */
[----:B------:R-:W-:Y:S02]  /*04f0*/  @P6 PRMT R3, R14, 0x7610, R3 ;  /* 0x000076100e036816 */ /* 0x000fe40000000003 */
[----:B------:R-:W-:Y:S02]  /*0500*/  ISETP.GE.AND P6, PT, R13, UR14, PT ;  /* 0x0000000e0d007c0c */ /* 0x000fe4000bfc6270 */
[----:B------:R-:W-:-:S02]  /*0510*/  @P5 LOP3.LUT R14, R3, 0xff, RZ, 0xc0, !PT ;  /* 0x000000ff030e5812 */ /* 0x000fc400078ec0ff */
[----:B------:R-:W-:Y:S01]  /*0520*/  ISETP.GT.AND P6, PT, R13, -0x1, !P6 ;  /* 0xffffffff0d00780c */ /* 0x000fe200077c4270 */
[----:B------:R-:W-:Y:S01]  /*0530*/  VIADD R13, R11, 0x7 ;  /* 0x000000070b0d7836 */ /* 0x000fe20000000000 */
[----:B---3--:R-:W-:Y:S02]  /*0540*/  @P5 VIMNMX.U16x2 R14, PT, PT, R8, R14, PT ;  /* 0x0000000e080e5248 */ /* 0x008fe40003fe0200 */
        /* <DEDUP_REMOVED lines=12> */
[----:B----4-:R-:W-:Y:S01]  /*0610*/  @P1 VIMNMX.U16x2 R2, PT, PT, R2, R18, PT ;  /* 0x0000001202021248 */ /* 0x010fe20003fe0200 */
[----:B------:R-:W-:Y:S01]  /*0620*/  UISETP.NE.AND UP2, UPT, UR6, URZ, UPT ;  /* 0x000000ff0600728c */ /* 0x000fe2000bf45270 */
[----:B------:R-:W-:Y:S02]  /*0630*/  VIADD R11, R11, 0x8 ;  /* 0x000000080b0b7836 */ /* 0x000fe40000000000 */
[----:B------:R-:W-:-:S04]  /*0640*/  @P1 PRMT R3, R2, 0x7610, R3 ;  /* 0x0000761002031816 */ /* 0x000fc80000000003 */
[----:B------:R-:W-:-:S04]  /*0650*/  @P4 LOP3.LUT R2, R3, 0xff, RZ, 0xc0, !PT ;  /* 0x000000ff03024812 */ /* 0x000fc800078ec0ff */
[----:B-----5:R-:W-:-:S04]  /*0660*/  @P4 VIMNMX.U16x2 R0, PT, PT, R0, R2, PT ;  /* 0x0000000200004248 */ /* 0x020fc80003fe0200 */
[----:B------:R-:W-:-:S04]  /*0670*/  @P4 PRMT R3, R0, 0x7610, R3 ;  /* 0x0000761000034816 */ /* 0x000fc80000000003 */
[----:B------:R-:W-:-:S04]  /*0680*/  @P3 LOP3.LUT R0, R3, 0xff, RZ, 0xc0, !PT ;  /* 0x000000ff03003812 */ /* 0x000fc800078ec0ff */
[----:B--2---:R-:W-:-:S04]  /*0690*/  @P3 VIMNMX.U16x2 R0, PT, PT, R6, R0, PT ;  /* 0x0000000006003248 */ /* 0x004fc80003fe0200 */
[----:B------:R-:W-:-:S04]  /*06a0*/  @P3 PRMT R3, R0, 0x7610, R3 ;  /* 0x0000761000033816 */ /* 0x000fc80000000003 */
[----:B------:R-:W-:-:S04]  /*06b0*/  @P2 LOP3.LUT R0, R3, 0xff, RZ, 0xc0, !PT ;  /* 0x000000ff03002812 */ /* 0x000fc800078ec0ff */
[----:B---3--:R-:W-:-:S04]  /*06c0*/  @P2 VIMNMX.U16x2 R0, PT, PT, R8, R0, PT ;  /* 0x0000000008002248 */ /* 0x008fc80003fe0200 */
[----:B------:R-:W-:-:S04]  /*06d0*/  @P2 PRMT R3, R0, 0x7610, R3 ;  /* 0x0000761000032816 */ /* 0x000fc80000000003 */
[----:B------:R-:W-:-:S04]  /*06e0*/  @P6 LOP3.LUT R0, R3, 0xff, RZ, 0xc0, !PT ;  /* 0x000000ff03006812 */ /* 0x000fc800078ec0ff */
[----:B------:R-:W-:-:S04]  /*06f0*/  @P6 VIMNMX.U16x2 R0, PT, PT, R14, R0, PT ;  /* 0x000000000e006248 */ /* 0x000fc80003fe0200 */
[----:B------:R-:W-:-:S04]  /*0700*/  @P6 PRMT R3, R0, 0x7610, R3 ;  /* 0x0000761000036816 */ /* 0x000fc80000000003 */
[----:B------:R-:W-:-:S04]  /*0710*/  @P5 LOP3.LUT R0, R3, 0xff, RZ, 0xc0, !PT ;  /* 0x000000ff03005812 */ /* 0x000fc800078ec0ff */
[----:B------:R-:W-:-:S04]  /*0720*/  @P5 VIMNMX.U16x2 R0, PT, PT, R16, R0, PT ;  /* 0x0000000010005248 */ /* 0x000fc80003fe0200 */
[----:B------:R-:W-:Y:S01]  /*0730*/  @P5 PRMT R3, R0, 0x7610, R3 ;  /* 0x0000761000035816 */ /* 0x000fe20000000003 */
[----:B------:R-:W-:Y:S06]  /*0740*/  BRA.U UP2, `(.L_x_721) ;  /* 0xfffffff902e47547 */ /* 0x000fec000b83ffff */
[----:B------:R-:W-:-:S12]  /*0750*/  UIADD3 UR6, UPT, UPT, UR7, -0x3, URZ ;  /* 0xfffffffd07067890 */ /* 0x000fd8000fffe0ff */
.L_x_720:
        /* <DEDUP_REMOVED lines=31> */
[----:B--2---:R-:W-:-:S04]  /*0950*/  @P1 VIMNMX.U16x2 R6, PT, PT, R6, R8, PT ;  /* 0x0000000806061248 */ /* 0x004fc80003fe0200 */
[----:B------:R-:W-:-:S04]  /*0960*/  @P1 PRMT R3, R6, 0x7610, R3 ;  /* 0x0000761006031816 */ /* 0x000fc80000000003 */
[----:B------:R-:W-:-:S04]  /*0970*/  @P2 LOP3.LUT R6, R3, 0xff, RZ, 0xc0, !PT ;  /* 0x000000ff03062812 */ /* 0x000fc800078ec0ff */
[----:B---3--:R-:W-:-:S04]  /*0980*/  @P2 VIMNMX.U16x2 R2, PT, PT, R2, R6, PT ;  /* 0x0000000602022248 */ /* 0x008fc80003fe0200 */
[----:B------:R-:W-:-:S04]  /*0990*/  @P2 PRMT R3, R2, 0x7610, R3 ;  /* 0x0000761002032816 */ /* 0x000fc80000000003 */
[----:B------:R-:W-:-:S04]  /*09a0*/  @P3 LOP3.LUT R2, R3, 0xff, RZ, 0xc0, !PT ;  /* 0x000000ff03023812 */ /* 0x000fc800078ec0ff */
[----:B----4-:R-:W-:-:S04]  /*09b0*/  @P3 VIMNMX.U16x2 R0, PT, PT, R0, R2, PT ;  /* 0x0000000200003248 */ /* 0x010fc80003fe0200 */
[----:B------:R-:W-:-:S04]  /*09c0*/  @P3 PRMT R3, R0, 0x7610, R3 ;  /* 0x0000761000033816 */ /* 0x000fc80000000003 */
[----:B------:R-:W-:-:S04]  /*09d0*/  @P4 LOP3.LUT R0, R3, 0xff, RZ, 0xc0, !PT ;  /* 0x000000ff03004812 */ /* 0x000fc800078ec0ff */
[----:B-----5:R-:W-:-:S04]  /*09e0*/  @P4 VIMNMX.U16x2 R0, PT, PT, R4, R0, PT ;  /* 0x0000000004004248 */ /* 0x020fc80003fe0200 */
[----:B------:R-:W-:-:S07]  /*09f0*/  @P4 PRMT R3, R0, 0x7610, R3 ;  /* 0x0000761000034816 */ /* 0x000fce0000000003 */
.L_x_722:
        /* <DEDUP_REMOVED lines=18> */
[----:B--2---:R-:W-:-:S04]  /*0b20*/  @P1 VIMNMX.U16x2 R0, PT, PT, R0, R6, PT ;  /* 0x0000000600001248 */ /* 0x004fc80003fe0200 */
[----:B------:R-:W-:-:S04]  /*0b30*/  @P1 PRMT R3, R0, 0x7610, R3 ;  /* 0x0000761000031816 */ /* 0x000fc80000000003 */
[----:B------:R-:W-:-:S04]  /*0b40*/  @P2 LOP3.LUT R0, R3, 0xff, RZ, 0xc0, !PT ;  /* 0x000000ff03002812 */ /* 0x000fc800078ec0ff */
[----:B---3--:R-:W-:-:S04]  /*0b50*/  @P2 VIMNMX.U16x2 R0, PT, PT, R2, R0, PT ;  /* 0x0000000002002248 */ /* 0x008fc80003fe0200 */
[----:B------:R-:W-:-:S07]  /*0b60*/  @P2 PRMT R3, R0, 0x7610, R3 ;  /* 0x0000761000032816 */ /* 0x000fce0000000003 */
.L_x_723:
        /* <DEDUP_REMOVED lines=12> */
[----:B--2---:R-:W-:-:S04]  /*0c30*/  VIMNMX.U16x2 R0, PT, PT, R4, R0, PT ;  /* 0x0000000004007248 */ /* 0x004fc80003fe0200 */
[----:B------:R-:W-:-:S07]  /*0c40*/  PRMT R3, R0, 0x7610, R3 ;  /* 0x0000761000037816 */ /* 0x000fce0000000003 */
.L_x_725:
[----:B------:R-:W-:Y:S05]  /*0c50*/  BSYNC.RECONVERGENT B0 ;  /* 0x0000000000007941 */ /* 0x000fea0003800200 */
.L_x_724:
[----:B------:R-:W-:Y:S05]  /*0c60*/  BRA.U UP0, `(.L_x_726) ;  /* 0xfffffff500547547 */ /* 0x000fea000b83ffff */
.L_x_719:
[----:B------:R-:W0:Y:S01]  /*0c70*/  LDCU.64 UR6, c[0x0][0x388] ;  /* 0x00007100ff0677ac */ /* 0x000e220008000a00 */
[----:B------:R-:W-:-:S05]  /*0c80*/  IMAD R7, R7, UR12, R10 ;  /* 0x0000000c07077c24 */ /* 0x000fca000f8e020a */
[----:B0-----:R-:W-:-:S04]  /*0c90*/  IADD3 R4, P0, PT, R7, UR6, RZ ;  /* 0x0000000607047c10 */ /* 0x001fc8000ff1e0ff */
[----:B------:R-:W-:-:S05]  /*0ca0*/  LEA.HI.X.SX32 R5, R7, UR7, 0x1, P0 ;  /* 0x0000000707057c11 */ /* 0x000fca00080f0eff */
[----:B------:R-:W-:Y:S01]  /*0cb0*/  STG.E.U8 desc[UR10][R4.64], R3 ;  /* 0x0000000304007986 */ /* 0x000fe2000c10110a */
[----:B------:R-:W-:Y:S05]  /*0cc0*/  EXIT ;  /* 0x000000000000794d */ /* 0x000fea0003800000 */
.L_x_727:
        /* <DEDUP_REMOVED lines=11> */
.L_x_817:


//--------------------- .text._Z23normalizeResidualKernelPKfPhfii --------------------------
	.section	.text._Z23normalizeResidualKernelPKfPhfii,"ax",@progbits
	.align	128
        .global         _Z23normalizeResidualKernelPKfPhfii
        .type           _Z23normalizeResidualKernelPKfPhfii,@function
        .size           _Z23normalizeResidualKernelPKfPhfii,(.L_x_801 - _Z23normalizeResidualKernelPKfPhfii)
        .other          _Z23normalizeResidualKernelPKfPhfii,@"STO_CUDA_ENTRY STV_DEFAULT"
_Z23normalizeResidualKernelPKfPhfii:
.text._Z23normalizeResidualKernelPKfPhfii:
[----:B------:R-:W-:Y:S01]  /*0000*/  LDC R1, c[0x0][0x37c] ;  /* 0x0000df00ff017b82 */ /* 0x000fe20000000800 */
[----:B------:R-:W0:Y:S07]  /*0010*/  S2R R0, SR_TID.Y ;  /* 0x0000000000007919 */ /* 0x000e2e0000002200 */
[----:B------:R-:W1:Y:S01]  /*0020*/  LDC R2, c[0x0][0x360] ;  /* 0x0000d800ff027b82 */ /* 0x000e620000000800 */
[----:B------:R-:W2:Y:S01]  /*0030*/  LDCU UR7, c[0x0][0x398] ;  /* 0x00007300ff0777ac */ /* 0x000ea20008000800 */
[----:B------:R-:W1:Y:S01]  /*0040*/  S2R R5, SR_TID.X ;  /* 0x0000000000057919 */ /* 0x000e620000002100 */
[----:B------:R-:W3:Y:S05]  /*0050*/  LDCU UR6, c[0x0][0x394] ;  /* 0x00007280ff0677ac */ /* 0x000eea0008000800 */
[----:B------:R-:W0:Y:S08]  /*0060*/  S2UR UR5, SR_CTAID.Y ;  /* 0x00000000000579c3 */ /* 0x000e300000002600 */
[----:B------:R-:W0:Y:S08]  /*0070*/  LDC R3, c[0x0][0x364] ;  /* 0x0000d900ff037b82 */ /* 0x000e300000000800 */
[----:B------:R-:W1:Y:S01]  /*0080*/  S2UR UR4, SR_CTAID.X ;  /* 0x00000000000479c3 */ /* 0x000e620000002500 */
[----:B0-----:R-:W-:-:S05]  /*0090*/  IMAD R3, R3, UR5, R0 ;  /* 0x0000000503037c24 */ /* 0x001fca000f8e0200 */
[----:B--2---:R-:W-:Y:S01]  /*00a0*/  ISETP.GE.AND P0, PT, R3, UR7, PT ;  /* 0x0000000703007c0c */ /* 0x004fe2000bf06270 */
[----:B-1----:R-:W-:-:S05]  /*00b0*/  IMAD R2, R2, UR4, R5 ;  /* 0x0000000402027c24 */ /* 0x002fca000f8e0205 */
[----:B---3--:R-:W-:Y:S01]  /*00c0*/  ISETP.GE.OR P0, PT, R2, UR6, P0 ;  /* 0x0000000602007c0c */ /* 0x008fe20008706670 */
[----:B------:R-:W-:-:S12]  /*00d0*/  IMAD R2, R3, UR6, R2 ;  /* 0x0000000603027c24 */ /* 0x000fd8000f8e0202 */
[----:B------:R-:W-:Y:S05]  /*00e0*/  @P0 EXIT ;  /* 0x000000000000094d */ /* 0x000fea0003800000 */
[----:B------:R-:W0:Y:S01]  /*00f0*/  LDC.64 R4, c[0x0][0x380] ;  /* 0x0000e000ff047b82 */ /* 0x000e220000000a00 */
[----:B------:R-:W1:Y:S07]  /*0100*/  LDCU.64 UR4, c[0x0][0x358] ;  /* 0x00006b00ff0477ac */ /* 0x000e6e0008000a00 */
[----:B------:R-:W2:Y:S01]  /*0110*/  LDC R9, c[0x0][0x390] ;  /* 0x0000e400ff097b82 */ /* 0x000ea20000000800 */
[----:B0-----:R-:W-:-:S05]  /*0120*/  IMAD.WIDE R4, R2, 0x4, R4 ;  /* 0x0000000402047825 */ /* 0x001fca00078e0204 */
[----:B-1----:R-:W3:Y:S01]  /*0130*/  LDG.E R0, desc[UR4][R4.64] ;  /* 0x0000000404007981 */ /* 0x002ee2000c1e1900 */
[----:B------:R-:W-:Y:S01]  /*0140*/  BSSY.RECONVERGENT B0, `(.L_x_728) ;  /* 0x000000c000007945 */ /* 0x000fe20003800200 */
[----:B--2---:R-:W0:Y:S02]  /*0150*/  MUFU.RCP R3, R9 ;  /* 0x0000000900037308 */ /* 0x004e240000001000 */
[----:B0-----:R-:W-:-:S04]  /*0160*/  FFMA R6, R3, -R9, 1 ;  /* 0x3f80000003067423 */ /* 0x001fc80000000809 */
[----:B------:R-:W-:Y:S02]  /*0170*/  FFMA R3, R3, R6, R3 ;  /* 0x0000000603037223 */ /* 0x000fe40000000003 */
[----:B---3--:R-:W0:Y:S02]  /*0180*/  FCHK P0, R0, R9 ;  /* 0x0000000900007302 */ /* 0x008e240000000000 */
[----:B------:R-:W-:-:S04]  /*0190*/  FFMA R6, R0, R3, RZ ;  /* 0x0000000300067223 */ /* 0x000fc800000000ff */
[----:B------:R-:W-:-:S04]  /*01a0*/  FFMA R7, R6, -R9, R0 ;  /* 0x8000000906077223 */ /* 0x000fc80000000000 */
[----:B------:R-:W-:Y:S01]  /*01b0*/  FFMA R3, R3, R7, R6 ;  /* 0x0000000703037223 */ /* 0x000fe20000000006 */
[----:B0-----:R-:W-:Y:S06]  /*01c0*/  @!P0 BRA `(.L_x_729) ;  /* 0x00000000000c8947 */ /* 0x001fec0003800000 */
[----:B------:R-:W-:-:S07]  /*01d0*/  MOV R4, 0x1f0 ;  /* 0x000001f000047802 */ /* 0x000fce0000000f00 */
[----:B------:R-:W-:Y:S05]  /*01e0*/  CALL.REL.NOINC `($__internal_0_$__cuda_sm3x_div_rn_noftz_f32_slowpath) ;  /* 0x0000000000247944 */ /* 0x000fea0003c00000 */
[----:B------:R-:W-:-:S07]  /*01f0*/  IMAD.MOV.U32 R3, RZ, RZ, R0 ;  /* 0x000000ffff037224 */ /* 0x000fce00078e0000 */
.L_x_729:
[----:B------:R-:W-:Y:S05]  /*0200*/  BSYNC.RECONVERGENT B0 ;  /* 0x0000000000007941 */ /* 0x000fea0003800200 */
.L_x_728:
[----:B------:R-:W0:Y:S01]  /*0210*/  LDCU.64 UR6, c[0x0][0x388] ;  /* 0x00007100ff0677ac */ /* 0x000e220008000a00 */
[----:B------:R-:W-:-:S06]  /*0220*/  FMUL R3, R3, 255 ;  /* 0x437f000003037820 */ /* 0x000fcc0000400000 */
[----:B------:R-:W1:Y:S01]  /*0230*/  F2I.U32.TRUNC.NTZ R3, R3 ;  /* 0x0000000300037305 */ /* 0x000e62000020f000 */
[----:B0-----:R-:W-:-:S04]  /*0240*/  IADD3 R4, P0, PT, R2, UR6, RZ ;  /* 0x0000000602047c10 */ /* 0x001fc8000ff1e0ff */
[----:B------:R-:W-:-:S05]  /*0250*/  LEA.HI.X.SX32 R5, R2, UR7, 0x1, P0 ;  /* 0x0000000702057c11 */ /* 0x000fca00080f0eff */
[----:B-1----:R-:W-:Y:S01]  /*0260*/  STG.E.U8 desc[UR4][R4.64], R3 ;  /* 0x0000000304007986 */ /* 0x002fe2000c101104 */
[----:B------:R-:W-:Y:S05]  /*0270*/  EXIT ;  /* 0x000000000000794d */ /* 0x000fea0003800000 */
        .weak           $__internal_0_$__cuda_sm3x_div_rn_noftz_f32_slowpath
        .type           $__internal_0_$__cuda_sm3x_div_rn_noftz_f32_slowpath,@function
        .size           $__internal_0_$__cuda_sm3x_div_rn_noftz_f32_slowpath,(.L_x_801 - $__internal_0_$__cuda_sm3x_div_rn_noftz_f32_slowpath)
$__internal_0_$__cuda_sm3x_div_rn_noftz_f32_slowpath:
[----:B------:R-:W0:Y:S01]  /*0280*/  LDC R3, c[0x0][0x390] ;  /* 0x0000e400ff037b82 */ /* 0x000e220000000800 */
[--C-:B------:R-:W-:Y:S01]  /*0290*/  SHF.R.U32.HI R5, RZ, 0x17, R0.reuse ;  /* 0x00000017ff057819 */ /* 0x100fe20000011600 */
[----:B------:R-:W1:Y:S01]  /*02a0*/  LDCU UR6, c[0x0][0x390] ;  /* 0x00007200ff0677ac */ /* 0x000e620008000800 */
[----:B------:R-:W-:Y:S01]  /*02b0*/  BSSY.RECONVERGENT B1, `(.L_x_730) ;  /* 0x0000064000017945 */ /* 0x000fe20003800200 */
[----:B------:R-:W-:Y:S01]  /*02c0*/  IMAD.MOV.U32 R7, RZ, RZ, R0 ;  /* 0x000000ffff077224 */ /* 0x000fe200078e0000 */
[----:B------:R-:W-:-:S05]  /*02d0*/  LOP3.LUT R5, R5, 0xff, RZ, 0xc0, !PT ;  /* 0x000000ff05057812 */ /* 0x000fca00078ec0ff */
[----:B------:R-:W-:Y:S02]  /*02e0*/  VIADD R10, R5, 0xffffffff ;  /* 0xffffffff050a7836 */ /* 0x000fe40000000000 */
[----:B-1----:R-:W-:Y:S01]  /*02f0*/  IMAD.U32 R8, RZ, RZ, UR6 ;  /* 0x00000006ff087e24 */ /* 0x002fe2000f8e00ff */
[----:B0-----:R-:W-:-:S04]  /*0300*/  SHF.R.U32.HI R6, RZ, 0x17, R3 ;  /* 0x00000017ff067819 */ /* 0x001fc80000011603 */
[----:B------:R-:W-:-:S05]  /*0310*/  LOP3.LUT R6, R6, 0xff, RZ, 0xc0, !PT ;  /* 0x000000ff06067812 */ /* 0x000fca00078ec0ff */
[----:B------:R-:W-:-:S05]  /*0320*/  VIADD R11, R6, 0xffffffff ;  /* 0xffffffff060b7836 */ /* 0x000fca0000000000 */
[----:B------:R-:W-:-:S04]  /*0330*/  ISETP.GT.U32.AND P0, PT, R11, 0xfd, PT ;  /* 0x000000fd0b00780c */ /* 0x000fc80003f04070 */
[----:B------:R-:W-:-:S13]  /*0340*/  ISETP.GT.U32.OR P0, PT, R10, 0xfd, P0 ;  /* 0x000000fd0a00780c */ /* 0x000fda0000704470 */
[----:B------:R-:W-:Y:S01]  /*0350*/  @!P0 IMAD.MOV.U32 R9, RZ, RZ, RZ ;  /* 0x000000ffff098224 */ /* 0x000fe200078e00ff */
[----:B------:R-:W-:Y:S06]  /*0360*/  @!P0 BRA `(.L_x_731) ;  /* 0x00000000005c8947 */ /* 0x000fec0003800000 */
[----:B------:R-:W-:Y:S02]  /*0370*/  FSETP.GTU.FTZ.AND P1, PT, |R3|, +INF , PT ;  /* 0x7f8000000300780b */ /* 0x000fe40003f3c200 */
[----:B------:R-:W-:-:S04]  /*0380*/  FSETP.GTU.FTZ.AND P0, PT, |R0|, +INF , PT ;  /* 0x7f8000000000780b */ /* 0x000fc80003f1c200 */
[----:B------:R-:W-:-:S13]  /*0390*/  PLOP3.LUT P0, PT, P0, P1, PT, 0xf8, 0x8f ;  /* 0x00000000008f781c */ /* 0x000fda0000703f70 */
[----:B------:R-:W-:Y:S05]  /*03a0*/  @P0 BRA `(.L_x_732) ;  /* 0x00000004004c0947 */ /* 0x000fea0003800000 */
[----:B------:R-:W-:-:S13]  /*03b0*/  LOP3.LUT P0, RZ, R8, 0x7fffffff, R7, 0xc8, !PT ;  /* 0x7fffffff08ff7812 */ /* 0x000fda000780c807 */
[----:B------:R-:W-:Y:S05]  /*03c0*/  @!P0 BRA `(.L_x_733) ;  /* 0x00000004003c8947 */ /* 0x000fea0003800000 */
[C---:B------:R-:W-:Y:S02]  /*03d0*/  FSETP.NEU.FTZ.AND P2, PT, |R0|.reuse, +INF , PT ;  /* 0x7f8000000000780b */ /* 0x040fe40003f5d200 */
[----:B------:R-:W-:Y:S02]  /*03e0*/  FSETP.NEU.FTZ.AND P1, PT, |R3|, +INF , PT ;  /* 0x7f8000000300780b */ /* 0x000fe40003f3d200 */
[----:B------:R-:W-:-:S11]  /*03f0*/  FSETP.NEU.FTZ.AND P0, PT, |R0|, +INF , PT ;  /* 0x7f8000000000780b */ /* 0x000fd60003f1d200 */
[----:B------:R-:W-:Y:S05]  /*0400*/  @!P1 BRA !P2, `(.L_x_733) ;  /* 0x00000004002c9947 */ /* 0x000fea0005000000 */
[----:B------:R-:W-:-:S04]  /*0410*/  LOP3.LUT P2, RZ, R7, 0x7fffffff, RZ, 0xc0, !PT ;  /* 0x7fffffff07ff7812 */ /* 0x000fc8000784c0ff */
[----:B------:R-:W-:-:S13]  /*0420*/  PLOP3.LUT P1, PT, P1, P2, PT, 0x2f, 0xf2 ;  /* 0x0000000000f2781c */ /* 0x000fda0000f24577 */
[----:B------:R-:W-:Y:S05]  /*0430*/  @P1 BRA `(.L_x_734) ;  /* 0x0000000400181947 */ /* 0x000fea0003800000 */
[----:B------:R-:W-:-:S04]  /*0440*/  LOP3.LUT P1, RZ, R8, 0x7fffffff, RZ, 0xc0, !PT ;  /* 0x7fffffff08ff7812 */ /* 0x000fc8000782c0ff */
[----:B------:R-:W-:-:S13]  /*0450*/  PLOP3.LUT P0, PT, P0, P1, PT, 0x2f, 0xf2 ;  /* 0x0000000000f2781c */ /* 0x000fda0000702577 */
[----:B------:R-:W-:Y:S05]  /*0460*/  @P0 BRA `(.L_x_735) ;  /* 0x0000000400000947 */ /* 0x000fea0003800000 */
[----:B------:R-:W-:Y:S02]  /*0470*/  ISETP.GE.AND P0, PT, R10, RZ, PT ;  /* 0x000000ff0a00720c */ /* 0x000fe40003f06270 */
[----:B------:R-:W-:-:S11]  /*0480*/  ISETP.GE.AND P1, PT, R11, RZ, PT ;  /* 0x000000ff0b00720c */ /* 0x000fd60003f26270 */
[----:B------:R-:W-:Y:S02]  /*0490*/  @P0 IMAD.MOV.U32 R9, RZ, RZ, RZ ;  /* 0x000000ffff090224 */ /* 0x000fe400078e00ff */
[----:B------:R-:W-:Y:S01]  /*04a0*/  @!P0 FFMA R7, R0, 1.84467440737095516160e+19, RZ ;  /* 0x5f80000000078823 */ /* 0x000fe200000000ff */
[----:B------:R-:W-:Y:S02]  /*04b0*/  @!P0 IMAD.MOV.U32 R9, RZ, RZ, -0x40 ;  /* 0xffffffc0ff098424 */ /* 0x000fe400078e00ff */
[----:B------:R-:W-:Y:S02]  /*04c0*/  @!P1 FFMA R8, R3, 1.84467440737095516160e+19, RZ ;  /* 0x5f80000003089823 */ /* 0x000fe400000000ff */
[----:B------:R-:W-:-:S07]  /*04d0*/  @!P1 VIADD R9, R9, 0x40 ;  /* 0x0000004009099836 */ /* 0x000fce0000000000 */
.L_x_731:
[----:B------:R-:W-:Y:S01]  /*04e0*/  LEA R3, R6, 0xc0800000, 0x17 ;  /* 0xc080000006037811 */ /* 0x000fe200078eb8ff */
[----:B------:R-:W-:Y:S01]  /*04f0*/  VIADD R5, R5, 0xffffff81 ;  /* 0xffffff8105057836 */ /* 0x000fe20000000000 */
[----:B------:R-:W-:Y:S03]  /*0500*/  BSSY.RECONVERGENT B2, `(.L_x_736) ;  /* 0x0000035000027945 */ /* 0x000fe60003800200 */
[----:B------:R-:W-:Y:S01]  /*0510*/  IMAD.IADD R3, R8, 0x1, -R3 ;  /* 0x0000000108037824 */ /* 0x000fe200078e0a03 */
[C---:B------:R-:W-:Y:S01]  /*0520*/  IADD3 R6, PT, PT, R5.reuse, 0x7f, -R6 ;  /* 0x0000007f05067810 */ /* 0x040fe20007ffe806 */
[----:B------:R-:W-:Y:S02]  /*0530*/  IMAD R0, R5, -0x800000, R7 ;  /* 0xff80000005007824 */ /* 0x000fe400078e0207 */
[----:B------:R-:W0:Y:S01]  /*0540*/  MUFU.RCP R8, R3 ;  /* 0x0000000300087308 */ /* 0x000e220000001000 */
[----:B------:R-:W-:Y:S01]  /*0550*/  FADD.FTZ R11, -R3, -RZ ;  /* 0x800000ff030b7221 */ /* 0x000fe20000010100 */
[----:B------:R-:W-:-:S03]  /*0560*/  IMAD.IADD R6, R6, 0x1, R9 ;  /* 0x0000000106067824 */ /* 0x000fc600078e0209 */
[----:B0-----:R-:W-:-:S04]  /*0570*/  FFMA R13, R8, R11, 1 ;  /* 0x3f800000080d7423 */ /* 0x001fc8000000000b */
[----:B------:R-:W-:-:S04]  /*0580*/  FFMA R10, R8, R13, R8 ;  /* 0x0000000d080a7223 */ /* 0x000fc80000000008 */
[----:B------:R-:W-:-:S04]  /*0590*/  FFMA R7, R0, R10, RZ ;  /* 0x0000000a00077223 */ /* 0x000fc800000000ff */
[----:B------:R-:W-:-:S04]  /*05a0*/  FFMA R8, R11, R7, R0 ;  /* 0x000000070b087223 */ /* 0x000fc80000000000 */
[----:B------:R-:W-:-:S04]  /*05b0*/  FFMA R7, R10, R8, R7 ;  /* 0x000000080a077223 */ /* 0x000fc80000000007 */
[----:B------:R-:W-:-:S04]  /*05c0*/  FFMA R8, R11, R7, R0 ;  /* 0x000000070b087223 */ /* 0x000fc80000000000 */
[----:B------:R-:W-:-:S05]  /*05d0*/  FFMA R0, R10, R8, R7 ;  /* 0x000000080a007223 */ /* 0x000fca0000000007 */
[----:B------:R-:W-:-:S04]  /*05e0*/  SHF.R.U32.HI R3, RZ, 0x17, R0 ;  /* 0x00000017ff037819 */ /* 0x000fc80000011600 */
[----:B------:R-:W-:-:S05]  /*05f0*/  LOP3.LUT R3, R3, 0xff, RZ, 0xc0, !PT ;  /* 0x000000ff03037812 */ /* 0x000fca00078ec0ff */
[----:B------:R-:W-:-:S04]  /*0600*/  IMAD.IADD R9, R3, 0x1, R6 ;  /* 0x0000000103097824 */ /* 0x000fc800078e0206 */
[----:B------:R-:W-:-:S05]  /*0610*/  VIADD R3, R9, 0xffffffff ;  /* 0xffffffff09037836 */ /* 0x000fca0000000000 */
[----:B------:R-:W-:-:S13]  /*0620*/  ISETP.GE.U32.AND P0, PT, R3, 0xfe, PT ;  /* 0x000000fe0300780c */ /* 0x000fda0003f06070 */
[----:B------:R-:W-:Y:S05]  /*0630*/  @!P0 BRA `(.L_x_737) ;  /* 0x0000000000808947 */ /* 0x000fea0003800000 */
[----:B------:R-:W-:-:S13]  /*0640*/  ISETP.GT.AND P0, PT, R9, 0xfe, PT ;  /* 0x000000fe0900780c */ /* 0x000fda0003f04270 */
[----:B------:R-:W-:Y:S05]  /*0650*/  @P0 BRA `(.L_x_738) ;  /* 0x00000000006c0947 */ /* 0x000fea0003800000 */
[----:B------:R-:W-:-:S13]  /*0660*/  ISETP.GE.AND P0, PT, R9, 0x1, PT ;  /* 0x000000010900780c */ /* 0x000fda0003f06270 */
[----:B------:R-:W-:Y:S05]  /*0670*/  @P0 BRA `(.L_x_739) ;  /* 0x0000000000740947 */ /* 0x000fea0003800000 */
[----:B------:R-:W-:Y:S02]  /*0680*/  ISETP.GE.AND P0, PT, R9, -0x18, PT ;  /* 0xffffffe80900780c */ /* 0x000fe40003f06270 */
[----:B------:R-:W-:-:S11]  /*0690*/  LOP3.LUT R0, R0, 0x80000000, RZ, 0xc0, !PT ;  /* 0x8000000000007812 */ /* 0x000fd600078ec0ff */
[----:B------:R-:W-:Y:S05]  /*06a0*/  @!P0 BRA `(.L_x_739) ;  /* 0x0000000000688947 */ /* 0x000fea0003800000 */
[CCC-:B------:R-:W-:Y:S01]  /*06b0*/  FFMA.RZ R3, R10.reuse, R8.reuse, R7.reuse ;  /* 0x000000080a037223 */ /* 0x1c0fe2000000c007 */
[CCC-:B------:R-:W-:Y:S01]  /*06c0*/  FFMA.RM R6, R10.reuse, R8.reuse, R7.reuse ;  /* 0x000000080a067223 */ /* 0x1c0fe20000004007 */
[C---:B------:R-:W-:Y:S02]  /*06d0*/  ISETP.NE.AND P2, PT, R9.reuse, RZ, PT ;  /* 0x000000ff0900720c */ /* 0x040fe40003f45270 */
[----:B------:R-:W-:Y:S02]  /*06e0*/  ISETP.NE.AND P1, PT, R9, RZ, PT ;  /* 0x000000ff0900720c */ /* 0x000fe40003f25270 */
[----:B------:R-:W-:Y:S01]  /*06f0*/  LOP3.LUT R5, R3, 0x7fffff, RZ, 0xc0, !PT ;  /* 0x007fffff03057812 */ /* 0x000fe200078ec0ff */
[----:B------:R-:W-:Y:S01]  /*0700*/  FFMA.RP R3, R10, R8, R7 ;  /* 0x000000080a037223 */ /* 0x000fe20000008007 */
[----:B------:R-:W-:Y:S02]  /*0710*/  VIADD R8, R9, 0x20 ;  /* 0x0000002009087836 */ /* 0x000fe40000000000 */
[----:B------:R-:W-:Y:S01]  /*0720*/  LOP3.LUT R5, R5, 0x800000, RZ, 0xfc, !PT ;  /* 0x0080000005057812 */ /* 0x000fe200078efcff */
[----:B------:R-:W-:Y:S01]  /*0730*/  IMAD.MOV R7, RZ, RZ, -R9 ;  /* 0x000000ffff077224 */ /* 0x000fe200078e0a09 */
[----:B------:R-:W-:-:S02]  /*0740*/  FSETP.NEU.FTZ.AND P0, PT, R3, R6, PT ;  /* 0x000000060300720b */ /* 0x000fc40003f1d000 */
[----:B------:R-:W-:Y:S02]  /*0750*/  SHF.L.U32 R8, R5, R8, RZ ;  /* 0x0000000805087219 */ /* 0x000fe400000006ff */
[----:B------:R-:W-:Y:S02]  /*0760*/  SEL R6, R7, RZ, P2 ;  /* 0x000000ff07067207 */ /* 0x000fe40001000000 */
[----:B------:R-:W-:Y:S02]  /*0770*/  ISETP.NE.AND P1, PT, R8, RZ, P1 ;  /* 0x000000ff0800720c */ /* 0x000fe40000f25270 */
[----:B------:R-:W-:Y:S02]  /*0780*/  SHF.R.U32.HI R6, RZ, R6, R5 ;  /* 0x00000006ff067219 */ /* 0x000fe40000011605 */
[----:B------:R-:W-:Y:S02]  /*0790*/  PLOP3.LUT P0, PT, P0, P1, PT, 0xf8, 0x8f ;  /* 0x00000000008f781c */ /* 0x000fe40000703f70 */
[----:B------:R-:W-:-:S02]  /*07a0*/  SHF.R.U32.HI R8, RZ, 0x1, R6 ;  /* 0x00000001ff087819 */ /* 0x000fc40000011606 */
[----:B------:R-:W-:-:S04]  /*07b0*/  SEL R3, RZ, 0x1, !P0 ;  /* 0x00000001ff037807 */ /* 0x000fc80004000000 */
[----:B------:R-:W-:-:S04]  /*07c0*/  LOP3.LUT R3, R3, 0x1, R8, 0xf8, !PT ;  /* 0x0000000103037812 */ /* 0x000fc800078ef808 */
[----:B------:R-:W-:-:S05]  /*07d0*/  LOP3.LUT R3, R3, R6, RZ, 0xc0, !PT ;  /* 0x0000000603037212 */ /* 0x000fca00078ec0ff */
[----:B------:R-:W-:-:S05]  /*07e0*/  IMAD.IADD R3, R8, 0x1, R3 ;  /* 0x0000000108037824 */ /* 0x000fca00078e0203 */
[----:B------:R-:W-:Y:S01]  /*07f0*/  LOP3.LUT R0, R3, R0, RZ, 0xfc, !PT ;  /* 0x0000000003007212 */ /* 0x000fe200078efcff */
[----:B------:R-:W-:Y:S06]  /*0800*/  BRA `(.L_x_739) ;  /* 0x0000000000107947 */ /* 0x000fec0003800000 */
.L_x_738:
[----:B------:R-:W-:-:S04]  /*0810*/  LOP3.LUT R0, R0, 0x80000000, RZ, 0xc0, !PT ;  /* 0x8000000000007812 */ /* 0x000fc800078ec0ff */
[----:B------:R-:W-:Y:S01]  /*0820*/  LOP3.LUT R0, R0, 0x7f800000, RZ, 0xfc, !PT ;  /* 0x7f80000000007812 */ /* 0x000fe200078efcff */
[----:B------:R-:W-:Y:S06]  /*0830*/  BRA `(.L_x_739) ;  /* 0x0000000000047947 */ /* 0x000fec0003800000 */
.L_x_737:
[----:B------:R-:W-:-:S07]  /*0840*/  IMAD R0, R6, 0x800000, R0 ;  /* 0x0080000006007824 */ /* 0x000fce00078e0200 */
.L_x_739:
[----:B------:R-:W-:Y:S05]  /*0850*/  BSYNC.RECONVERGENT B2 ;  /* 0x0000000000027941 */ /* 0x000fea0003800200 */
.L_x_736:
[----:B------:R-:W-:Y:S05]  /*0860*/  BRA `(.L_x_740) ;  /* 0x0000000000207947 */ /* 0x000fea0003800000 */
.L_x_735:
[----:B------:R-:W-:-:S04]  /*0870*/  LOP3.LUT R0, R8, 0x80000000, R7, 0x48, !PT ;  /* 0x8000000008007812 */ /* 0x000fc800078e4807 */
[----:B------:R-:W-:Y:S01]  /*0880*/  LOP3.LUT R0, R0, 0x7f800000, RZ, 0xfc, !PT ;  /* 0x7f80000000007812 */ /* 0x000fe200078efcff */
[----:B------:R-:W-:Y:S06]  /*0890*/  BRA `(.L_x_740) ;  /* 0x0000000000147947 */ /* 0x000fec0003800000 */
.L_x_734:
[----:B------:R-:W-:Y:S01]  /*08a0*/  LOP3.LUT R0, R8, 0x80000000, R7, 0x48, !PT ;  /* 0x8000000008007812 */ /* 0x000fe200078e4807 */
[----:B------:R-:W-:Y:S06]  /*08b0*/  BRA `(.L_x_740) ;  /* 0x00000000000c7947 */ /* 0x000fec0003800000 */
.L_x_733:
[----:B------:R-:W0:Y:S01]  /*08c0*/  MUFU.RSQ R0, -QNAN ;  /* 0xffc0000000007908 */ /* 0x000e220000001400 */
[----:B------:R-:W-:Y:S05]  /*08d0*/  BRA `(.L_x_740) ;  /* 0x0000000000047947 */ /* 0x000fea0003800000 */
.L_x_732:
[----:B------:R-:W-:-:S07]  /*08e0*/  FADD.FTZ R0, R0, R3 ;  /* 0x0000000300007221 */ /* 0x000fce0000010000 */
.L_x_740:
[----:B------:R-:W-:Y:S05]  /*08f0*/  BSYNC.RECONVERGENT B1 ;  /* 0x0000000000017941 */ /* 0x000fea0003800200 */
.L_x_730:
[----:B------:R-:W-:-:S04]  /*0900*/  IMAD.MOV.U32 R5, RZ, RZ, 0x0 ;  /* 0x00000000ff057424 */ /* 0x000fc800078e00ff */
[----:B0-----:R-:W-:Y:S05]  /*0910*/  RET.REL.NODEC R4 `(_Z23normalizeResidualKernelPKfPhfii) ;  /* 0xfffffff404b87950 */ /* 0x001fea0003c3ffff */
.L_x_741:
        /* <DEDUP_REMOVED lines=14> */
.L_x_801:


//--------------------- .text._Z21ComputeResidualKernelPK3labS1_Pfii --------------------------
	.section	.text._Z21ComputeResidualKernelPK3labS1_Pfii,"ax",@progbits
	.align	128
        .global         _Z21ComputeResidualKernelPK3labS1_Pfii
        .type           _Z21ComputeResidualKernelPK3labS1_Pfii,@function
        .size           _Z21ComputeResidualKernelPK3labS1_Pfii,(.L_x_802 - _Z21ComputeResidualKernelPK3labS1_Pfii)
        .other          _Z21ComputeResidualKernelPK3labS1_Pfii,@"STO_CUDA_ENTRY STV_DEFAULT"
_Z21ComputeResidualKernelPK3labS1_Pfii:
.text._Z21ComputeResidualKernelPK3labS1_Pfii:
        /* <DEDUP_REMOVED lines=14> */
[----:B------:R-:W0:Y:S01]  /*00e0*/  LDC.64 R4, c[0x0][0x380] ;  /* 0x0000e000ff047b82 */ /* 0x000e220000000a00 */
[----:B------:R-:W1:Y:S07]  /*00f0*/  LDCU.64 UR4, c[0x0][0x358] ;  /* 0x00006b00ff0477ac */ /* 0x000e6e0008000a00 */
[----:B------:R-:W2:Y:S01]  /*0100*/  LDC.64 R6, c[0x0][0x388] ;  /* 0x0000e200ff067b82 */ /* 0x000ea20000000a00 */
[----:B0-----:R-:W-:-:S05]  /*0110*/  IMAD.WIDE R4, R2, 0xc, R4 ;  /* 0x0000000c02047825 */ /* 0x001fca00078e0204 */
[----:B-1----:R-:W3:Y:S01]  /*0120*/  LDG.E R8, desc[UR4][R4.64+0x4] ;  /* 0x0000040404087981 */ /* 0x002ee2000c1e1900 */
[----:B--2---:R-:W-:-:S03]  /*0130*/  IMAD.WIDE R6, R2, 0xc, R6 ;  /* 0x0000000c02067825 */ /* 0x004fc600078e0206 */
[----:B------:R-:W2:Y:S04]  /*0140*/  LDG.E R0, desc[UR4][R4.64] ;  /* 0x0000000404007981 */ /* 0x000ea8000c1e1900 */
[----:B------:R-:W3:Y:S04]  /*0150*/  LDG.E R9, desc[UR4][R6.64+0x4] ;  /* 0x0000040406097981 */ /* 0x000ee8000c1e1900 */
[----:B------:R-:W2:Y:S04]  /*0160*/  LDG.E R3, desc[UR4][R6.64] ;  /* 0x0000000406037981 */ /* 0x000ea8000c1e1900 */
[----:B------:R-:W4:Y:S04]  /*0170*/  LDG.E R10, desc[UR4][R4.64+0x8] ;  /* 0x00000804040a7981 */ /* 0x000f28000c1e1900 */
[----:B------:R-:W4:Y:S01]  /*0180*/  LDG.E R11, desc[UR4][R6.64+0x8] ;  /* 0x00000804060b7981 */ /* 0x000f22000c1e1900 */
[----:B------:R-:W-:Y:S01]  /*0190*/  BSSY.RECONVERGENT B0, `(.L_x_742) ;  /* 0x0000013000007945 */ /* 0x000fe20003800200 */
[----:B---3--:R-:W-:Y:S01]  /*01a0*/  FADD R8, R8, -R9 ;  /* 0x8000000908087221 */ /* 0x008fe20000000000 */
[----:B--2---:R-:W-:-:S03]  /*01b0*/  FADD R0, R0, -R3 ;  /* 0x8000000300007221 */ /* 0x004fc60000000000 */
[----:B------:R-:W-:-:S04]  /*01c0*/  FMUL R3, R8, R8 ;  /* 0x0000000808037220 */ /* 0x000fc80000400000 */
[----:B------:R-:W-:Y:S01]  /*01d0*/  FFMA R3, R0, R0, R3 ;  /* 0x0000000000037223 */ /* 0x000fe20000000003 */
[----:B----4-:R-:W-:-:S04]  /*01e0*/  FADD R10, R10, -R11 ;  /* 0x8000000b0a0a7221 */ /* 0x010fc80000000000 */
[----:B------:R-:W-:-:S05]  /*01f0*/  FFMA R0, R10, R10, R3 ;  /* 0x0000000a0a007223 */ /* 0x000fca0000000003 */
[----:B------:R-:W-:Y:S01]  /*0200*/  IADD3 R8, PT, PT, R0, -0xd000000, RZ ;  /* 0xf300000000087810 */ /* 0x000fe20007ffe0ff */
[----:B------:R0:W1:Y:S03]  /*0210*/  MUFU.RSQ R3, R0 ;  /* 0x0000000000037308 */ /* 0x0000660000001400 */
[----:B------:R-:W-:-:S13]  /*0220*/  ISETP.GT.U32.AND P0, PT, R8, 0x727fffff, PT ;  /* 0x727fffff0800780c */ /* 0x000fda0003f04070 */
[----:B0-----:R-:W-:Y:S05]  /*0230*/  @!P0 BRA `(.L_x_743) ;  /* 0x0000000000108947 */ /* 0x001fea0003800000 */
[----:B------:R-:W-:-:S07]  /*0240*/  MOV R8, 0x260 ;  /* 0x0000026000087802 */ /* 0x000fce0000000f00 */
[----:B-1----:R-:W-:Y:S05]  /*0250*/  CALL.REL.NOINC `($__internal_1_$__cuda_sm20_sqrt_rn_f32_slowpath) ;  /* 0x00000000002c7944 */ /* 0x002fea0003c00000 */
[----:B------:R-:W-:Y:S01]  /*0260*/  MOV R7, R3 ;  /* 0x0000000300077202 */ /* 0x000fe20000000f00 */
[----:B------:R-:W-:Y:S06]  /*0270*/  BRA `(.L_x_744) ;  /* 0x0000000000107947 */ /* 0x000fec0003800000 */
.L_x_743:
[----:B-1----:R-:W-:Y:S01]  /*0280*/  FMUL.FTZ R7, R0, R3 ;  /* 0x0000000300077220 */ /* 0x002fe20000410000 */
[----:B------:R-:W-:-:S03]  /*0290*/  FMUL.FTZ R3, R3, 0.5 ;  /* 0x3f00000003037820 */ /* 0x000fc60000410000 */
[----:B------:R-:W-:-:S04]  /*02a0*/  FFMA R0, -R7, R7, R0 ;  /* 0x0000000707007223 */ /* 0x000fc80000000100 */
[----:B------:R-:W-:-:S07]  /*02b0*/  FFMA R7, R0, R3, R7 ;  /* 0x0000000300077223 */ /* 0x000fce0000000007 */
.L_x_744:
[----:B------:R-:W-:Y:S05]  /*02c0*/  BSYNC.RECONVERGENT B0 ;  /* 0x0000000000007941 */ /* 0x000fea0003800200 */
.L_x_742:
[----:B------:R-:W0:Y:S02]  /*02d0*/  LDC.64 R4, c[0x0][0x390] ;  /* 0x0000e400ff047b82 */ /* 0x000e240000000a00 */
[----:B0-----:R-:W-:-:S05]  /*02e0*/  IMAD.WIDE R2, R2, 0x4, R4 ;  /* 0x0000000402027825 */ /* 0x001fca00078e0204 */
[----:B------:R-:W-:Y:S01]  /*02f0*/  STG.E desc[UR4][R2.64], R7 ;  /* 0x0000000702007986 */ /* 0x000fe2000c101904 */
[----:B------:R-:W-:Y:S05]  /*0300*/  EXIT ;  /* 0x000000000000794d */ /* 0x000fea0003800000 */
        .weak           $__internal_1_$__cuda_sm20_sqrt_rn_f32_slowpath
        .type           $__internal_1_$__cuda_sm20_sqrt_rn_f32_slowpath,@function
        .size           $__internal_1_$__cuda_sm20_sqrt_rn_f32_slowpath,(.L_x_802 - $__internal_1_$__cuda_sm20_sqrt_rn_f32_slowpath)
$__internal_1_$__cuda_sm20_sqrt_rn_f32_slowpath:
[----:B------:R-:W-:-:S13]  /*0310*/  LOP3.LUT P0, RZ, R0, 0x7fffffff, RZ, 0xc0, !PT ;  /* 0x7fffffff00ff7812 */ /* 0x000fda000780c0ff */
[----:B------:R-:W-:Y:S01]  /*0320*/  @!P0 MOV R3, R0 ;  /* 0x0000000000038202 */ /* 0x000fe20000000f00 */
[----:B------:R-:W-:Y:S06]  /*0330*/  @!P0 BRA `(.L_x_745) ;  /* 0x0000000000408947 */ /* 0x000fec0003800000 */
[----:B------:R-:W-:-:S13]  /*0340*/  FSETP.GEU.FTZ.AND P0, PT, R0, RZ, PT ;  /* 0x000000ff0000720b */ /* 0x000fda0003f1e000 */
[----:B------:R-:W-:Y:S01]  /*0350*/  @!P0 MOV R3, 0x7fffffff ;  /* 0x7fffffff00038802 */ /* 0x000fe20000000f00 */
[----:B------:R-:W-:Y:S06]  /*0360*/  @!P0 BRA `(.L_x_745) ;  /* 0x0000000000348947 */ /* 0x000fec0003800000 */
[----:B------:R-:W-:-:S13]  /*0370*/  FSETP.GTU.FTZ.AND P0, PT, |R0|, +INF , PT ;  /* 0x7f8000000000780b */ /* 0x000fda0003f1c200 */
[----:B------:R-:W-:Y:S01]  /*0380*/  @P0 FADD.FTZ R3, R0, 1 ;  /* 0x3f80000000030421 */ /* 0x000fe20000010000 */
[----:B------:R-:W-:Y:S06]  /*0390*/  @P0 BRA `(.L_x_745) ;  /* 0x0000000000280947 */ /* 0x000fec0003800000 */
[----:B------:R-:W-:-:S13]  /*03a0*/  FSETP.NEU.FTZ.AND P0, PT, |R0|, +INF , PT ;  /* 0x7f8000000000780b */ /* 0x000fda0003f1d200 */
[----:B------:R-:W-:-:S04]  /*03b0*/  @P0 FFMA R4, R0, 1.84467440737095516160e+19, RZ ;  /* 0x5f80000000040823 */ /* 0x000fc800000000ff */
[----:B------:R-:W0:Y:S02]  /*03c0*/  @P0 MUFU.RSQ R3, R4 ;  /* 0x0000000400030308 */ /* 0x000e240000001400 */
[----:B0-----:R-:W-:Y:S01]  /*03d0*/  @P0 FMUL.FTZ R5, R4, R3 ;  /* 0x0000000304050220 */ /* 0x001fe20000410000 */
[----:B------:R-:W-:Y:S01]  /*03e0*/  @P0 FMUL.FTZ R7, R3, 0.5 ;  /* 0x3f00000003070820 */ /* 0x000fe20000410000 */
[----:B------:R-:W-:Y:S02]  /*03f0*/  @!P0 MOV R3, R0 ;  /* 0x0000000000038202 */ /* 0x000fe40000000f00 */
[----:B------:R-:W-:-:S04]  /*0400*/  @P0 FADD.FTZ R6, -R5, -RZ ;  /* 0x800000ff05060221 */ /* 0x000fc80000010100 */
[----:B------:R-:W-:-:S04]  /*0410*/  @P0 FFMA R6, R5, R6, R4 ;  /* 0x0000000605060223 */ /* 0x000fc80000000004 */
[----:B------:R-:W-:-:S04]  /*0420*/  @P0 FFMA R6, R6, R7, R5 ;  /* 0x0000000706060223 */ /* 0x000fc80000000005 */
[----:B------:R-:W-:-:S07]  /*0430*/  @P0 FMUL.FTZ R3, R6, 2.3283064365386962891e-10 ;  /* 0x2f80000006030820 */ /* 0x000fce0000410000 */
.L_x_745:
[----:B------:R-:W-:Y:S01]  /*0440*/  HFMA2 R5, -RZ, RZ, 0, 0 ;  /* 0x00000000ff057431 */ /* 0x000fe200000001ff */
[----:B------:R-:W-:-:S04]  /*0450*/  MOV R4, R8 ;  /* 0x0000000800047202 */ /* 0x000fc80000000f00 */
[----:B------:R-:W-:Y:S05]  /*0460*/  RET.REL.NODEC R4 `(_Z21ComputeResidualKernelPK3labS1_Pfii) ;  /* 0xfffffff804e47950 */ /* 0x000fea0003c3ffff */
.L_x_746:
        /* <DEDUP_REMOVED lines=9> */
.L_x_802:


//--------------------- .text._Z14RgbToLabKernelPK3rgbP3labii --------------------------
	.section	.text._Z14RgbToLabKernelPK3rgbP3labii,"ax",@progbits
	.align	128
        .global         _Z14RgbToLabKernelPK3rgbP3labii
        .type           _Z14RgbToLabKernelPK3rgbP3labii,@function
        .size           _Z14RgbToLabKernelPK3rgbP3labii,(.L_x_803 - _Z14RgbToLabKernelPK3rgbP3labii)
        .other          _Z14RgbToLabKernelPK3rgbP3labii,@"STO_CUDA_ENTRY STV_DEFAULT"
_Z14RgbToLabKernelPK3rgbP3labii:
.text._Z14RgbToLabKernelPK3rgbP3labii:
        /* <DEDUP_REMOVED lines=15> */
[----:B------:R-:W1:Y:S01]  /*00f0*/  LDCU.64 UR4, c[0x0][0x358] ;  /* 0x00006b00ff0477ac */ /* 0x000e620008000a00 */
[----:B0-----:R-:W-:-:S05]  /*0100*/  IMAD.WIDE R6, R5, 0x3, R6 ;  /* 0x0000000305067825 */ /* 0x001fca00078e0206 */
[----:B-1----:R-:W2:Y:S01]  /*0110*/  LDG.E.U8 R0, desc[UR4][R6.64] ;  /* 0x0000000406007981 */ /* 0x002ea2000c1e1100 */
[----:B------:R-:W-:Y:S01]  /*0120*/  HFMA2 R3, -RZ, RZ, 0.9375, -7.688999176025390625e-06 ;  /* 0x3b808081ff037431 */ /* 0x000fe200000001ff */
[----:B------:R-:W-:Y:S01]  /*0130*/  MOV R2, 0x437f0000 ;  /* 0x437f000000027802 */ /* 0x000fe20000000f00 */
[----:B------:R-:W-:Y:S04]  /*0140*/  BSSY.RECONVERGENT B2, `(.L_x_747) ;  /* 0x000000d000027945 */ /* 0x000fe80003800200 */
[----:B------:R-:W-:-:S04]  /*0150*/  FFMA R2, R3, -R2, 1 ;  /* 0x3f80000003027423 */ /* 0x000fc80000000802 */
[----:B------:R-:W-:Y:S01]  /*0160*/  FFMA R3, R2, R3, 0.0039215688593685626984 ;  /* 0x3b80808102037423 */ /* 0x000fe20000000003 */
[----:B--2---:R-:W-:-:S04]  /*0170*/  I2FP.F32.U32 R0, R0 ;  /* 0x0000000000007245 */ /* 0x004fc80000201000 */
[----:B------:R-:W0:Y:S01]  /*0180*/  FCHK P0, R0, 255 ;  /* 0x437f000000007902 */ /* 0x000e220000000000 */
[----:B------:R-:W-:-:S04]  /*0190*/  FFMA R2, R0, R3, RZ ;  /* 0x0000000300027223 */ /* 0x000fc800000000ff */
[----:B------:R-:W-:-:S04]  /*01a0*/  FFMA R4, R2, -255, R0 ;  /* 0xc37f000002047823 */ /* 0x000fc80000000000 */
[----:B------:R-:W-:Y:S01]  /*01b0*/  FFMA R3, R3, R4, R2 ;  /* 0x0000000403037223 */ /* 0x000fe20000000002 */
[----:B0-----:R-:W-:Y:S06]  /*01c0*/  @!P0 BRA `(.L_x_748) ;  /* 0x0000000000108947 */ /* 0x001fec0003800000 */
[----:B------:R-:W-:Y:S02]  /*01d0*/  MOV R3, R0 ;  /* 0x0000000000037202 */ /* 0x000fe40000000f00 */
[----:B------:R-:W-:Y:S02]  /*01e0*/  MOV R4, 0x437f0000 ;  /* 0x437f000000047802 */ /* 0x000fe40000000f00 */
[----:B------:R-:W-:-:S07]  /*01f0*/  MOV R10, 0x210 ;  /* 0x00000210000a7802 */ /* 0x000fce0000000f00 */
[----:B------:R-:W-:Y:S05]  /*0200*/  CALL.REL.NOINC `($__internal_2_$__cuda_sm3x_div_rn_noftz_f32_slowpath) ;  /* 0x0000002800087944 */ /* 0x000fea0003c00000 */
.L_x_748:
[----:B------:R-:W-:Y:S05]  /*0210*/  BSYNC.RECONVERGENT B2 ;  /* 0x0000000000027941 */ /* 0x000fea0003800200 */
.L_x_747:
[----:B------:R-:W-:Y:S01]  /*0220*/  FSETP.GTU.AND P0, PT, R3, 0.04044999927282333374, PT ;  /* 0x3d25aee60300780b */ /* 0x000fe20003f0c000 */
[----:B------:R-:W-:-:S12]  /*0230*/  BSSY.RECONVERGENT B2, `(.L_x_749) ;  /* 0x0000066000027945 */ /* 0x000fd80003800200 */
[----:B------:R-:W-:Y:S05]  /*0240*/  @P0 BRA `(.L_x_750) ;  /* 0x0000000000400947 */ /* 0x000fea0003800000 */
[----:B------:R-:W-:Y:S01]  /*0250*/  HFMA2 R9, -RZ, RZ, 1.404296875, -5.4419040679931640625e-05 ;  /* 0x3d9e8391ff097431 */ /* 0x000fe200000001ff */
[----:B------:R-:W-:Y:S01]  /*0260*/  MOV R0, 0x414eb852 ;  /* 0x414eb85200007802 */ /* 0x000fe20000000f00 */
[----:B------:R-:W0:Y:S01]  /*0270*/  FCHK P0, R3, 12.920000076293945312 ;  /* 0x414eb85203007902 */ /* 0x000e220000000000 */
[----:B------:R-:W-:Y:S03]  /*0280*/  BSSY.RECONVERGENT B3, `(.L_x_751) ;  /* 0x000000b000037945 */ /* 0x000fe60003800200 */
[----:B------:R-:W-:-:S04]  /*0290*/  FFMA R0, R9, -R0, 1 ;  /* 0x3f80000009007423 */ /* 0x000fc80000000800 */
[----:B------:R-:W-:-:S04]  /*02a0*/  FFMA R0, R0, R9, 0.077399380505084991455 ;  /* 0x3d9e839100007423 */ /* 0x000fc80000000009 */
[----:B------:R-:W-:-:S04]  /*02b0*/  FFMA R2, R0, R3, RZ ;  /* 0x0000000300027223 */ /* 0x000fc800000000ff */
[----:B------:R-:W-:-:S04]  /*02c0*/  FFMA R9, R2, -12.920000076293945312, R3 ;  /* 0xc14eb85202097823 */ /* 0x000fc80000000003 */
[----:B------:R-:W-:Y:S01]  /*02d0*/  FFMA R2, R0, R9, R2 ;  /* 0x0000000900027223 */ /* 0x000fe20000000002 */
[----:B0-----:R-:W-:Y:S06]  /*02e0*/  @!P0 BRA `(.L_x_752) ;  /* 0x0000000000108947 */ /* 0x001fec0003800000 */
[----:B------:R-:W-:Y:S02]  /*02f0*/  MOV R4, 0x414eb852 ;  /* 0x414eb85200047802 */ /* 0x000fe40000000f00 */
[----:B------:R-:W-:-:S07]  /*0300*/  MOV R10, 0x320 ;  /* 0x00000320000a7802 */ /* 0x000fce0000000f00 */
[----:B------:R-:W-:Y:S05]  /*0310*/  CALL.REL.NOINC `($__internal_2_$__cuda_sm3x_div_rn_noftz_f32_slowpath) ;  /* 0x0000002400c47944 */ /* 0x000fea0003c00000 */
[----:B------:R-:W-:-:S07]  /*0320*/  MOV R2, R3 ;  /* 0x0000000300027202 */ /* 0x000fce0000000f00 */
.L_x_752:
[----:B------:R-:W-:Y:S05]  /*0330*/  BSYNC.RECONVERGENT B3 ;  /* 0x0000000000037941 */ /* 0x000fea0003800200 */
.L_x_751:
[----:B------:R-:W-:Y:S05]  /*0340*/  BRA `(.L_x_753) ;  /* 0x0000000400507947 */ /* 0x000fea0003800000 */
.L_x_750:
[----:B------:R-:W-:Y:S01]  /*0350*/  HFMA2 R9, -RZ, RZ, 1.861328125, -0.0290374755859375 ;  /* 0x3f72a76fff097431 */ /* 0x000fe200000001ff */
[----:B------:R-:W-:Y:S01]  /*0360*/  MOV R0, 0x3f870a3d ;  /* 0x3f870a3d00007802 */ /* 0x000fe20000000f00 */
[----:B------:R-:W-:Y:S01]  /*0370*/  FADD R3, R3, 0.054999999701976776123 ;  /* 0x3d6147ae03037421 */ /* 0x000fe20000000000 */
[----:B------:R-:W-:Y:S03]  /*0380*/  BSSY.RECONVERGENT B3, `(.L_x_754) ;  /* 0x000000c000037945 */ /* 0x000fe60003800200 */
[----:B------:R-:W0:Y:S01]  /*0390*/  FCHK P0, R3, 1.0549999475479125977 ;  /* 0x3f870a3d03007902 */ /* 0x000e220000000000 */
[----:B------:R-:W-:-:S04]  /*03a0*/  FFMA R0, R9, -R0, 1 ;  /* 0x3f80000009007423 */ /* 0x000fc80000000800 */
[----:B------:R-:W-:-:S04]  /*03b0*/  FFMA R0, R0, R9, 0.94786733388900756836 ;  /* 0x3f72a76f00007423 */ /* 0x000fc80000000009 */
[----:B------:R-:W-:-:S04]  /*03c0*/  FFMA R2, R3, R0, RZ ;  /* 0x0000000003027223 */ /* 0x000fc800000000ff */
[----:B------:R-:W-:-:S04]  /*03d0*/  FFMA R9, R2, -1.0549999475479125977, R3 ;  /* 0xbf870a3d02097823 */ /* 0x000fc80000000003 */
[----:B------:R-:W-:Y:S01]  /*03e0*/  FFMA R0, R0, R9, R2 ;  /* 0x0000000900007223 */ /* 0x000fe20000000002 */
[----:B0-----:R-:W-:Y:S06]  /*03f0*/  @!P0 BRA `(.L_x_755) ;  /* 0x0000000000108947 */ /* 0x001fec0003800000 */
[----:B------:R-:W-:Y:S02]  /*0400*/  MOV R4, 0x3f870a3d ;  /* 0x3f870a3d00047802 */ /* 0x000fe40000000f00 */
[----:B------:R-:W-:-:S07]  /*0410*/  MOV R10, 0x430 ;  /* 0x00000430000a7802 */ /* 0x000fce0000000f00 */
[----:B------:R-:W-:Y:S05]  /*0420*/  CALL.REL.NOINC `($__internal_2_$__cuda_sm3x_div_rn_noftz_f32_slowpath) ;  /* 0x0000002400807944 */ /* 0x000fea0003c00000 */
[----:B------:R-:W-:-:S07]  /*0430*/  MOV R0, R3 ;  /* 0x0000000300007202 */ /* 0x000fce0000000f00 */
.L_x_755:
[----:B------:R-:W-:Y:S05]  /*0440*/  BSYNC.RECONVERGENT B3 ;  /* 0x0000000000037941 */ /* 0x000fea0003800200 */
.L_x_754:
[----:B------:R-:W-:Y:S01]  /*0450*/  FSETP.NEU.AND P0, PT, R0, 1, PT ;  /* 0x3f8000000000780b */ /* 0x000fe20003f0d000 */
[----:B------:R-:W-:-:S12]  /*0460*/  HFMA2 R2, -RZ, RZ, 1.875, 0 ;  /* 0x3f800000ff027431 */ /* 0x000fd800000001ff */
[----:B------:R-:W-:Y:S05]  /*0470*/  @!P0 BRA `(.L_x_753) ;  /* 0x0000000400048947 */ /* 0x000fea0003800000 */
[----:B------:R-:W-:-:S13]  /*0480*/  FSETP.NAN.AND P0, PT, |R0|, |R0|, PT ;  /* 0x400000000000720b */ /* 0x000fda0003f08200 */
[----:B------:R-:W-:Y:S01]  /*0490*/  @P0 FADD R2, R0, 2.4000000953674316406 ;  /* 0x4019999a00020421 */ /* 0x000fe20000000000 */
[----:B------:R-:W-:Y:S06]  /*04a0*/  @P0 BRA `(.L_x_753) ;  /* 0x0000000000f80947 */ /* 0x000fec0003800000 */
[C---:B------:R-:W-:Y:S01]  /*04b0*/  FMUL R3, |R0|.reuse, 16777216 ;  /* 0x4b80000000037820 */ /* 0x040fe20000400200 */
[----:B------:R-:W-:Y:S02]  /*04c0*/  FSETP.GEU.AND P0, PT, |R0|, 1.175494350822287508e-38, PT ;  /* 0x008000000000780b */ /* 0x000fe40003f0e200 */
[----:B------:R-:W-:Y:S02]  /*04d0*/  MOV R12, 0x3a2c32e4 ;  /* 0x3a2c32e4000c7802 */ /* 0x000fe40000000f00 */
[----:B------:R-:W-:-:S04]  /*04e0*/  FSEL R3, R3, |R0|, !P0 ;  /* 0x4000000003037208 */ /* 0x000fc80004000000 */
[----:B------:R-:W-:-:S04]  /*04f0*/  IADD3 R2, PT, PT, R3, -0x3f3504f3, RZ ;  /* 0xc0cafb0d03027810 */ /* 0x000fc80007ffe0ff */
[----:B------:R-:W-:-:S04]  /*0500*/  LOP3.LUT R2, R2, 0xff800000, RZ, 0xc0, !PT ;  /* 0xff80000002027812 */ /* 0x000fc800078ec0ff */
[-C--:B------:R-:W-:Y:S02]  /*0510*/  IADD3 R3, PT, PT, R3, -R2.reuse, RZ ;  /* 0x8000000203037210 */ /* 0x080fe40007ffe0ff */
[----:B------:R-:W-:-:S03]  /*0520*/  I2FP.F32.S32 R2, R2 ;  /* 0x0000000200027245 */ /* 0x000fc60000201400 */
[C---:B------:R-:W-:Y:S01]  /*0530*/  FADD R8, R3.reuse, 1 ;  /* 0x3f80000003087421 */ /* 0x040fe20000000000 */
[----:B------:R-:W-:Y:S01]  /*0540*/  FADD R4, R3, -1 ;  /* 0xbf80000003047421 */ /* 0x000fe20000000000 */
[----:B------:R-:W-:Y:S02]  /*0550*/  FSEL R3, RZ, -24, P0 ;  /* 0xc1c00000ff037808 */ /* 0x000fe40000000000 */
[----:B------:R-:W-:Y:S01]  /*0560*/  FSETP.NEU.AND P0, PT, |R0|, +INF , PT ;  /* 0x7f8000000000780b */ /* 0x000fe20003f0d200 */
[----:B------:R-:W-:Y:S01]  /*0570*/  FADD R9, R4, R4 ;  /* 0x0000000404097221 */ /* 0x000fe20000000000 */
[----:B------:R-:W0:Y:S01]  /*0580*/  MUFU.RCP R8, R8 ;  /* 0x0000000800087308 */ /* 0x000e220000001000 */
[----:B------:R-:W-:Y:S01]  /*0590*/  FFMA R2, R2, 1.1920928955078125e-07, R3 ;  /* 0x3400000002027823 */ /* 0x000fe20000000003 */
[----:B------:R-:W-:-:S13]  /*05a0*/  FSETP.NEU.AND P0, PT, R0, RZ, P0 ;  /* 0x000000ff0000720b */ /* 0x000fda000070d000 */
[----:B------:R-:W-:Y:S01]  /*05b0*/  @!P0 FADD R0, R0, R0 ;  /* 0x0000000000008221 */ /* 0x000fe20000000000 */
[----:B0-----:R-:W-:-:S04]  /*05c0*/  FMUL R9, R8, R9 ;  /* 0x0000000908097220 */ /* 0x001fc80000400000 */
[----:B------:R-:W-:Y:S01]  /*05d0*/  FADD R10, R4, -R9 ;  /* 0x80000009040a7221 */ /* 0x000fe20000000000 */
[CC--:B------:R-:W-:Y:S01]  /*05e0*/  FMUL R3, R9.reuse, R9.reuse ;  /* 0x0000000909037220 */ /* 0x0c0fe20000400000 */
[----:B------:R-:W-:Y:S02]  /*05f0*/  FFMA R13, R9, 1.4426950216293334961, R2 ;  /* 0x3fb8aa3b090d7823 */ /* 0x000fe40000000002 */
[----:B------:R-:W-:Y:S01]  /*0600*/  FADD R11, R10, R10 ;  /* 0x0000000a0a0b7221 */ /* 0x000fe20000000000 */
[C---:B------:R-:W-:Y:S01]  /*0610*/  FFMA R10, R3.reuse, R12, 0.0032181653659790754318 ;  /* 0x3b52e7db030a7423 */ /* 0x040fe2000000000c */
[----:B------:R-:W-:Y:S02]  /*0620*/  FADD R2, R2, -R13 ;  /* 0x8000000d02027221 */ /* 0x000fe40000000000 */
[----:B------:R-:W-:Y:S01]  /*0630*/  FFMA R11, R4, -R9, R11 ;  /* 0x80000009040b7223 */ /* 0x000fe2000000000b */
[----:B------:R-:W-:Y:S01]  /*0640*/  FFMA R10, R3, R10, 0.018033718690276145935 ;  /* 0x3c93bb73030a7423 */ /* 0x000fe2000000000a */
[----:B------:R-:W-:-:S02]  /*0650*/  FFMA R2, R9, 1.4426950216293334961, R2 ;  /* 0x3fb8aa3b09027823 */ /* 0x000fc40000000002 */
[----:B------:R-:W-:Y:S01]  /*0660*/  FMUL R11, R8, R11 ;  /* 0x0000000b080b7220 */ /* 0x000fe20000400000 */
[----:B------:R-:W-:-:S03]  /*0670*/  FFMA R10, R3, R10, 0.12022458761930465698 ;  /* 0x3df6384f030a7423 */ /* 0x000fc6000000000a */
[----:B------:R-:W-:Y:S01]  /*0680*/  FFMA R2, R11, 1.4426950216293334961, R2 ;  /* 0x3fb8aa3b0b027823 */ /* 0x000fe20000000002 */
[----:B------:R-:W-:-:S03]  /*0690*/  FMUL R10, R3, R10 ;  /* 0x0000000a030a7220 */ /* 0x000fc60000400000 */
[----:B------:R-:W-:Y:S01]  /*06a0*/  FFMA R4, R9, 1.9251366722983220825e-08, R2 ;  /* 0x32a55e3409047823 */ /* 0x000fe20000000002 */
[----:B------:R-:W-:-:S04]  /*06b0*/  FMUL R2, R10, 3 ;  /* 0x404000000a027820 */ /* 0x000fc80000400000 */
[----:B------:R-:W-:-:S04]  /*06c0*/  FFMA R11, R11, R2, R4 ;  /* 0x000000020b0b7223 */ /* 0x000fc80000000004 */
[----:B------:R-:W-:Y:S01]  /*06d0*/  FFMA R10, R9, R10, R11 ;  /* 0x0000000a090a7223 */ /* 0x000fe2000000000b */
[----:B------:R-:W-:-:S03]  /*06e0*/  HFMA2 R9, -RZ, RZ, 0.64013671875, -15.109375 ;  /* 0x391fcb8eff097431 */ /* 0x000fc600000001ff */
[----:B------:R-:W-:-:S04]  /*06f0*/  FADD R2, R13, R10 ;  /* 0x0000000a0d027221 */ /* 0x000fc80000000000 */
[----:B------:R-:W-:Y:S01]  /*0700*/  FMUL R3, R2, 2.4000000953674316406 ;  /* 0x4019999a02037820 */ /* 0x000fe20000400000 */
[----:B------:R-:W-:-:S03]  /*0710*/  FADD R13, -R13, R2 ;  /* 0x000000020d0d7221 */ /* 0x000fc60000000100 */
[----:B------:R-:W0:Y:S01]  /*0720*/  FRND R4, R3 ;  /* 0x0000000300047307 */ /* 0x000e220000201000 */
[----:B------:R-:W-:Y:S01]  /*0730*/  FADD R13, R10, -R13 ;  /* 0x8000000d0a0d7221 */ /* 0x000fe20000000000 */
[----:B------:R-:W-:Y:S01]  /*0740*/  FFMA R2, R2, 2.4000000953674316406, -R3 ;  /* 0x4019999a02027823 */ /* 0x000fe20000000803 */
[----:B------:R-:W-:-:S03]  /*0750*/  FSETP.GT.AND P2, PT, |R3|, 152, PT ;  /* 0x431800000300780b */ /* 0x000fc60003f44200 */
[----:B------:R-:W-:Y:S01]  /*0760*/  FFMA R13, R13, 2.4000000953674316406, R2 ;  /* 0x4019999a0d0d7823 */ /* 0x000fe20000000002 */
[----:B0-----:R-:W-:Y:S01]  /*0770*/  FADD R2, R3, -R4 ;  /* 0x8000000403027221 */ /* 0x001fe20000000000 */
[----:B------:R-:W-:-:S03]  /*0780*/  FSETP.GT.AND P1, PT, R4, RZ, PT ;  /* 0x000000ff0400720b */ /* 0x000fc60003f24000 */
[----:B------:R-:W-:Y:S01]  /*0790*/  FADD R2, R2, R13 ;  /* 0x0000000d02027221 */ /* 0x000fe20000000000 */
[----:B------:R-:W-:Y:S02]  /*07a0*/  SEL R4, RZ, 0x83000000, P1 ;  /* 0x83000000ff047807 */ /* 0x000fe40000800000 */
[----:B------:R-:W-:Y:S01]  /*07b0*/  FSETP.GEU.AND P1, PT, R3, RZ, PT ;  /* 0x000000ff0300720b */ /* 0x000fe20003f2e000 */
[----:B------:R-:W-:Y:S01]  /*07c0*/  FFMA R9, R2, R9, 0.0013391353422775864601 ;  /* 0x3aaf85ed02097423 */ /* 0x000fe20000000009 */
[----:B------:R-:W-:-:S03]  /*07d0*/  IADD3 R8, PT, PT, R4, 0x7f000000, RZ ;  /* 0x7f00000004087810 */ /* 0x000fc60007ffe0ff */
[C---:B------:R-:W-:Y:S02]  /*07e0*/  FFMA R11, R2.reuse, R9, 0.0096188392490148544312 ;  /* 0x3c1d9856020b7423 */ /* 0x040fe40000000009 */
[----:B------:R-:W0:Y:S02]  /*07f0*/  F2I.NTZ R9, R3 ;  /* 0x0000000300097305 */ /* 0x000e240000203100 */
[----:B------:R-:W-:-:S04]  /*0800*/  FFMA R11, R2, R11, 0.055503588169813156128 ;  /* 0x3d6357bb020b7423 */ /* 0x000fc8000000000b */
[----:B------:R-:W-:-:S04]  /*0810*/  FFMA R11, R2, R11, 0.24022644758224487305 ;  /* 0x3e75fdec020b7423 */ /* 0x000fc8000000000b */
[----:B------:R-:W-:-:S04]  /*0820*/  FFMA R11, R2, R11, 0.69314718246459960938 ;  /* 0x3f317218020b7423 */ /* 0x000fc8000000000b */
[----:B------:R-:W-:Y:S01]  /*0830*/  FFMA R11, R2, R11, 1 ;  /* 0x3f800000020b7423 */ /* 0x000fe2000000000b */
[----:B0-----:R-:W-:Y:S02]  /*0840*/  LEA R9, R9, -R4, 0x17 ;  /* 0x8000000409097211 */ /* 0x001fe400078eb8ff */
[----:B------:R-:W-:Y:S01]  /*0850*/  FSEL R2, RZ, +INF , !P1 ;  /* 0x7f800000ff027808 */ /* 0x000fe20004800000 */
[----:B------:R-:W-:-:S04]  /*0860*/  FMUL R8, R8, R11 ;  /* 0x0000000b08087220 */ /* 0x000fc80000400000 */
[----:B------:R-:W-:Y:S01]  /*0870*/  @!P2 FMUL R2, R9, R8 ;  /* 0x000000080902a220 */ /* 0x000fe20000400000 */
[----:B------:R-:W-:-:S07]  /*0880*/  @!P0 LOP3.LUT R2, R0, 0x7fffffff, RZ, 0xc0, !PT ;  /* 0x7fffffff00028812 */ /* 0x000fce00078ec0ff */
.L_x_753:
[----:B------:R-:W-:Y:S05]  /*0890*/  BSYNC.RECONVERGENT B2 ;  /* 0x0000000000027941 */ /* 0x000fea0003800200 */
.L_x_749:
[----:B------:R-:W2:Y:S01]  /*08a0*/  LDG.E.U8 R0, desc[UR4][R6.64+0x1] ;  /* 0x0000010406007981 */ /* 0x000ea2000c1e1100 */
[----:B------:R-:W-:Y:S01]  /*08b0*/  HFMA2 R3, -RZ, RZ, 1.875, 0 ;  /* 0x3f800000ff037431 */ /* 0x000fe200000001ff */
[----:B------:R-:W-:Y:S01]  /*08c0*/  MOV R4, 0x3b808081 ;  /* 0x3b80808100047802 */ /* 0x000fe20000000f00 */
[----:B------:R-:W-:Y:S04]  /*08d0*/  BSSY.RECONVERGENT B2, `(.L_x_756) ;  /* 0x000000d000027945 */ /* 0x000fe80003800200 */
[----:B------:R-:W-:-:S04]  /*08e0*/  FFMA R3, R4, -255, R3 ;  /* 0xc37f000004037823 */ /* 0x000fc80000000003 */
        /* <DEDUP_REMOVED lines=11> */
.L_x_757:
[----:B------:R-:W-:Y:S05]  /*09a0*/  BSYNC.RECONVERGENT B2 ;  /* 0x0000000000027941 */ /* 0x000fea0003800200 */
.L_x_756:
[----:B------:R-:W-:Y:S01]  /*09b0*/  FSETP.GTU.AND P0, PT, R3, 0.04044999927282333374, PT ;  /* 0x3d25aee60300780b */ /* 0x000fe20003f0c000 */
[----:B------:R-:W-:-:S12]  /*09c0*/  BSSY.RECONVERGENT B2, `(.L_x_758) ;  /* 0x0000066000027945 */ /* 0x000fd80003800200 */
[----:B------:R-:W-:Y:S05]  /*09d0*/  @P0 BRA `(.L_x_759) ;  /* 0x0000000000400947 */ /* 0x000fea0003800000 */
[----:B------:R-:W-:Y:S01]  /*09e0*/  HFMA2 R0, -RZ, RZ, 1.875, 0 ;  /* 0x3f800000ff007431 */ /* 0x000fe200000001ff */
[----:B------:R-:W-:Y:S01]  /*09f0*/  MOV R9, 0x3d9e8391 ;  /* 0x3d9e839100097802 */ /* 0x000fe20000000f00 */
[----:B------:R-:W0:Y:S01]  /*0a00*/  FCHK P0, R3, 12.920000076293945312 ;  /* 0x414eb85203007902 */ /* 0x000e220000000000 */
[----:B------:R-:W-:Y:S03]  /*0a10*/  BSSY.RECONVERGENT B3, `(.L_x_760) ;  /* 0x000000b000037945 */ /* 0x000fe60003800200 */
[----:B------:R-:W-:-:S04]  /*0a20*/  FFMA R0, R9, -12.920000076293945312, R0 ;  /* 0xc14eb85209007823 */ /* 0x000fc80000000000 */
        /* <DEDUP_REMOVED lines=9> */
.L_x_761:
[----:B------:R-:W-:Y:S05]  /*0ac0*/  BSYNC.RECONVERGENT B3 ;  /* 0x0000000000037941 */ /* 0x000fea0003800200 */
.L_x_760:
[----:B------:R-:W-:Y:S05]  /*0ad0*/  BRA `(.L_x_762) ;  /* 0x0000000400507947 */ /* 0x000fea0003800000 */
.L_x_759:
[----:B------:R-:W-:Y:S01]  /*0ae0*/  HFMA2 R9, -RZ, RZ, 1.861328125, -0.0290374755859375 ;  /* 0x3f72a76fff097431 */ /* 0x000fe200000001ff */
[----:B------:R-:W-:Y:S01]  /*0af0*/  MOV R0, 0x3f800000 ;  /* 0x3f80000000007802 */ /* 0x000fe20000000f00 */
[----:B------:R-:W-:Y:S01]  /*0b00*/  FADD R3, R3, 0.054999999701976776123 ;  /* 0x3d6147ae03037421 */ /* 0x000fe20000000000 */
[----:B------:R-:W-:Y:S03]  /*0b10*/  BSSY.RECONVERGENT B3, `(.L_x_763) ;  /* 0x000000c000037945 */ /* 0x000fe60003800200 */
[----:B------:R-:W0:Y:S01]  /*0b20*/  FCHK P0, R3, 1.0549999475479125977 ;  /* 0x3f870a3d03007902 */ /* 0x000e220000000000 */
[----:B------:R-:W-:-:S04]  /*0b30*/  FFMA R0, R9, -1.0549999475479125977, R0 ;  /* 0xbf870a3d09007823 */ /* 0x000fc80000000000 */
        /* <DEDUP_REMOVED lines=9> */
.L_x_764:
[----:B------:R-:W-:Y:S05]  /*0bd0*/  BSYNC.RECONVERGENT B3 ;  /* 0x0000000000037941 */ /* 0x000fea0003800200 */
.L_x_763:
        /* <DEDUP_REMOVED lines=25> */
[C---:B------:R-:W-:Y:S01]  /*0d70*/  FMUL R10, R11.reuse, R11 ;  /* 0x0000000b0b0a7220 */ /* 0x040fe20000400000 */
[C---:B------:R-:W-:Y:S02]  /*0d80*/  FFMA R3, R11.reuse, 1.4426950216293334961, R4 ;  /* 0x3fb8aa3b0b037823 */ /* 0x040fe40000000004 */
[----:B------:R-:W-:Y:S01]  /*0d90*/  FADD R13, R12, R12 ;  /* 0x0000000c0c0d7221 */ /* 0x000fe20000000000 */
[----:B------:R-:W-:Y:S01]  /*0da0*/  FFMA R15, R10, R15, 0.0032181653659790754318 ;  /* 0x3b52e7db0a0f7423 */ /* 0x000fe2000000000f */
        /* <DEDUP_REMOVED lines=11> */
[----:B------:R-:W-:-:S04]  /*0e60*/  FFMA R10, R11, R10, R9 ;  /* 0x0000000a0b0a7223 */ /* 0x000fc80000000009 */
[----:B------:R-:W-:-:S04]  /*0e70*/  FADD R4, R3, R10 ;  /* 0x0000000a03047221 */ /* 0x000fc80000000000 */
[----:B------:R-:W-:Y:S01]  /*0e80*/  FMUL R9, R4, 2.4000000953674316406 ;  /* 0x4019999a04097820 */ /* 0x000fe20000400000 */
[----:B------:R-:W-:-:S03]  /*0e90*/  FADD R3, -R3, R4 ;  /* 0x0000000403037221 */ /* 0x000fc60000000100 */
[----:B------:R-:W0:Y:S01]  /*0ea0*/  FRND R8, R9 ;  /* 0x0000000900087307 */ /* 0x000e220000201000 */
[----:B------:R-:W-:Y:S01]  /*0eb0*/  FADD R3, R10, -R3 ;  /* 0x800000030a037221 */ /* 0x000fe20000000000 */
[----:B------:R-:W-:Y:S01]  /*0ec0*/  FFMA R4, R4, 2.4000000953674316406, -R9 ;  /* 0x4019999a04047823 */ /* 0x000fe20000000809 */
[----:B------:R-:W-:Y:S01]  /*0ed0*/  HFMA2 R10, -RZ, RZ, 0.64013671875, -15.109375 ;  /* 0x391fcb8eff0a7431 */ /* 0x000fe200000001ff */
[----:B------:R-:W-:Y:S02]  /*0ee0*/  FSETP.GT.AND P2, PT, |R9|, 152, PT ;  /* 0x431800000900780b */ /* 0x000fe40003f44200 */
[----:B------:R-:W-:Y:S02]  /*0ef0*/  FFMA R4, R3, 2.4000000953674316406, R4 ;  /* 0x4019999a03047823 */ /* 0x000fe40000000004 */
[----:B------:R-:W1:Y:S01]  /*0f00*/  F2I.NTZ R11, R9 ;  /* 0x00000009000b7305 */ /* 0x000e620000203100 */
[----:B0-----:R-:W-:Y:S01]  /*0f10*/  FADD R3, R9, -R8 ;  /* 0x8000000809037221 */ /* 0x001fe20000000000 */
[----:B------:R-:W-:-:S03]  /*0f20*/  FSETP.GT.AND P1, PT, R8, RZ, PT ;  /* 0x000000ff0800720b */ /* 0x000fc60003f24000 */
[----:B------:R-:W-:-:S04]  /*0f30*/  FADD R3, R3, R4 ;  /* 0x0000000403037221 */ /* 0x000fc80000000000 */
[----:B------:R-:W-:-:S04]  /*0f40*/  FFMA R4, R3, R10, 0.0013391353422775864601 ;  /* 0x3aaf85ed03047423 */ /* 0x000fc8000000000a */
[----:B------:R-:W-:-:S04]  /*0f50*/  FFMA R4, R3, R4, 0.0096188392490148544312 ;  /* 0x3c1d985603047423 */ /* 0x000fc80000000004 */
[----:B------:R-:W-:-:S04]  /*0f60*/  FFMA R4, R3, R4, 0.055503588169813156128 ;  /* 0x3d6357bb03047423 */ /* 0x000fc80000000004 */
[----:B------:R-:W-:Y:S01]  /*0f70*/  FFMA R8, R3, R4, 0.24022644758224487305 ;  /* 0x3e75fdec03087423 */ /* 0x000fe20000000004 */
[----:B------:R-:W-:Y:S02]  /*0f80*/  SEL R4, RZ, 0x83000000, P1 ;  /* 0x83000000ff047807 */ /* 0x000fe40000800000 */
[----:B------:R-:W-:Y:S01]  /*0f90*/  FSETP.GEU.AND P1, PT, R9, RZ, PT ;  /* 0x000000ff0900720b */ /* 0x000fe20003f2e000 */
[----:B------:R-:W-:Y:S01]  /*0fa0*/  FFMA R8, R3, R8, 0.69314718246459960938 ;  /* 0x3f31721803087423 */ /* 0x000fe20000000008 */
[----:B------:R-:W-:Y:S02]  /*0fb0*/  IADD3 R10, PT, PT, R4, 0x7f000000, RZ ;  /* 0x7f000000040a7810 */ /* 0x000fe40007ffe0ff */
[----:B-1----:R-:W-:Y:S01]  /*0fc0*/  LEA R11, R11, -R4, 0x17 ;  /* 0x800000040b0b7211 */ /* 0x002fe200078eb8ff */
[----:B------:R-:W-:Y:S01]  /*0fd0*/  FFMA R3, R3, R8, 1 ;  /* 0x3f80000003037423 */ /* 0x000fe20000000008 */
[----:B------:R-:W-:-:S03]  /*0fe0*/  FSEL R8, RZ, +INF , !P1 ;  /* 0x7f800000ff087808 */ /* 0x000fc60004800000 */
[----:B------:R-:W-:-:S04]  /*0ff0*/  FMUL R10, R10, R3 ;  /* 0x000000030a0a7220 */ /* 0x000fc80000400000 */
[----:B------:R-:W-:Y:S01]  /*1000*/  @!P2 FMUL R8, R11, R10 ;  /* 0x0000000a0b08a220 */ /* 0x000fe20000400000 */
[----:B------:R-:W-:-:S07]  /*1010*/  @!P0 LOP3.LUT R8, R0, 0x7fffffff, RZ, 0xc0, !PT ;  /* 0x7fffffff00088812 */ /* 0x000fce00078ec0ff */
.L_x_762:
[----:B------:R-:W-:Y:S05]  /*1020*/  BSYNC.RECONVERGENT B2 ;  /* 0x0000000000027941 */ /* 0x000fea0003800200 */
.L_x_758:
        /* <DEDUP_REMOVED lines=12> */
[----:B------:R-:W-:Y:S02]  /*10f0*/  MOV R4, 0x437f0000 ;  /* 0x437f000000047802 */ /* 0x000fe40000000f00 */
[----:B------:R-:W-:-:S07]  /*1100*/  MOV R10, 0x1120 ;  /* 0x00001120000a7802 */ /* 0x000fce0000000f00 */
[----:B------:R-:W-:Y:S05]  /*1110*/  CALL.REL.NOINC `($__internal_2_$__cuda_sm3x_div_rn_noftz_f32_slowpath) ;  /* 0x0000001800447944 */ /* 0x000fea0003c00000 */
[----:B------:R-:W-:-:S07]  /*1120*/  MOV R9, R3 ;  /* 0x0000000300097202 */ /* 0x000fce0000000f00 */
.L_x_766:
[----:B------:R-:W-:Y:S05]  /*1130*/  BSYNC.RECONVERGENT B2 ;  /* 0x0000000000027941 */ /* 0x000fea0003800200 */
.L_x_765:
[----:B------:R-:W-:Y:S01]  /*1140*/  FSETP.GTU.AND P0, PT, R9, 0.04044999927282333374, PT ;  /* 0x3d25aee60900780b */ /* 0x000fe20003f0c000 */
[----:B------:R-:W-:-:S12]  /*1150*/  BSSY.RECONVERGENT B2, `(.L_x_767) ;  /* 0x0000069000027945 */ /* 0x000fd80003800200 */
[----:B------:R-:W-:Y:S05]  /*1160*/  @P0 BRA `(.L_x_768) ;  /* 0x0000000000480947 */ /* 0x000fea0003800000 */
[----:B------:R-:W-:Y:S01]  /*1170*/  HFMA2 R0, -RZ, RZ, 1.404296875, -5.4419040679931640625e-05 ;  /* 0x3d9e8391ff007431 */ /* 0x000fe200000001ff */
        /* <DEDUP_REMOVED lines=9> */
[----:B------:R-:W-:Y:S02]  /*1210*/  MOV R3, R9 ;  /* 0x0000000900037202 */ /* 0x000fe40000000f00 */
[----:B------:R-:W-:Y:S02]  /*1220*/  MOV R4, 0x414eb852 ;  /* 0x414eb85200047802 */ /* 0x000fe40000000f00 */
[----:B------:R-:W-:-:S07]  /*1230*/  MOV R10, 0x1250 ;  /* 0x00001250000a7802 */ /* 0x000fce0000000f00 */
[----:B------:R-:W-:Y:S05]  /*1240*/  CALL.REL.NOINC `($__internal_2_$__cuda_sm3x_div_rn_noftz_f32_slowpath) ;  /* 0x0000001400f87944 */ /* 0x000fea0003c00000 */
[----:B------:R-:W-:-:S07]  /*1250*/  MOV R0, R3 ;  /* 0x0000000300007202 */ /* 0x000fce0000000f00 */
.L_x_770:
[----:B------:R-:W-:Y:S05]  /*1260*/  BSYNC.RECONVERGENT B3 ;  /* 0x0000000000037941 */ /* 0x000fea0003800200 */
.L_x_769:
[----:B------:R-:W-:Y:S01]  /*1270*/  MOV R4, R0 ;  /* 0x0000000000047202 */ /* 0x000fe20000000f00 */
[----:B------:R-:W-:Y:S06]  /*1280*/  BRA `(.L_x_771) ;  /* 0x0000000400547947 */ /* 0x000fec0003800000 */
.L_x_768:
        /* <DEDUP_REMOVED lines=11> */
[----:B------:R-:W-:Y:S02]  /*1340*/  MOV R3, R6 ;  /* 0x0000000600037202 */ /* 0x000fe40000000f00 */
[----:B------:R-:W-:Y:S02]  /*1350*/  MOV R4, 0x3f870a3d ;  /* 0x3f870a3d00047802 */ /* 0x000fe40000000f00 */
[----:B------:R-:W-:-:S07]  /*1360*/  MOV R10, 0x1380 ;  /* 0x00001380000a7802 */ /* 0x000fce0000000f00 */
[----:B------:R-:W-:Y:S05]  /*1370*/  CALL.REL.NOINC `($__internal_2_$__cuda_sm3x_div_rn_noftz_f32_slowpath) ;  /* 0x0000001400ac7944 */ /* 0x000fea0003c00000 */
[----:B------:R-:W-:-:S07]  /*1380*/  MOV R0, R3 ;  /* 0x0000000300007202 */ /* 0x000fce0000000f00 */
.L_x_773:
[----:B------:R-:W-:Y:S05]  /*1390*/  BSYNC.RECONVERGENT B3 ;  /* 0x0000000000037941 */ /* 0x000fea0003800200 */
.L_x_772:
        /* <DEDUP_REMOVED lines=57> */
[C---:B------:R-:W-:Y:S01]  /*1730*/  FFMA R10, R3.reuse, R6, 0.24022644758224487305 ;  /* 0x3e75fdec030a7423 */ /* 0x040fe20000000006 */
        /* <DEDUP_REMOVED lines=10> */
.L_x_771:
[----:B------:R-:W-:Y:S05]  /*17e0*/  BSYNC.RECONVERGENT B2 ;  /* 0x0000000000027941 */ /* 0x000fea0003800200 */
.L_x_767:
[C---:B------:R-:W-:Y:S01]  /*17f0*/  FMUL R3, R8.reuse, 0.35757610201835632324 ;  /* 0x3eb7143708037820 */ /* 0x040fe20000400000 */
[----:B------:R-:W-:Y:S01]  /*1800*/  HFMA2 R0, -RZ, RZ, 1.875, 0 ;  /* 0x3f800000ff007431 */ /* 0x000fe200000001ff */
[----:B------:R-:W-:Y:S01]  /*1810*/  MOV R7, 0x3c2c60bd ;  /* 0x3c2c60bd00077802 */ /* 0x000fe20000000f00 */
[----:B------:R-:W-:Y:S01]  /*1820*/  FMUL R9, R8, 0.11919199675321578979 ;  /* 0x3df41aef08097820 */ /* 0x000fe20000400000 */
[C---:B------:R-:W-:Y:S01]  /*1830*/  FFMA R3, R2.reuse, 0.41245639324188232422, R3 ;  /* 0x3ed32d7c02037823 */ /* 0x040fe20000000003 */
[----:B------:R-:W-:Y:S02]  /*1840*/  BSSY.RECONVERGENT B2, `(.L_x_774) ;  /* 0x0000012000027945 */ /* 0x000fe40003800200 */
[----:B------:R-:W-:Y:S01]  /*1850*/  FFMA R9, R2, 0.019333900883793830872, R9 ;  /* 0x3c9e622102097823 */ /* 0x000fe20000000009 */
[----:B------:R-:W-:Y:S01]  /*1860*/  FFMA R3, R4, 0.18043750524520874023, R3 ;  /* 0x3e38c49c04037823 */ /* 0x000fe20000000003 */
[----:B------:R-:W-:-:S03]  /*1870*/  FFMA R0, R7, -95.0469970703125, R0 ;  /* 0xc2be181007007823 */ /* 0x000fc60000000000 */
[----:B------:R-:W0:Y:S01]  /*1880*/  FCHK P0, R3, 95.0469970703125 ;  /* 0x42be181003007902 */ /* 0x000e220000000000 */
[----:B------:R-:W-:Y:S01]  /*1890*/  FFMA R6, R0, R7, 0.010521111078560352325 ;  /* 0x3c2c60bd00067423 */ /* 0x000fe20000000007 */
[----:B------:R-:W-:-:S03]  /*18a0*/  FMUL R7, R8, 0.71515220403671264648 ;  /* 0x3f37143708077820 */ /* 0x000fc60000400000 */
[----:B------:R-:W-:Y:S01]  /*18b0*/  FFMA R8, R3, R6, RZ ;  /* 0x0000000603087223 */ /* 0x000fe200000000ff */
[----:B------:R-:W-:Y:S01]  /*18c0*/  FFMA R7, R2, 0.21267290413379669189, R7 ;  /* 0x3e59c6ed02077823 */ /* 0x000fe20000000007 */
[----:B------:R-:W-:Y:S02]  /*18d0*/  FFMA R2, R4, 0.95030409097671508789, R9 ;  /* 0x3f73472104027823 */ /* 0x000fe40000000009 */
[----:B------:R-:W-:Y:S01]  /*18e0*/  FFMA R11, R8, -95.0469970703125, R3 ;  /* 0xc2be1810080b7823 */ /* 0x000fe20000000003 */
[----:B------:R-:W-:-:S03]  /*18f0*/  FFMA R0, R4, 0.072175003588199615479, R7 ;  /* 0x3d93d07d04007823 */ /* 0x000fc60000000007 */
[----:B------:R-:W-:Y:S01]  /*1900*/  FFMA R4, R6, R11, R8 ;  /* 0x0000000b06047223 */ /* 0x000fe20000000008 */
[----:B0-----:R-:W-:Y:S06]  /*1910*/  @!P0 BRA `(.L_x_775) ;  /* 0x0000000000108947 */ /* 0x001fec0003800000 */
[----:B------:R-:W-:Y:S02]  /*1920*/  MOV R4, 0x42be1810 ;  /* 0x42be181000047802 */ /* 0x000fe40000000f00 */
[----:B------:R-:W-:-:S07]  /*1930*/  MOV R10, 0x1950 ;  /* 0x00001950000a7802 */ /* 0x000fce0000000f00 */
[----:B------:R-:W-:Y:S05]  /*1940*/  CALL.REL.NOINC `($__internal_2_$__cuda_sm3x_div_rn_noftz_f32_slowpath) ;  /* 0x0000001000387944 */ /* 0x000fea0003c00000 */
[----:B------:R-:W-:-:S07]  /*1950*/  MOV R4, R3 ;  /* 0x0000000300047202 */ /* 0x000fce0000000f00 */
.L_x_775:
[----:B------:R-:W-:Y:S05]  /*1960*/  BSYNC.RECONVERGENT B2 ;  /* 0x0000000000027941 */ /* 0x000fea0003800200 */
.L_x_774:
[----:B------:R-:W-:Y:S01]  /*1970*/  FSETP.GT.AND P0, PT, R4, 0.0088560003787279129028, PT ;  /* 0x3c1118c20400780b */ /* 0x000fe20003f04000 */
[----:B------:R-:W-:-:S12]  /*1980*/  BSSY.RECONVERGENT B0, `(.L_x_776) ;  /* 0x0000049000007945 */ /* 0x000fd80003800200 */
[----:B------:R-:W-:Y:S05]  /*1990*/  @!P0 BRA `(.L_x_777) ;  /* 0x0000000400148947 */ /* 0x000fea0003800000 */
[----:B------:R-:W-:Y:S01]  /*19a0*/  FSETP.NEU.AND P0, PT, R4, 1, PT ;  /* 0x3f8000000400780b */ /* 0x000fe20003f0d000 */
[----:B------:R-:W-:-:S12]  /*19b0*/  HFMA2 R6, -RZ, RZ, 1.875, 0 ;  /* 0x3f800000ff067431 */ /* 0x000fd800000001ff */
[----:B------:R-:W-:Y:S05]  /*19c0*/  @!P0 BRA `(.L_x_778) ;  /* 0x0000000400108947 */ /* 0x000fea0003800000 */
[----:B------:R-:W-:-:S13]  /*19d0*/  FSETP.NAN.AND P0, PT, |R4|, |R4|, PT ;  /* 0x400000040400720b */ /* 0x000fda0003f08200 */
[----:B------:R-:W-:Y:S01]  /*19e0*/  @P0 FADD R6, R4, 0.3333333432674407959 ;  /* 0x3eaaaaab04060421 */ /* 0x000fe20000000000 */
[----:B------:R-:W-:Y:S06]  /*19f0*/  @P0 BRA `(.L_x_778) ;  /* 0x0000000400040947 */ /* 0x000fec0003800000 */
[C---:B------:R-:W-:Y:S01]  /*1a00*/  FMUL R3, |R4|.reuse, 16777216 ;  /* 0x4b80000004037820 */ /* 0x040fe20000400200 */
[C---:B------:R-:W-:Y:S02]  /*1a10*/  FSETP.GEU.AND P0, PT, |R4|.reuse, 1.175494350822287508e-38, PT ;  /* 0x008000000400780b */ /* 0x040fe40003f0e200 */
[----:B------:R-:W-:Y:S02]  /*1a20*/  MOV R11, 0x3a2c32e4 ;  /* 0x3a2c32e4000b7802 */ /* 0x000fe40000000f00 */
[----:B------:R-:W-:Y:S02]  /*1a30*/  FSEL R3, R3, |R4|, !P0 ;  /* 0x4000000403037208 */ /* 0x000fe40004000000 */
[----:B------:R-:W-:Y:S02]  /*1a40*/  FSETP.NEU.AND P2, PT, |R4|, +INF , PT ;  /* 0x7f8000000400780b */ /* 0x000fe40003f4d200 */
[----:B------:R-:W-:-:S04]  /*1a50*/  IADD3 R6, PT, PT, R3, -0x3f3504f3, RZ ;  /* 0xc0cafb0d03067810 */ /* 0x000fc80007ffe0ff */
[----:B------:R-:W-:-:S04]  /*1a60*/  LOP3.LUT R6, R6, 0xff800000, RZ, 0xc0, !PT ;  /* 0xff80000006067812 */ /* 0x000fc800078ec0ff */
[-C--:B------:R-:W-:Y:S02]  /*1a70*/  IADD3 R3, PT, PT, R3, -R6.reuse, RZ ;  /* 0x8000000603037210 */ /* 0x080fe40007ffe0ff */
[----:B------:R-:W-:-:S03]  /*1a80*/  I2FP.F32.S32 R6, R6 ;  /* 0x0000000600067245 */ /* 0x000fc60000201400 */
[C---:B------:R-:W-:Y:S01]  /*1a90*/  FADD R8, R3.reuse, 1 ;  /* 0x3f80000003087421 */ /* 0x040fe20000000000 */
[----:B------:R-:W-:Y:S01]  /*1aa0*/  FADD R7, R3, -1 ;  /* 0xbf80000003077421 */ /* 0x000fe20000000000 */
[----:B------:R-:W-:-:S03]  /*1ab0*/  FSEL R3, RZ, -24, P0 ;  /* 0xc1c00000ff037808 */ /* 0x000fc60000000000 */
[----:B------:R-:W-:Y:S01]  /*1ac0*/  FADD R9, R7, R7 ;  /* 0x0000000707097221 */ /* 0x000fe20000000000 */
[----:B------:R-:W0:Y:S01]  /*1ad0*/  MUFU.RCP R8, R8 ;  /* 0x0000000800087308 */ /* 0x000e220000001000 */
[----:B------:R-:W-:Y:S02]  /*1ae0*/  FFMA R3, R6, 1.1920928955078125e-07, R3 ;  /* 0x3400000006037823 */ /* 0x000fe40000000003 */
        /* <DEDUP_REMOVED lines=16> */
[----:B------:R-:W-:Y:S01]  /*1bf0*/  FFMA R6, R7, R6, R8 ;  /* 0x0000000607067223 */ /* 0x000fe20000000008 */
[----:B------:R-:W-:-:S03]  /*1c00*/  HFMA2 R8, -RZ, RZ, 0.64013671875, -15.109375 ;  /* 0x391fcb8eff087431 */ /* 0x000fc600000001ff */
[----:B------:R-:W-:-:S04]  /*1c10*/  FFMA R9, R10, R9, R6 ;  /* 0x000000090a097223 */ /* 0x000fc80000000006 */
[----:B------:R-:W-:-:S04]  /*1c20*/  FADD R3, R14, R9 ;  /* 0x000000090e037221 */ /* 0x000fc80000000000 */
[----:B------:R-:W-:Y:S01]  /*1c30*/  FMUL R6, R3, 0.3333333432674407959 ;  /* 0x3eaaaaab03067820 */ /* 0x000fe20000400000 */
[----:B------:R-:W-:-:S03]  /*1c40*/  FADD R14, -R14, R3 ;  /* 0x000000030e0e7221 */ /* 0x000fc60000000100 */
[----:B------:R-:W0:Y:S01]  /*1c50*/  FRND R7, R6 ;  /* 0x0000000600077307 */ /* 0x000e220000201000 */
[----:B------:R-:W-:Y:S01]  /*1c60*/  FADD R14, R9, -R14 ;  /* 0x8000000e090e7221 */ /* 0x000fe20000000000 */
[----:B------:R-:W-:Y:S01]  /*1c70*/  FFMA R3, R3, 0.3333333432674407959, -R6 ;  /* 0x3eaaaaab03037823 */ /* 0x000fe20000000806 */
[----:B------:R-:W-:-:S03]  /*1c80*/  FSETP.GT.AND P0, PT, |R6|, 152, PT ;  /* 0x431800000600780b */ /* 0x000fc60003f04200 */
[----:B------:R-:W-:Y:S01]  /*1c90*/  FFMA R14, R14, 0.3333333432674407959, R3 ;  /* 0x3eaaaaab0e0e7823 */ /* 0x000fe20000000003 */
        /* <DEDUP_REMOVED lines=8> */
[----:B------:R0:W1:Y:S02]  /*1d20*/  F2I.NTZ R8, R6 ;  /* 0x0000000600087305 */ /* 0x0000640000203100 */
[----:B------:R-:W-:-:S04]  /*1d30*/  FFMA R10, R3, R10, 0.055503588169813156128 ;  /* 0x3d6357bb030a7423 */ /* 0x000fc8000000000a */
[----:B------:R-:W-:Y:S01]  /*1d40*/  FFMA R10, R3, R10, 0.24022644758224487305 ;  /* 0x3e75fdec030a7423 */ /* 0x000fe2000000000a */
[----:B0-----:R-:W-:-:S03]  /*1d50*/  FSEL R6, RZ, +INF , !P1 ;  /* 0x7f800000ff067808 */ /* 0x001fc60004800000 */
[----:B------:R-:W-:-:S04]  /*1d60*/  FFMA R10, R3, R10, 0.69314718246459960938 ;  /* 0x3f317218030a7423 */ /* 0x000fc8000000000a */
[----:B------:R-:W-:Y:S01]  /*1d70*/  FFMA R10, R3, R10, 1 ;  /* 0x3f800000030a7423 */ /* 0x000fe2000000000a */
[----:B-1----:R-:W-:-:S03]  /*1d80*/  LEA R8, R8, -R7, 0x17 ;  /* 0x8000000708087211 */ /* 0x002fc600078eb8ff */
[----:B------:R-:W-:-:S04]  /*1d90*/  FMUL R9, R9, R10 ;  /* 0x0000000a09097220 */ /* 0x000fc80000400000 */
[----:B------:R-:W-:Y:S01]  /*1da0*/  @!P0 FMUL R6, R8, R9 ;  /* 0x0000000908068220 */ /* 0x000fe20000400000 */
[----:B------:R-:W-:Y:S06]  /*1db0*/  @P2 BRA `(.L_x_778) ;  /* 0x0000000000142947 */ /* 0x000fec0003800000 */
[----:B------:R-:W-:-:S05]  /*1dc0*/  FADD R4, R4, R4 ;  /* 0x0000000404047221 */ /* 0x000fca0000000000 */
[----:B------:R-:W-:Y:S01]  /*1dd0*/  LOP3.LUT R6, R4, 0x7fffffff, RZ, 0xc0, !PT ;  /* 0x7fffffff04067812 */ /* 0x000fe200078ec0ff */
[----:B------:R-:W-:Y:S06]  /*1de0*/  BRA `(.L_x_778) ;  /* 0x0000000000087947 */ /* 0x000fec0003800000 */
.L_x_777:
[----:B------:R-:W-:-:S05]  /*1df0*/  MOV R3, 0x40f92f1b ;  /* 0x40f92f1b00037802 */ /* 0x000fca0000000f00 */
[----:B------:R-:W-:-:S07]  /*1e00*/  FFMA R6, R4, R3, 0.13793103396892547607 ;  /* 0x3e0d3dcb04067423 */ /* 0x000fce0000000003 */
.L_x_778:
[----:B------:R-:W-:Y:S05]  /*1e10*/  BSYNC.RECONVERGENT B0 ;  /* 0x0000000000007941 */ /* 0x000fea0003800200 */
.L_x_776:
[----:B------:R-:W-:Y:S01]  /*1e20*/  HFMA2 R4, -RZ, RZ, 1.0341796875, -112.625 ;  /* 0x3c23d70aff047431 */ /* 0x000fe200000001ff */
[----:B------:R-:W-:Y:S01]  /*1e30*/  MOV R3, 0x3f800000 ;  /* 0x3f80000000037802 */ /* 0x000fe20000000f00 */
[----:B------:R-:W0:Y:S01]  /*1e40*/  FCHK P0, R0, 100 ;  /* 0x42c8000000007902 */ /* 0x000e220000000000 */
[----:B------:R-:W-:Y:S03]  /*1e50*/  BSSY.RECONVERGENT B2, `(.L_x_779) ;  /* 0x000000b000027945 */ /* 0x000fe60003800200 */
[----:B------:R-:W-:-:S04]  /*1e60*/  FFMA R3, R4, -100, R3 ;  /* 0xc2c8000004037823 */ /* 0x000fc80000000003 */
[----:B------:R-:W-:-:S04]  /*1e70*/  FFMA R3, R3, R4, 0.0099999997764825820923 ;  /* 0x3c23d70a03037423 */ /* 0x000fc80000000004 */
        /* <DEDUP_REMOVED lines=8> */
.L_x_780:
[----:B------:R-:W-:Y:S05]  /*1f00*/  BSYNC.RECONVERGENT B2 ;  /* 0x0000000000027941 */ /* 0x000fea0003800200 */
.L_x_779:
        /* <DEDUP_REMOVED lines=72> */
.L_x_782:
[----:B------:R-:W-:-:S05]  /*2390*/  MOV R0, 0x40f92f1b ;  /* 0x40f92f1b00007802 */ /* 0x000fca0000000f00 */
[----:B------:R-:W-:-:S07]  /*23a0*/  FFMA R7, R3, R0, 0.13793103396892547607 ;  /* 0x3e0d3dcb03077423 */ /* 0x000fce0000000000 */
.L_x_783:
[----:B------:R-:W-:Y:S05]  /*23b0*/  BSYNC.RECONVERGENT B0 ;  /* 0x0000000000007941 */ /* 0x000fea0003800200 */
.L_x_781:
[----:B------:R-:W-:Y:S01]  /*23c0*/  HFMA2 R3, -RZ, RZ, 1.021484375, 42592 ;  /* 0x3c167933ff037431 */ /* 0x000fe200000001ff */
[----:B------:R-:W-:Y:S01]  /*23d0*/  MOV R0, 0x3f800000 ;  /* 0x3f80000000007802 */ /* 0x000fe20000000f00 */
[----:B------:R-:W0:Y:S01]  /*23e0*/  FCHK P0, R2, 108.88300323486328125 ;  /* 0x42d9c41902007902 */ /* 0x000e220000000000 */
[----:B------:R-:W-:Y:S03]  /*23f0*/  BSSY.RECONVERGENT B2, `(.L_x_784) ;  /* 0x000000c000027945 */ /* 0x000fe60003800200 */
[----:B------:R-:W-:-:S04]  /*2400*/  FFMA R0, R3, -108.88300323486328125, R0 ;  /* 0xc2d9c41903007823 */ /* 0x000fc80000000000 */
[----:B------:R-:W-:-:S04]  /*2410*/  FFMA R3, R0, R3, 0.0091841695830225944519 ;  /* 0x3c16793300037423 */ /* 0x000fc80000000003 */
[----:B------:R-:W-:-:S04]  /*2420*/  FFMA R0, R2, R3, RZ ;  /* 0x0000000302007223 */ /* 0x000fc800000000ff */
[----:B------:R-:W-:-:S04]  /*2430*/  FFMA R4, R0, -108.88300323486328125, R2 ;  /* 0xc2d9c41900047823 */ /* 0x000fc80000000002 */
[----:B------:R-:W-:Y:S01]  /*2440*/  FFMA R0, R3, R4, R0 ;  /* 0x0000000403007223 */ /* 0x000fe20000000000 */
[----:B0-----:R-:W-:Y:S06]  /*2450*/  @!P0 BRA `(.L_x_785) ;  /* 0x0000000000148947 */ /* 0x001fec0003800000 */
[----:B------:R-:W-:Y:S02]  /*2460*/  MOV R3, R2 ;  /* 0x0000000200037202 */ /* 0x000fe40000000f00 */
[----:B------:R-:W-:Y:S02]  /*2470*/  MOV R4, 0x42d9c419 ;  /* 0x42d9c41900047802 */ /* 0x000fe40000000f00 */
[----:B------:R-:W-:-:S07]  /*2480*/  MOV R10, 0x24a0 ;  /* 0x000024a0000a7802 */ /* 0x000fce0000000f00 */
[----:B------:R-:W-:Y:S05]  /*2490*/  CALL.REL.NOINC `($__internal_2_$__cuda_sm3x_div_rn_noftz_f32_slowpath) ;  /* 0x0000000400647944 */ /* 0x000fea0003c00000 */
[----:B------:R-:W-:-:S07]  /*24a0*/  MOV R0, R3 ;  /* 0x0000000300007202 */ /* 0x000fce0000000f00 */
.L_x_785:
[----:B------:R-:W-:Y:S05]  /*24b0*/  BSYNC.RECONVERGENT B2 ;  /* 0x0000000000027941 */ /* 0x000fea0003800200 */
.L_x_784:
        /* <DEDUP_REMOVED lines=68> */
[----:B------:R-:W-:Y:S06]  /*2900*/  @P2 BRA `(.L_x_788) ;  /* 0x0000000000142947 */ /* 0x000fec0003800000 */
[----:B------:R-:W-:-:S05]  /*2910*/  FADD R0, R0, R0 ;  /* 0x0000000000007221 */ /* 0x000fca0000000000 */
[----:B------:R-:W-:Y:S01]  /*2920*/  LOP3.LUT R4, R0, 0x7fffffff, RZ, 0xc0, !PT ;  /* 0x7fffffff00047812 */ /* 0x000fe200078ec0ff */
[----:B------:R-:W-:Y:S06]  /*2930*/  BRA `(.L_x_788) ;  /* 0x0000000000087947 */ /* 0x000fec0003800000 */
.L_x_787:
[----:B------:R-:W-:-:S05]  /*2940*/  MOV R3, 0x40f92f1b ;  /* 0x40f92f1b00037802 */ /* 0x000fca0000000f00 */
[----:B------:R-:W-:-:S07]  /*2950*/  FFMA R4, R0, R3, 0.13793103396892547607 ;  /* 0x3e0d3dcb00047423 */ /* 0x000fce0000000003 */
.L_x_788:
[----:B------:R-:W-:Y:S05]  /*2960*/  BSYNC.RECONVERGENT B0 ;  /* 0x0000000000007941 */ /* 0x000fea0003800200 */
.L_x_786:
[----:B------:R-:W0:Y:S01]  /*2970*/  LDC.64 R2, c[0x0][0x388] ;  /* 0x0000e200ff027b82 */ /* 0x000e220000000a00 */
[----:B------:R-:W-:Y:S02]  /*2980*/  HFMA2 R0, -RZ, RZ, 3.453125, 0 ;  /* 0x42e80000ff007431 */ /* 0x000fe400000001ff */
[----:B------:R-:W-:Y:S01]  /*2990*/  FADD R6, -R7, R6 ;  /* 0x0000000607067221 */ /* 0x000fe20000000100 */
[----:B------:R-:W-:-:S04]  /*29a0*/  FADD R4, -R4, R7 ;  /* 0x0000000704047221 */ /* 0x000fc80000000100 */
[----:B------:R-:W-:Y:S01]  /*29b0*/  FMUL R9, R4, 200 ;  /* 0x4348000004097820 */ /* 0x000fe20000400000 */
[----:B------:R-:W-:Y:S01]  /*29c0*/  FFMA R7, R7, R0, -16 ;  /* 0xc180000007077423 */ /* 0x000fe20000000000 */
[----:B0-----:R-:W-:-:S04]  /*29d0*/  IMAD.WIDE R2, R5, 0xc, R2 ;  /* 0x0000000c05027825 */ /* 0x001fc800078e0202 */
[----:B------:R-:W-:Y:S01]  /*29e0*/  FMUL R5, R6, 500 ;  /* 0x43fa000006057820 */ /* 0x000fe20000400000 */
[----:B------:R-:W-:Y:S04]  /*29f0*/  STG.E desc[UR4][R2.64], R7 ;  /* 0x0000000702007986 */ /* 0x000fe8000c101904 */
[----:B------:R-:W-:Y:S04]  /*2a00*/  STG.E desc[UR4][R2.64+0x4], R5 ;  /* 0x0000040502007986 */ /* 0x000fe8000c101904 */
[----:B------:R-:W-:Y:S01]  /*2a10*/  STG.E desc[UR4][R2.64+0x8], R9 ;  /* 0x0000080902007986 */ /* 0x000fe2000c101904 */
[----:B------:R-:W-:Y:S05]  /*2a20*/  EXIT ;  /* 0x000000000000794d */ /* 0x000fea0003800000 */
        .weak           $__internal_2_$__cuda_sm3x_div_rn_noftz_f32_slowpath
        .type           $__internal_2_$__cuda_sm3x_div_rn_noftz_f32_slowpath,@function
        .size           $__internal_2_$__cuda_sm3x_div_rn_noftz_f32_slowpath,(.L_x_803 - $__internal_2_$__cuda_sm3x_div_rn_noftz_f32_slowpath)
$__internal_2_$__cuda_sm3x_div_rn_noftz_f32_slowpath:
[----:B------:R-:W-:Y:S01]  /*2a30*/  SHF.R.U32.HI R11, RZ, 0x17, R4 ;  /* 0x00000017ff0b7819 */ /* 0x000fe20000011604 */
[----:B------:R-:W-:Y:S01]  /*2a40*/  BSSY.RECONVERGENT B0, `(.L_x_789) ;  /* 0x0000062000007945 */ /* 0x000fe20003800200 */
[----:B------:R-:W-:Y:S02]  /*2a50*/  SHF.R.U32.HI R9, RZ, 0x17, R3 ;  /* 0x00000017ff097819 */ /* 0x000fe40000011603 */
[----:B------:R-:W-:Y:S02]  /*2a60*/  LOP3.LUT R11, R11, 0xff, RZ, 0xc0, !PT ;  /* 0x000000ff0b0b7812 */ /* 0x000fe400078ec0ff */
[----:B------:R-:W-:Y:S02]  /*2a70*/  LOP3.LUT R12, R9, 0xff, RZ, 0xc0, !PT ;  /* 0x000000ff090c7812 */ /* 0x000fe400078ec0ff */
[----:B------:R-:W-:Y:S02]  /*2a80*/  IADD3 R14, PT, PT, R11, -0x1, RZ ;  /* 0xffffffff0b0e7810 */ /* 0x000fe40007ffe0ff */
[----:B------:R-:W-:-:S02]  /*2a90*/  IADD3 R13, PT, PT, R12, -0x1, RZ ;  /* 0xffffffff0c0d7810 */ /* 0x000fc40007ffe0ff */
[----:B------:R-:W-:-:S04]  /*2aa0*/  ISETP.GT.U32.AND P0, PT, R14, 0xfd, PT ;  /* 0x000000fd0e00780c */ /* 0x000fc80003f04070 */
[----:B------:R-:W-:-:S13]  /*2ab0*/  ISETP.GT.U32.OR P0, PT, R13, 0xfd, P0 ;  /* 0x000000fd0d00780c */ /* 0x000fda0000704470 */
[----:B------:R-:W-:Y:S01]  /*2ac0*/  @!P0 MOV R9, RZ ;  /* 0x000000ff00098202 */ /* 0x000fe20000000f00 */
        /* <DEDUP_REMOVED lines=19> */
[----:B------:R-:W-:Y:S01]  /*2c00*/  @P0 MOV R9, RZ ;  /* 0x000000ff00090202 */ /* 0x000fe20000000f00 */
[----:B------:R-:W-:Y:S01]  /*2c10*/  @!P0 FFMA R3, R3, 1.84467440737095516160e+19, RZ ;  /* 0x5f80000003038823 */ /* 0x000fe200000000ff */
[----:B------:R-:W-:Y:S01]  /*2c20*/  @!P0 MOV R9, 0xffffffc0 ;  /* 0xffffffc000098802 */ /* 0x000fe20000000f00 */
[----:B------:R-:W-:-:S03]  /*2c30*/  @!P1 FFMA R4, R4, 1.84467440737095516160e+19, RZ ;  /* 0x5f80000004049823 */ /* 0x000fc600000000ff */
[----:B------:R-:W-:-:S07]  /*2c40*/  @!P1 IADD3 R9, PT, PT, R9, 0x40, RZ ;  /* 0x0000004009099810 */ /* 0x000fce0007ffe0ff */
.L_x_790:
[----:B------:R-:W-:Y:S01]  /*2c50*/  LEA R13, R11, 0xc0800000, 0x17 ;  /* 0xc08000000b0d7811 */ /* 0x000fe200078eb8ff */
[----:B------:R-:W-:Y:S01]  /*2c60*/  BSSY.RECONVERGENT B1, `(.L_x_795) ;  /* 0x0000036000017945 */ /* 0x000fe20003800200 */
[----:B------:R-:W-:Y:S02]  /*2c70*/  IADD3 R12, PT, PT, R12, -0x7f, RZ ;  /* 0xffffff810c0c7810 */ /* 0x000fe40007ffe0ff */
[----:B------:R-:W-:-:S03]  /*2c80*/  IADD3 R13, PT, PT, -R13, R4, RZ ;  /* 0x000000040d0d7210 */ /* 0x000fc60007ffe1ff */
[C---:B------:R-:W-:Y:S01]  /*2c90*/  IMAD R3, R12.reuse, -0x800000, R3 ;  /* 0xff8000000c037824 */ /* 0x040fe200078e0203 */
[----:B------:R-:W0:Y:S01]  /*2ca0*/  MUFU.RCP R4, R13 ;  /* 0x0000000d00047308 */ /* 0x000e220000001000 */
[----:B------:R-:W-:Y:S01]  /*2cb0*/  FADD.FTZ R14, -R13, -RZ ;  /* 0x800000ff0d0e7221 */ /* 0x000fe20000010100 */
[----:B------:R-:W-:-:S04]  /*2cc0*/  IADD3 R12, PT, PT, R12, 0x7f, -R11 ;  /* 0x0000007f0c0c7810 */ /* 0x000fc80007ffe80b */
[----:B------:R-:W-:Y:S01]  /*2cd0*/  IADD3 R12, PT, PT, R12, R9, RZ ;  /* 0x000000090c0c7210 */ /* 0x000fe20007ffe0ff */
        /* <DEDUP_REMOVED lines=8> */
[----:B------:R-:W-:-:S04]  /*2d60*/  LOP3.LUT R11, R11, 0xff, RZ, 0xc0, !PT ;  /* 0x000000ff0b0b7812 */ /* 0x000fc800078ec0ff */
[----:B------:R-:W-:-:S04]  /*2d70*/  IADD3 R13, PT, PT, R11, R12, RZ ;  /* 0x0000000c0b0d7210 */ /* 0x000fc80007ffe0ff */
[----:B------:R-:W-:-:S04]  /*2d80*/  IADD3 R9, PT, PT, R13, -0x1, RZ ;  /* 0xffffffff0d097810 */ /* 0x000fc80007ffe0ff */
        /* <DEDUP_REMOVED lines=10> */
[C---:B------:R-:W-:Y:S02]  /*2e30*/  IADD3 R12, PT, PT, R13.reuse, 0x20, RZ ;  /* 0x000000200d0c7810 */ /* 0x040fe40007ffe0ff */
[----:B------:R-:W-:Y:S02]  /*2e40*/  ISETP.NE.AND P2, PT, R13, RZ, PT ;  /* 0x000000ff0d00720c */ /* 0x000fe40003f45270 */
[----:B------:R-:W-:Y:S01]  /*2e50*/  LOP3.LUT R11, R9, 0x7fffff, RZ, 0xc0, !PT ;  /* 0x007fffff090b7812 */ /* 0x000fe200078ec0ff */
[CCC-:B------:R-:W-:Y:S01]  /*2e60*/  FFMA.RP R9, R4.reuse, R14.reuse, R15.reuse ;  /* 0x0000000e04097223 */ /* 0x1c0fe2000000800f */
[----:B------:R-:W-:Y:S01]  /*2e70*/  FFMA.RM R4, R4, R14, R15 ;  /* 0x0000000e04047223 */ /* 0x000fe2000000400f */
[----:B------:R-:W-:Y:S02]  /*2e80*/  ISETP.NE.AND P1, PT, R13, RZ, PT ;  /* 0x000000ff0d00720c */ /* 0x000fe40003f25270 */
[----:B------:R-:W-:-:S02]  /*2e90*/  LOP3.LUT R11, R11, 0x800000, RZ, 0xfc, !PT ;  /* 0x008000000b0b7812 */ /* 0x000fc400078efcff */
[----:B------:R-:W-:Y:S02]  /*2ea0*/  IADD3 R13, PT, PT, -R13, RZ, RZ ;  /* 0x000000ff0d0d7210 */ /* 0x000fe40007ffe1ff */
[----:B------:R-:W-:Y:S02]  /*2eb0*/  SHF.L.U32 R12, R11, R12, RZ ;  /* 0x0000000c0b0c7219 */ /* 0x000fe400000006ff */
[----:B------:R-:W-:Y:S02]  /*2ec0*/  FSETP.NEU.FTZ.AND P0, PT, R9, R4, PT ;  /* 0x000000040900720b */ /* 0x000fe40003f1d000 */
[----:B------:R-:W-:Y:S02]  /*2ed0*/  SEL R4, R13, RZ, P2 ;  /* 0x000000ff0d047207 */ /* 0x000fe40001000000 */
[----:B------:R-:W-:Y:S02]  /*2ee0*/  ISETP.NE.AND P1, PT, R12, RZ, P1 ;  /* 0x000000ff0c00720c */ /* 0x000fe40000f25270 */
[----:B------:R-:W-:-:S02]  /*2ef0*/  SHF.R.U32.HI R4, RZ, R4, R11 ;  /* 0x00000004ff047219 */ /* 0x000fc4000001160b */
[----:B------:R-:W-:Y:S02]  /*2f00*/  PLOP3.LUT P0, PT, P0, P1, PT, 0xf8, 0x8f ;  /* 0x00000000008f781c */ /* 0x000fe40000703f70 */
[----:B------:R-:W-:Y:S02]  /*2f10*/  SHF.R.U32.HI R12, RZ, 0x1, R4 ;  /* 0x00000001ff0c7819 */ /* 0x000fe40000011604 */
[----:B------:R-:W-:-:S04]  /*2f20*/  SEL R9, RZ, 0x1, !P0 ;  /* 0x00000001ff097807 */ /* 0x000fc80004000000 */
[----:B------:R-:W-:-:S04]  /*2f30*/  LOP3.LUT R9, R9, 0x1, R12, 0xf8, !PT ;  /* 0x0000000109097812 */ /* 0x000fc800078ef80c */
[----:B------:R-:W-:-:S04]  /*2f40*/  LOP3.LUT R9, R9, R4, RZ, 0xc0, !PT ;  /* 0x0000000409097212 */ /* 0x000fc800078ec0ff */
[----:B------:R-:W-:-:S04]  /*2f50*/  IADD3 R12, PT, PT, R12, R9, RZ ;  /* 0x000000090c0c7210 */ /* 0x000fc80007ffe0ff */
[----:B------:R-:W-:Y:S01]  /*2f60*/  LOP3.LUT R3, R12, R3, RZ, 0xfc, !PT ;  /* 0x000000030c037212 */ /* 0x000fe200078efcff */
[----:B------:R-:W-:Y:S06]  /*2f70*/  BRA `(.L_x_798) ;  /* 0x0000000000107947 */ /* 0x000fec0003800000 */
.L_x_797:
[----:B------:R-:W-:-:S04]  /*2f80*/  LOP3.LUT R3, R3, 0x80000000, RZ, 0xc0, !PT ;  /* 0x8000000003037812 */ /* 0x000fc800078ec0ff */
[----:B------:R-:W-:Y:S01]  /*2f90*/  LOP3.LUT R3, R3, 0x7f800000, RZ, 0xfc, !PT ;  /* 0x7f80000003037812 */ /* 0x000fe200078efcff */
[----:B------:R-:W-:Y:S06]  /*2fa0*/  BRA `(.L_x_798) ;  /* 0x0000000000047947 */ /* 0x000fec0003800000 */
.L_x_796:
[----:B------:R-:W-:-:S07]  /*2fb0*/  LEA R3, R12, R3, 0x17 ;  /* 0x000000030c037211 */ /* 0x000fce00078eb8ff */
.L_x_798:
[----:B------:R-:W-:Y:S05]  /*2fc0*/  BSYNC.RECONVERGENT B1 ;  /* 0x0000000000017941 */ /* 0x000fea0003800200 */
.L_x_795:
[----:B------:R-:W-:Y:S05]  /*2fd0*/  BRA `(.L_x_799) ;  /* 0x0000000000207947 */ /* 0x000fea0003800000 */
.L_x_794:
[----:B------:R-:W-:-:S04]  /*2fe0*/  LOP3.LUT R3, R4, 0x80000000, R3, 0x48, !PT ;  /* 0x8000000004037812 */ /* 0x000fc800078e4803 */
[----:B------:R-:W-:Y:S01]  /*2ff0*/  LOP3.LUT R3, R3, 0x7f800000, RZ, 0xfc, !PT ;  /* 0x7f80000003037812 */ /* 0x000fe200078efcff */
[----:B------:R-:W-:Y:S06]  /*3000*/  BRA `(.L_x_799) ;  /* 0x0000000000147947 */ /* 0x000fec0003800000 */
.L_x_793:
[----:B------:R-:W-:Y:S01]  /*3010*/  LOP3.LUT R3, R4, 0x80000000, R3, 0x48, !PT ;  /* 0x8000000004037812 */ /* 0x000fe200078e4803 */
[----:B------:R-:W-:Y:S06]  /*3020*/  BRA `(.L_x_799) ;  /* 0x00000000000c7947 */ /* 0x000fec0003800000 */
.L_x_792:
[----:B------:R-:W0:Y:S01]  /*3030*/  MUFU.RSQ R3, -QNAN ;  /* 0xffc0000000037908 */ /* 0x000e220000001400 */
[----:B------:R-:W-:Y:S05]  /*3040*/  BRA `(.L_x_799) ;  /* 0x0000000000047947 */ /* 0x000fea0003800000 */
.L_x_791:
[----:B------:R-:W-:-:S07]  /*3050*/  FADD.FTZ R3, R3, R4 ;  /* 0x0000000403037221 */ /* 0x000fce0000010000 */
.L_x_799:
[----:B------:R-:W-:Y:S05]  /*3060*/  BSYNC.RECONVERGENT B0 ;  /* 0x0000000000007941 */ /* 0x000fea0003800200 */
.L_x_789:
[----:B------:R-:W-:-:S04]  /*3070*/  HFMA2 R11, -RZ, RZ, 0, 0 ;  /* 0x00000000ff0b7431 */ /* 0x000fc800000001ff */
[----:B0-----:R-:W-:Y:S05]  /*3080*/  RET.REL.NODEC R10 `(_Z14RgbToLabKernelPK3rgbP3labii) ;  /* 0xffffffcc0adc7950 */ /* 0x001fea0003c3ffff */
.L_x_800:
        /* <DEDUP_REMOVED lines=15> */
.L_x_803:


//--------------------- .nv.shared._ZN3cub18CUB_300001_SM_10006detail11EmptyKernelIvEEvv --------------------------
	.section	.nv.shared._ZN3cub18CUB_300001_SM_10006detail11EmptyKernelIvEEvv,"aw",@nobits
	.sectionflags	@""
	.align	16
	.zero		1024


//--------------------- .nv.shared.reserved.0     --------------------------
	.section	.nv.shared.reserved.0,"aw",@nobits
	.weak		__nv_reservedSMEM_offset_0_alias
	.size		__nv_reservedSMEM_offset_0_alias, 0, 64
	.other		__nv_reservedSMEM_offset_0_alias,@"STO_CUDA_RESERVED_SHARED STV_DEFAULT"
__nv_reservedSMEM_offset_0_alias:
	.zero		0
	.zero		64


//--------------------- .nv.global                --------------------------
	.section	.nv.global,"aw",@nobits
.nv.global:
	.type		_ZN34_INTERNAL_df4f2287_4_k_cu_c165e5596thrust24THRUST_300001_SM_1000_NS12placeholders2_8E,@object
	.size		_ZN34_INTERNAL_df4f2287_4_k_cu_c165e5596thrust24THRUST_300001_SM_1000_NS12placeholders2_8E,(_ZN34_INTERNAL_df4f2287_4_k_cu_c165e5594cuda3std3__436_GLOBAL__N__df4f2287_4_k_cu_c165e5596ignoreE - _ZN34_INTERNAL_df4f2287_4_k_cu_c165e5596thrust24THRUST_300001_SM_1000_NS12placeholders2_8E)
_ZN34_INTERNAL_df4f2287_4_k_cu_c165e5596thrust24THRUST_300001_SM_1000_NS12placeholders2_8E:
	.zero		1
	.type		_ZN34_INTERNAL_df4f2287_4_k_cu_c165e5594cuda3std3__436_GLOBAL__N__df4f2287_4_k_cu_c165e5596ignoreE,@object
	.size		_ZN34_INTERNAL_df4f2287_4_k_cu_c165e5594cuda3std3__436_GLOBAL__N__df4f2287_4_k_cu_c165e5596ignoreE,(_ZN34_INTERNAL_df4f2287_4_k_cu_c165e5594cuda3std6ranges3__45__cpo4dataE - _ZN34_INTERNAL_df4f2287_4_k_cu_c165e5594cuda3std3__436_GLOBAL__N__df4f2287_4_k_cu_c165e5596ignoreE)
_ZN34_INTERNAL_df4f2287_4_k_cu_c165e5594cuda3std3__436_GLOBAL__N__df4f2287_4_k_cu_c165e5596ignoreE:
	.zero		1
	.type		_ZN34_INTERNAL_df4f2287_4_k_cu_c165e5594cuda3std6ranges3__45__cpo4dataE,@object
	.size		_ZN34_INTERNAL_df4f2287_4_k_cu_c165e5594cuda3std6ranges3__45__cpo4dataE,(_ZN34_INTERNAL_df4f2287_4_k_cu_c165e5596thrust24THRUST_300001_SM_1000_NS6system3cpp3parE - _ZN34_INTERNAL_df4f2287_4_k_cu_c165e5594cuda3std6ranges3__45__cpo4dataE)
_ZN34_INTERNAL_df4f2287_4_k_cu_c165e5594cuda3std6ranges3__45__cpo4dataE:
	.zero		1
	.type		_ZN34_INTERNAL_df4f2287_4_k_cu_c165e5596thrust24THRUST_300001_SM_1000_NS6system3cpp3parE,@object
	.size		_ZN34_INTERNAL_df4f2287_4_k_cu_c165e5596thrust24THRUST_300001_SM_1000_NS6system3cpp3parE,(_ZN34_INTERNAL_df4f2287_4_k_cu_c165e5594cuda3std3__45__cpo5beginE - _ZN34_INTERNAL_df4f2287_4_k_cu_c165e5596thrust24THRUST_300001_SM_1000_NS6system3cpp3parE)
_ZN34_INTERNAL_df4f2287_4_k_cu_c165e5596thrust24THRUST_300001_SM_1000_NS6system3cpp3parE:
	.zero		1
	.type		_ZN34_INTERNAL_df4f2287_4_k_cu_c165e5594cuda3std3__45__cpo5beginE,@object
	.size		_ZN34_INTERNAL_df4f2287_4_k_cu_c165e5594cuda3std3__45__cpo5beginE,(_ZN34_INTERNAL_df4f2287_4_k_cu_c165e5594cuda3std6ranges3__45__cpo5beginE - _ZN34_INTERNAL_df4f2287_4_k_cu_c165e5594cuda3std3__45__cpo5beginE)
_ZN34_INTERNAL_df4f2287_4_k_cu_c165e5594cuda3std3__45__cpo5beginE:
	.zero		1
	.type		_ZN34_INTERNAL_df4f2287_4_k_cu_c165e5594cuda3std6ranges3__45__cpo5beginE,@object
	.size		_ZN34_INTERNAL_df4f2287_4_k_cu_c165e5594cuda3std6ranges3__45__cpo5beginE,(_ZN34_INTERNAL_df4f2287_4_k_cu_c165e5596thrust24THRUST_300001_SM_1000_NS6deviceE - _ZN34_INTERNAL_df4f2287_4_k_cu_c165e5594cuda3std6ranges3__45__cpo5beginE)
_ZN34_INTERNAL_df4f2287_4_k_cu_c165e5594cuda3std6ranges3__45__cpo5beginE:
	.zero		1
	.type		_ZN34_INTERNAL_df4f2287_4_k_cu_c165e5596thrust24THRUST_300001_SM_1000_NS6deviceE,@object
	.size		_ZN34_INTERNAL_df4f2287_4_k_cu_c165e5596thrust24THRUST_300001_SM_1000_NS6deviceE,(_ZN34_INTERNAL_df4f2287_4_k_cu_c165e5594cuda3std3__47nulloptE - _ZN34_INTERNAL_df4f2287_4_k_cu_c165e5596thrust24THRUST_300001_SM_1000_NS6deviceE)
_ZN34_INTERNAL_df4f2287_4_k_cu_c165e5596thrust24THRUST_300001_SM_1000_NS6deviceE:
	.zero		1
	.type		_ZN34_INTERNAL_df4f2287_4_k_cu_c165e5594cuda3std3__47nulloptE,@object
	.size		_ZN34_INTERNAL_df4f2287_4_k_cu_c165e5594cuda3std3__47nulloptE,(_ZN34_INTERNAL_df4f2287_4_k_cu_c165e5594cuda3std6ranges3__45__cpo8distanceE - _ZN34_INTERNAL_df4f2287_4_k_cu_c165e5594cuda3std3__47nulloptE)
_ZN34_INTERNAL_df4f2287_4_k_cu_c165e5594cuda3std3__47nulloptE:
	.zero		1
	.type		_ZN34_INTERNAL_df4f2287_4_k_cu_c165e5594cuda3std6ranges3__45__cpo8distanceE,@object
	.size		_ZN34_INTERNAL_df4f2287_4_k_cu_c165e5594cuda3std6ranges3__45__cpo8distanceE,(_ZN34_INTERNAL_df4f2287_4_k_cu_c165e5596thrust24THRUST_300001_SM_1000_NS12placeholders2_4E - _ZN34_INTERNAL_df4f2287_4_k_cu_c165e5594cuda3std6ranges3__45__cpo8distanceE)
_ZN34_INTERNAL_df4f2287_4_k_cu_c165e5594cuda3std6ranges3__45__cpo8distanceE:
	.zero		1
	.type		_ZN34_INTERNAL_df4f2287_4_k_cu_c165e5596thrust24THRUST_300001_SM_1000_NS12placeholders2_4E,@object
	.size		_ZN34_INTERNAL_df4f2287_4_k_cu_c165e5596thrust24THRUST_300001_SM_1000_NS12placeholders2_4E,(_ZN34_INTERNAL_df4f2287_4_k_cu_c165e5594cuda3std3__45__cpo6rbeginE - _ZN34_INTERNAL_df4f2287_4_k_cu_c165e5596thrust24THRUST_300001_SM_1000_NS12placeholders2_4E)
_ZN34_INTERNAL_df4f2287_4_k_cu_c165e5596thrust24THRUST_300001_SM_1000_NS12placeholders2_4E:
	.zero		1
	.type		_ZN34_INTERNAL_df4f2287_4_k_cu_c165e5594cuda3std3__45__cpo6rbeginE,@object
	.size		_ZN34_INTERNAL_df4f2287_4_k_cu_c165e5594cuda3std3__45__cpo6rbeginE,(_ZN34_INTERNAL_df4f2287_4_k_cu_c165e5594cuda3std6ranges3__45__cpo7advanceE - _ZN34_INTERNAL_df4f2287_4_k_cu_c165e5594cuda3std3__45__cpo6rbeginE)
_ZN34_INTERNAL_df4f2287_4_k_cu_c165e5594cuda3std3__45__cpo6rbeginE:
	.zero		1
	.type		_ZN34_INTERNAL_df4f2287_4_k_cu_c165e5594cuda3std6ranges3__45__cpo7advanceE,@object
	.size		_ZN34_INTERNAL_df4f2287_4_k_cu_c165e5594cuda3std6ranges3__45__cpo7advanceE,(_ZN34_INTERNAL_df4f2287_4_k_cu_c165e5596thrust24THRUST_300001_SM_1000_NS12placeholders3_10E - _ZN34_INTERNAL_df4f2287_4_k_cu_c165e5594cuda3std6ranges3__45__cpo7advanceE)
_ZN34_INTERNAL_df4f2287_4_k_cu_c165e5594cuda3std6ranges3__45__cpo7advanceE:
	.zero		1
	.type		_ZN34_INTERNAL_df4f2287_4_k_cu_c165e5596thrust24THRUST_300001_SM_1000_NS12placeholders3_10E,@object
	.size		_ZN34_INTERNAL_df4f2287_4_k_cu_c165e5596thrust24THRUST_300001_SM_1000_NS12placeholders3_10E,(_ZN34_INTERNAL_df4f2287_4_k_cu_c165e5594cuda3std3__48in_placeE - _ZN34_INTERNAL_df4f2287_4_k_cu_c165e5596thrust24THRUST_300001_SM_1000_NS12placeholders3_10E)
_ZN34_INTERNAL_df4f2287_4_k_cu_c165e5596thrust24THRUST_300001_SM_1000_NS12placeholders3_10E:
	.zero		1
	.type		_ZN34_INTERNAL_df4f2287_4_k_cu_c165e5594cuda3std3__48in_placeE,@object
	.size		_ZN34_INTERNAL_df4f2287_4_k_cu_c165e5594cuda3std3__48in_placeE,(_ZN34_INTERNAL_df4f2287_4_k_cu_c165e5594cuda3std6ranges3__45__cpo4sizeE - _ZN34_INTERNAL_df4f2287_4_k_cu_c165e5594cuda3std3__48in_placeE)
_ZN34_INTERNAL_df4f2287_4_k_cu_c165e5594cuda3std3__48in_placeE:
	.zero		1
	.type		_ZN34_INTERNAL_df4f2287_4_k_cu_c165e5594cuda3std6ranges3__45__cpo4sizeE,@object
	.size		_ZN34_INTERNAL_df4f2287_4_k_cu_c165e5594cuda3std6ranges3__45__cpo4sizeE,(_ZN34_INTERNAL_df4f2287_4_k_cu_c165e5596thrust24THRUST_300001_SM_1000_NS12placeholders2_2E - _ZN34_INTERNAL_df4f2287_4_k_cu_c165e5594cuda3std6ranges3__45__cpo4sizeE)
_ZN34_INTERNAL_df4f2287_4_k_cu_c165e5594cuda3std6ranges3__45__cpo4sizeE:
	.zero		1
	.type		_ZN34_INTERNAL_df4f2287_4_k_cu_c165e5596thrust24THRUST_300001_SM_1000_NS12placeholders2_2E,@object
	.size		_ZN34_INTERNAL_df4f2287_4_k_cu_c165e5596thrust24THRUST_300001_SM_1000_NS12placeholders2_2E,(_ZN34_INTERNAL_df4f2287_4_k_cu_c165e5594cuda3std3__45__cpo6cbeginE - _ZN34_INTERNAL_df4f2287_4_k_cu_c165e5596thrust24THRUST_300001_SM_1000_NS12placeholders2_2E)
_ZN34_INTERNAL_df4f2287_4_k_cu_c165e5596thrust24THRUST_300001_SM_1000_NS12placeholders2_2E:
	.zero		1
	.type		_ZN34_INTERNAL_df4f2287_4_k_cu_c165e5594cuda3std3__45__cpo6cbeginE,@object
	.size		_ZN34_INTERNAL_df4f2287_4_k_cu_c165e5594cuda3std3__45__cpo6cbeginE,(_ZN34_INTERNAL_df4f2287_4_k_cu_c165e5594cuda3std6ranges3__45__cpo6cbeginE - _ZN34_INTERNAL_df4f2287_4_k_cu_c165e5594cuda3std3__45__cpo6cbeginE)
_ZN34_INTERNAL_df4f2287_4_k_cu_c165e5594cuda3std3__45__cpo6cbeginE:
	.zero		1
	.type		_ZN34_INTERNAL_df4f2287_4_k_cu_c165e5594cuda3std6ranges3__45__cpo6cbeginE,@object
	.size		_ZN34_INTERNAL_df4f2287_4_k_cu_c165e5594cuda3std6ranges3__45__cpo6cbeginE,(_ZN34_INTERNAL_df4f2287_4_k_cu_c165e5596thrust24THRUST_300001_SM_1000_NS12placeholders2_6E - _ZN34_INTERNAL_df4f2287_4_k_cu_c165e5594cuda3std6ranges3__45__cpo6cbeginE)
_ZN34_INTERNAL_df4f2287_4_k_cu_c165e5594cuda3std6ranges3__45__cpo6cbeginE:
	.zero		1
	.type		_ZN34_INTERNAL_df4f2287_4_k_cu_c165e5596thrust24THRUST_300001_SM_1000_NS12placeholders2_6E,@object
	.size		_ZN34_INTERNAL_df4f2287_4_k_cu_c165e5596thrust24THRUST_300001_SM_1000_NS12placeholders2_6E,(_ZN34_INTERNAL_df4f2287_4_k_cu_c165e5594cuda3std3__45__cpo7crbeginE - _ZN34_INTERNAL_df4f2287_4_k_cu_c165e5596thrust24THRUST_300001_SM_1000_NS12placeholders2_6E)
_ZN34_INTERNAL_df4f2287_4_k_cu_c165e5596thrust24THRUST_300001_SM_1000_NS12placeholders2_6E:
	.zero		1
	.type		_ZN34_INTERNAL_df4f2287_4_k_cu_c165e5594cuda3std3__45__cpo7crbeginE,@object
	.size		_ZN34_INTERNAL_df4f2287_4_k_cu_c165e5594cuda3std3__45__cpo7crbeginE,(_ZN34_INTERNAL_df4f2287_4_k_cu_c165e5594cuda3std6ranges3__45__cpo4nextE - _ZN34_INTERNAL_df4f2287_4_k_cu_c165e5594cuda3std3__45__cpo7crbeginE)
_ZN34_INTERNAL_df4f2287_4_k_cu_c165e5594cuda3std3__45__cpo7crbeginE:
	.zero		1
	.type		_ZN34_INTERNAL_df4f2287_4_k_cu_c165e5594cuda3std6ranges3__45__cpo4nextE,@object
	.size		_ZN34_INTERNAL_df4f2287_4_k_cu_c165e5594cuda3std6ranges3__45__cpo4nextE,(_ZN34_INTERNAL_df4f2287_4_k_cu_c165e5594cuda3std6ranges3__45__cpo4swapE - _ZN34_INTERNAL_df4f2287_4_k_cu_c165e5594cuda3std6ranges3__45__cpo4nextE)
_ZN34_INTERNAL_df4f2287_4_k_cu_c165e5594cuda3std6ranges3__45__cpo4nextE:
	.zero		1
	.type		_ZN34_INTERNAL_df4f2287_4_k_cu_c165e5594cuda3std6ranges3__45__cpo4swapE,@object
	.size		_ZN34_INTERNAL_df4f2287_4_k_cu_c165e5594cuda3std6ranges3__45__cpo4swapE,(_ZN34_INTERNAL_df4f2287_4_k_cu_c165e5596thrust24THRUST_300001_SM_1000_NS8cuda_cub10par_nosyncE - _ZN34_INTERNAL_df4f2287_4_k_cu_c165e5594cuda3std6ranges3__45__cpo4swapE)
_ZN34_INTERNAL_df4f2287_4_k_cu_c165e5594cuda3std6ranges3__45__cpo4swapE:
	.zero		1
	.type		_ZN34_INTERNAL_df4f2287_4_k_cu_c165e5596thrust24THRUST_300001_SM_1000_NS8cuda_cub10par_nosyncE,@object
	.size		_ZN34_INTERNAL_df4f2287_4_k_cu_c165e5596thrust24THRUST_300001_SM_1000_NS8cuda_cub10par_nosyncE,(_ZN34_INTERNAL_df4f2287_4_k_cu_c165e5596thrust24THRUST_300001_SM_1000_NS3seqE - _ZN34_INTERNAL_df4f2287_4_k_cu_c165e5596thrust24THRUST_300001_SM_1000_NS8cuda_cub10par_nosyncE)
_ZN34_INTERNAL_df4f2287_4_k_cu_c165e5596thrust24THRUST_300001_SM_1000_NS8cuda_cub10par_nosyncE:
	.zero		1
	.type		_ZN34_INTERNAL_df4f2287_4_k_cu_c165e5596thrust24THRUST_300001_SM_1000_NS3seqE,@object
	.size		_ZN34_INTERNAL_df4f2287_4_k_cu_c165e5596thrust24THRUST_300001_SM_1000_NS3seqE,(_ZN34_INTERNAL_df4f2287_4_k_cu_c165e5594cuda3std3__420unreachable_sentinelE - _ZN34_INTERNAL_df4f2287_4_k_cu_c165e5596thrust24THRUST_300001_SM_1000_NS3seqE)
_ZN34_INTERNAL_df4f2287_4_k_cu_c165e5596thrust24THRUST_300001_SM_1000_NS3seqE:
	.zero		1
	.type		_ZN34_INTERNAL_df4f2287_4_k_cu_c165e5594cuda3std3__420unreachable_sentinelE,@object
	.size		_ZN34_INTERNAL_df4f2287_4_k_cu_c165e5594cuda3std3__420unreachable_sentinelE,(_ZN34_INTERNAL_df4f2287_4_k_cu_c165e5594cuda3std6ranges3__45__cpo5ssizeE - _ZN34_INTERNAL_df4f2287_4_k_cu_c165e5594cuda3std3__420unreachable_sentinelE)
_ZN34_INTERNAL_df4f2287_4_k_cu_c165e5594cuda3std3__420unreachable_sentinelE:
	.zero		1
	.type		_ZN34_INTERNAL_df4f2287_4_k_cu_c165e5594cuda3std6ranges3__45__cpo5ssizeE,@object
	.size		_ZN34_INTERNAL_df4f2287_4_k_cu_c165e5594cuda3std6ranges3__45__cpo5ssizeE,(_ZN34_INTERNAL_df4f2287_4_k_cu_c165e5596thrust24THRUST_300001_SM_1000_NS12placeholders2_3E - _ZN34_INTERNAL_df4f2287_4_k_cu_c165e5594cuda3std6ranges3__45__cpo5ssizeE)
_ZN34_INTERNAL_df4f2287_4_k_cu_c165e5594cuda3std6ranges3__45__cpo5ssizeE:
	.zero		1
	.type		_ZN34_INTERNAL_df4f2287_4_k_cu_c165e5596thrust24THRUST_300001_SM_1000_NS12placeholders2_3E,@object
	.size		_ZN34_INTERNAL_df4f2287_4_k_cu_c165e5596thrust24THRUST_300001_SM_1000_NS12placeholders2_3E,(_ZN34_INTERNAL_df4f2287_4_k_cu_c165e5594cuda3std3__45__cpo4cendE - _ZN34_INTERNAL_df4f2287_4_k_cu_c165e5596thrust24THRUST_300001_SM_1000_NS12placeholders2_3E)
_ZN34_INTERNAL_df4f2287_4_k_cu_c165e5596thrust24THRUST_300001_SM_1000_NS12placeholders2_3E:
	.zero		1
	.type		_ZN34_INTERNAL_df4f2287_4_k_cu_c165e5594cuda3std3__45__cpo4cendE,@object
	.size		_ZN34_INTERNAL_df4f2287_4_k_cu_c165e5594cuda3std3__45__cpo4cendE,(_ZN34_INTERNAL_df4f2287_4_k_cu_c165e5594cuda3std6ranges3__45__cpo4cendE - _ZN34_INTERNAL_df4f2287_4_k_cu_c165e5594cuda3std3__45__cpo4cendE)
_ZN34_INTERNAL_df4f2287_4_k_cu_c165e5594cuda3std3__45__cpo4cendE:
	.zero		1
	.type		_ZN34_INTERNAL_df4f2287_4_k_cu_c165e5594cuda3std6ranges3__45__cpo4cendE,@object
	.size		_ZN34_INTERNAL_df4f2287_4_k_cu_c165e5594cuda3std6ranges3__45__cpo4cendE,(_ZN34_INTERNAL_df4f2287_4_k_cu_c165e5596thrust24THRUST_300001_SM_1000_NS12placeholders2_7E - _ZN34_INTERNAL_df4f2287_4_k_cu_c165e5594cuda3std6ranges3__45__cpo4cendE)
_ZN34_INTERNAL_df4f2287_4_k_cu_c165e5594cuda3std6ranges3__45__cpo4cendE:
	.zero		1
	.type		_ZN34_INTERNAL_df4f2287_4_k_cu_c165e5596thrust24THRUST_300001_SM_1000_NS12placeholders2_7E,@object
	.size		_ZN34_INTERNAL_df4f2287_4_k_cu_c165e5596thrust24THRUST_300001_SM_1000_NS12placeholders2_7E,(_ZN34_INTERNAL_df4f2287_4_k_cu_c165e5594cuda3std3__45__cpo5crendE - _ZN34_INTERNAL_df4f2287_4_k_cu_c165e5596thrust24THRUST_300001_SM_1000_NS12placeholders2_7E)
_ZN34_INTERNAL_df4f2287_4_k_cu_c165e5596thrust24THRUST_300001_SM_1000_NS12placeholders2_7E:
	.zero		1
	.type		_ZN34_INTERNAL_df4f2287_4_k_cu_c165e5594cuda3std3__45__cpo5crendE,@object
	.size		_ZN34_INTERNAL_df4f2287_4_k_cu_c165e5594cuda3std3__45__cpo5crendE,(_ZN34_INTERNAL_df4f2287_4_k_cu_c165e5594cuda3std6ranges3__45__cpo4prevE - _ZN34_INTERNAL_df4f2287_4_k_cu_c165e5594cuda3std3__45__cpo5crendE)
_ZN34_INTERNAL_df4f2287_4_k_cu_c165e5594cuda3std3__45__cpo5crendE:
	.zero		1
	.type		_ZN34_INTERNAL_df4f2287_4_k_cu_c165e5594cuda3std6ranges3__45__cpo4prevE,@object
	.size		_ZN34_INTERNAL_df4f2287_4_k_cu_c165e5594cuda3std6ranges3__45__cpo4prevE,(_ZN34_INTERNAL_df4f2287_4_k_cu_c165e5594cuda3std6ranges3__45__cpo9iter_moveE - _ZN34_INTERNAL_df4f2287_4_k_cu_c165e5594cuda3std6ranges3__45__cpo4prevE)
_ZN34_INTERNAL_df4f2287_4_k_cu_c165e5594cuda3std6ranges3__45__cpo4prevE:
	.zero		1
	.type		_ZN34_INTERNAL_df4f2287_4_k_cu_c165e5594cuda3std6ranges3__45__cpo9iter_moveE,@object
	.size		_ZN34_INTERNAL_df4f2287_4_k_cu_c165e5594cuda3std6ranges3__45__cpo9iter_moveE,(_ZN34_INTERNAL_df4f2287_4_k_cu_c165e5596thrust24THRUST_300001_SM_1000_NS6system6detail10sequential3seqE - _ZN34_INTERNAL_df4f2287_4_k_cu_c165e5594cuda3std6ranges3__45__cpo9iter_moveE)
_ZN34_INTERNAL_df4f2287_4_k_cu_c165e5594cuda3std6ranges3__45__cpo9iter_moveE:
	.zero		1
	.type		_ZN34_INTERNAL_df4f2287_4_k_cu_c165e5596thrust24THRUST_300001_SM_1000_NS6system6detail10sequential3seqE,@object
	.size		_ZN34_INTERNAL_df4f2287_4_k_cu_c165e5596thrust24THRUST_300001_SM_1000_NS6system6detail10sequential3seqE,(_ZN34_INTERNAL_df4f2287_4_k_cu_c165e5596thrust24THRUST_300001_SM_1000_NS12placeholders2_9E - _ZN34_INTERNAL_df4f2287_4_k_cu_c165e5596thrust24THRUST_300001_SM_1000_NS6system6detail10sequential3seqE)
_ZN34_INTERNAL_df4f2287_4_k_cu_c165e5596thrust24THRUST_300001_SM_1000_NS6system6detail10sequential3seqE:
	.zero		1
	.type		_ZN34_INTERNAL_df4f2287_4_k_cu_c165e5596thrust24THRUST_300001_SM_1000_NS12placeholders2_9E,@object
	.size		_ZN34_INTERNAL_df4f2287_4_k_cu_c165e5596thrust24THRUST_300001_SM_1000_NS12placeholders2_9E,(_ZN34_INTERNAL_df4f2287_4_k_cu_c165e5594cuda3std3__419piecewise_constructE - _ZN34_INTERNAL_df4f2287_4_k_cu_c165e5596thrust24THRUST_300001_SM_1000_NS12placeholders2_9E)
_ZN34_INTERNAL_df4f2287_4_k_cu_c165e5596thrust24THRUST_300001_SM_1000_NS12placeholders2_9E:
	.zero		1
	.type		_ZN34_INTERNAL_df4f2287_4_k_cu_c165e5594cuda3std3__419piecewise_constructE,@object
	.size		_ZN34_INTERNAL_df4f2287_4_k_cu_c165e5594cuda3std3__419piecewise_constructE,(_ZN34_INTERNAL_df4f2287_4_k_cu_c165e5594cuda3std6ranges3__45__cpo5cdataE - _ZN34_INTERNAL_df4f2287_4_k_cu_c165e5594cuda3std3__419piecewise_constructE)
_ZN34_INTERNAL_df4f2287_4_k_cu_c165e5594cuda3std3__419piecewise_constructE:
	.zero		1
	.type		_ZN34_INTERNAL_df4f2287_4_k_cu_c165e5594cuda3std6ranges3__45__cpo5cdataE,@object
	.size		_ZN34_INTERNAL_df4f2287_4_k_cu_c165e5594cuda3std6ranges3__45__cpo5cdataE,(_ZN34_INTERNAL_df4f2287_4_k_cu_c165e5596thrust24THRUST_300001_SM_1000_NS12placeholders2_1E - _ZN34_INTERNAL_df4f2287_4_k_cu_c165e5594cuda3std6ranges3__45__cpo5cdataE)
_ZN34_INTERNAL_df4f2287_4_k_cu_c165e5594cuda3std6ranges3__45__cpo5cdataE:
	.zero		1
	.type		_ZN34_INTERNAL_df4f2287_4_k_cu_c165e5596thrust24THRUST_300001_SM_1000_NS12placeholders2_1E,@object
	.size		_ZN34_INTERNAL_df4f2287_4_k_cu_c165e5596thrust24THRUST_300001_SM_1000_NS12placeholders2_1E,(_ZN34_INTERNAL_df4f2287_4_k_cu_c165e5594cuda3std3__45__cpo3endE - _ZN34_INTERNAL_df4f2287_4_k_cu_c165e5596thrust24THRUST_300001_SM_1000_NS12placeholders2_1E)
_ZN34_INTERNAL_df4f2287_4_k_cu_c165e5596thrust24THRUST_300001_SM_1000_NS12placeholders2_1E:
	.zero		1
	.type		_ZN34_INTERNAL_df4f2287_4_k_cu_c165e5594cuda3std3__45__cpo3endE,@object
	.size		_ZN34_INTERNAL_df4f2287_4_k_cu_c165e5594cuda3std3__45__cpo3endE,(_ZN34_INTERNAL_df4f2287_4_k_cu_c165e5594cuda3std6ranges3__45__cpo3endE - _ZN34_INTERNAL_df4f2287_4_k_cu_c165e5594cuda3std3__45__cpo3endE)
_ZN34_INTERNAL_df4f2287_4_k_cu_c165e5594cuda3std3__45__cpo3endE:
	.zero		1
	.type		_ZN34_INTERNAL_df4f2287_4_k_cu_c165e5594cuda3std6ranges3__45__cpo3endE,@object
	.size		_ZN34_INTERNAL_df4f2287_4_k_cu_c165e5594cuda3std6ranges3__45__cpo3endE,(_ZN34_INTERNAL_df4f2287_4_k_cu_c165e5596thrust24THRUST_300001_SM_1000_NS12placeholders2_5E - _ZN34_INTERNAL_df4f2287_4_k_cu_c165e5594cuda3std6ranges3__45__cpo3endE)
_ZN34_INTERNAL_df4f2287_4_k_cu_c165e5594cuda3std6ranges3__45__cpo3endE:
	.zero		1
	.type		_ZN34_INTERNAL_df4f2287_4_k_cu_c165e5596thrust24THRUST_300001_SM_1000_NS12placeholders2_5E,@object
	.size		_ZN34_INTERNAL_df4f2287_4_k_cu_c165e5596thrust24THRUST_300001_SM_1000_NS12placeholders2_5E,(_ZN34_INTERNAL_df4f2287_4_k_cu_c165e5594cuda3std3__45__cpo4rendE - _ZN34_INTERNAL_df4f2287_4_k_cu_c165e5596thrust24THRUST_300001_SM_1000_NS12placeholders2_5E)
_ZN34_INTERNAL_df4f2287_4_k_cu_c165e5596thrust24THRUST_300001_SM_1000_NS12placeholders2_5E:
	.zero		1
	.type		_ZN34_INTERNAL_df4f2287_4_k_cu_c165e5594cuda3std3__45__cpo4rendE,@object
	.size		_ZN34_INTERNAL_df4f2287_4_k_cu_c165e5594cuda3std3__45__cpo4rendE,(_ZN34_INTERNAL_df4f2287_4_k_cu_c165e5594cuda3std6ranges3__45__cpo9iter_swapE - _ZN34_INTERNAL_df4f2287_4_k_cu_c165e5594cuda3std3__45__cpo4rendE)
_ZN34_INTERNAL_df4f2287_4_k_cu_c165e5594cuda3std3__45__cpo4rendE:
	.zero		1
	.type		_ZN34_INTERNAL_df4f2287_4_k_cu_c165e5594cuda3std6ranges3__45__cpo9iter_swapE,@object
	.size		_ZN34_INTERNAL_df4f2287_4_k_cu_c165e5594cuda3std6ranges3__45__cpo9iter_swapE,(_ZN34_INTERNAL_df4f2287_4_k_cu_c165e5594cuda3std3__48unexpectE - _ZN34_INTERNAL_df4f2287_4_k_cu_c165e5594cuda3std6ranges3__45__cpo9iter_swapE)
_ZN34_INTERNAL_df4f2287_4_k_cu_c165e5594cuda3std6ranges3__45__cpo9iter_swapE:
	.zero		1
	.type		_ZN34_INTERNAL_df4f2287_4_k_cu_c165e5594cuda3std3__48unexpectE,@object
	.size		_ZN34_INTERNAL_df4f2287_4_k_cu_c165e5594cuda3std3__48unexpectE,(_ZN34_INTERNAL_df4f2287_4_k_cu_c165e5596thrust24THRUST_300001_SM_1000_NS8cuda_cub3parE - _ZN34_INTERNAL_df4f2287_4_k_cu_c165e5594cuda3std3__48unexpectE)
_ZN34_INTERNAL_df4f2287_4_k_cu_c165e5594cuda3std3__48unexpectE:
	.zero		1
	.type		_ZN34_INTERNAL_df4f2287_4_k_cu_c165e5596thrust24THRUST_300001_SM_1000_NS8cuda_cub3parE,@object
	.size		_ZN34_INTERNAL_df4f2287_4_k_cu_c165e5596thrust24THRUST_300001_SM_1000_NS8cuda_cub3parE,(.L_29 - _ZN34_INTERNAL_df4f2287_4_k_cu_c165e5596thrust24THRUST_300001_SM_1000_NS8cuda_cub3parE)
_ZN34_INTERNAL_df4f2287_4_k_cu_c165e5596thrust24THRUST_300001_SM_1000_NS8cuda_cub3parE:
	.zero		1
.L_29:


//--------------------- .nv.shared._ZN6thrust24THRUST_300001_SM_1000_NS8cuda_cub4core6detail13_kernel_agentINS1_8__reduce11ReduceAgentIPN4cuda3std3__45tupleIJflEEESC_SB_lNS1_9__extrema9arg_max_fIflNS9_4lessIfEEEEEEJSC_SC_iSH_EEEvDpT0_ --------------------------
	.section	.nv.shared._ZN6thrust24THRUST_300001_SM_1000_NS8cuda_cub4core6detail13_kernel_agentINS1_8__reduce11ReduceAgentIPN4cuda3std3__45tupleIJflEEESC_SB_lNS1_9__extrema9arg_max_fIflNS9_4lessIfEEEEEEJSC_SC_iSH_EEEvDpT0_,"aw",@nobits
	.sectionflags	@""
	.align	16
	.zero		1024


//--------------------- .nv.shared._ZN6thrust24THRUST_300001_SM_1000_NS8cuda_cub4core6detail13_kernel_agentINS1_8__reduce10DrainAgentIlEEJN3cub18CUB_300001_SM_10009GridQueueIyEElEEEvDpT0_ --------------------------
	.section	.nv.shared._ZN6thrust24THRUST_300001_SM_1000_NS8cuda_cub4core6detail13_kernel_agentINS1_8__reduce10DrainAgentIlEEJN3cub18CUB_300001_SM_10009GridQueueIyEElEEEvDpT0_,"aw",@nobits
	.sectionflags	@""
	.align	16
	.zero		1024


//--------------------- .nv.shared._ZN6thrust24THRUST_300001_SM_1000_NS8cuda_cub4core6detail13_kernel_agentINS1_8__reduce11ReduceAgentINS0_12zip_iteratorIN4cuda3std3__45tupleIJNS0_10device_ptrIfEENS0_17counting_iteratorIlNS0_11use_defaultESF_SF_EEEEEEEPNSB_IJflEEESJ_lNS1_9__extrema9arg_max_fIflNSA_4lessIfEEEEEEJSI_SK_lN3cub18CUB_300001_SM_100013GridEvenShareIlEENSS_9GridQueueIyEESP_EEEvDpT0_ --------------------------
	.section	.nv.shared._ZN6thrust24THRUST_300001_SM_1000_NS8cuda_cub4core6detail13_kernel_agentINS1_8__reduce11ReduceAgentINS0_12zip_iteratorIN4cuda3std3__45tupleIJNS0_10device_ptrIfEENS0_17counting_iteratorIlNS0_11use_defaultESF_SF_EEEEEEEPNSB_IJflEEESJ_lNS1_9__extrema9arg_max_fIflNSA_4lessIfEEEEEEJSI_SK_lN3cub18CUB_300001_SM_100013GridEvenShareIlEENSS_9GridQueueIyEESP_EEEvDpT0_,"aw",@nobits
	.sectionflags	@""
	.align	16
	.zero		1024


//--------------------- .nv.shared._ZN6thrust24THRUST_300001_SM_1000_NS8cuda_cub4core6detail13_kernel_agentINS1_8__reduce11ReduceAgentINS0_12zip_iteratorIN4cuda3std3__45tupleIJNS0_10device_ptrIfEENS0_17counting_iteratorIlNS0_11use_defaultESF_SF_EEEEEEEPNSB_IJflEEESJ_lNS1_9__extrema9arg_max_fIflNSA_4lessIfEEEEEEJSI_SK_lSP_EEEvDpT0_ --------------------------
	.section	.nv.shared._ZN6thrust24THRUST_300001_SM_1000_NS8cuda_cub4core6detail13_kernel_agentINS1_8__reduce11ReduceAgentINS0_12zip_iteratorIN4cuda3std3__45tupleIJNS0_10device_ptrIfEENS0_17counting_iteratorIlNS0_11use_defaultESF_SF_EEEEEEEPNSB_IJflEEESJ_lNS1_9__extrema9arg_max_fIflNSA_4lessIfEEEEEEJSI_SK_lSP_EEEvDpT0_,"aw",@nobits
	.sectionflags	@""
	.align	16
	.zero		1024


//--------------------- .nv.shared._ZN6thrust24THRUST_300001_SM_1000_NS8cuda_cub4core6detail13_kernel_agentINS1_8__reduce11ReduceAgentIPN4cuda3std3__45tupleIJflEEESC_SB_iNS1_9__extrema9arg_max_fIflNS9_4lessIfEEEEEEJSC_SC_iSH_EEEvDpT0_ --------------------------
	.section	.nv.shared._ZN6thrust24THRUST_300001_SM_1000_NS8cuda_cub4core6detail13_kernel_agentINS1_8__reduce11ReduceAgentIPN4cuda3std3__45tupleIJflEEESC_SB_iNS1_9__extrema9arg_max_fIflNS9_4lessIfEEEEEEJSC_SC_iSH_EEEvDpT0_,"aw",@nobits
	.sectionflags	@""
	.align	16
	.zero		1024


//--------------------- .nv.shared._ZN6thrust24THRUST_300001_SM_1000_NS8cuda_cub4core6detail13_kernel_agentINS1_8__reduce10DrainAgentIiEEJN3cub18CUB_300001_SM_10009GridQueueIjEEiEEEvDpT0_ --------------------------
	.section	.nv.shared._ZN6thrust24THRUST_300001_SM_1000_NS8cuda_cub4core6detail13_kernel_agentINS1_8__reduce10DrainAgentIiEEJN3cub18CUB_300001_SM_10009GridQueueIjEEiEEEvDpT0_,"aw",@nobits
	.sectionflags	@""
	.align	16
	.zero		1024


//--------------------- .nv.shared._ZN6thrust24THRUST_300001_SM_1000_NS8cuda_cub4core6detail13_kernel_agentINS1_8__reduce11ReduceAgentINS0_12zip_iteratorIN4cuda3std3__45tupleIJNS0_10device_ptrIfEENS0_17counting_iteratorIlNS0_11use_defaultESF_SF_EEEEEEEPNSB_IJflEEESJ_iNS1_9__extrema9arg_max_fIflNSA_4lessIfEEEEEEJSI_SK_iN3cub18CUB_300001_SM_100013GridEvenShareIiEENSS_9GridQueueIjEESP_EEEvDpT0_ --------------------------
	.section	.nv.shared._ZN6thrust24THRUST_300001_SM_1000_NS8cuda_cub4core6detail13_kernel_agentINS1_8__reduce11ReduceAgentINS0_12zip_iteratorIN4cuda3std3__45tupleIJNS0_10device_ptrIfEENS0_17counting_iteratorIlNS0_11use_defaultESF_SF_EEEEEEEPNSB_IJflEEESJ_iNS1_9__extrema9arg_max_fIflNSA_4lessIfEEEEEEJSI_SK_iN3cub18CUB_300001_SM_100013GridEvenShareIiEENSS_9GridQueueIjEESP_EEEvDpT0_,"aw",@nobits
	.sectionflags	@""
	.align	16
	.zero		1024


//--------------------- .nv.shared._ZN6thrust24THRUST_300001_SM_1000_NS8cuda_cub4core6detail13_kernel_agentINS1_8__reduce11ReduceAgentINS0_12zip_iteratorIN4cuda3std3__45tupleIJNS0_10device_ptrIfEENS0_17counting_iteratorIlNS0_11use_defaultESF_SF_EEEEEEEPNSB_IJflEEESJ_iNS1_9__extrema9arg_max_fIflNSA_4lessIfEEEEEEJSI_SK_iSP_EEEvDpT0_ --------------------------
	.section	.nv.shared._ZN6thrust24THRUST_300001_SM_1000_NS8cuda_cub4core6detail13_kernel_agentINS1_8__reduce11ReduceAgentINS0_12zip_iteratorIN4cuda3std3__45tupleIJNS0_10device_ptrIfEENS0_17counting_iteratorIlNS0_11use_defaultESF_SF_EEEEEEEPNSB_IJflEEESJ_iNS1_9__extrema9arg_max_fIflNSA_4lessIfEEEEEEJSI_SK_iSP_EEEvDpT0_,"aw",@nobits
	.sectionflags	@""
	.align	16
	.zero		1024


//--------------------- .nv.shared._Z13putMaskKernelPK3rgbPKhPS_ii --------------------------
	.section	.nv.shared._Z13putMaskKernelPK3rgbPKhPS_ii,"aw",@nobits
	.sectionflags	@""
	.align	16
	.zero		1024


//--------------------- .nv.shared._Z28StrongEdgesPropagationKernelPKhPhPbii --------------------------
	.section	.nv.shared._Z28StrongEdgesPropagationKernelPKhPhPbii,"aw",@nobits
	.sectionflags	@""
	.align	16
	.zero		1024


//--------------------- .nv.shared._Z25hysteresisThresholdKernelPKhPhPbiiii --------------------------
	.section	.nv.shared._Z25hysteresisThresholdKernelPKhPhPbiiii,"aw",@nobits
	.sectionflags	@""
	.align	16
	.zero		1024


//--------------------- .nv.shared._Z12dilateKernelPKhPhiii --------------------------
	.section	.nv.shared._Z12dilateKernelPKhPhiii,"aw",@nobits
	.sectionflags	@""
	.align	16
	.zero		1024


//--------------------- .nv.shared._Z11erodeKernelPKhPhiii --------------------------
	.section	.nv.shared._Z11erodeKernelPKhPhiii,"aw",@nobits
	.sectionflags	@""
	.align	16
	.zero		1024


//--------------------- .nv.shared._Z23normalizeResidualKernelPKfPhfii --------------------------
	.section	.nv.shared._Z23normalizeResidualKernelPKfPhfii,"aw",@nobits
	.sectionflags	@""
	.align	16
	.zero		1024


//--------------------- .nv.shared._Z21ComputeResidualKernelPK3labS1_Pfii --------------------------
	.section	.nv.shared._Z21ComputeResidualKernelPK3labS1_Pfii,"aw",@nobits
	.sectionflags	@""
	.align	16
	.zero		1024


//--------------------- .nv.shared._Z14RgbToLabKernelPK3rgbP3labii --------------------------
	.section	.nv.shared._Z14RgbToLabKernelPK3rgbP3labii,"aw",@nobits
	.sectionflags	@""
	.align	16
	.zero		1024


//--------------------- .nv.constant0._ZN3cub18CUB_300001_SM_10006detail11EmptyKernelIvEEvv --------------------------
	.section	.nv.constant0._ZN3cub18CUB_300001_SM_10006detail11EmptyKernelIvEEvv,"a",@progbits
	.sectionflags	@""
	.align	4
.nv.constant0._ZN3cub18CUB_300001_SM_10006detail11EmptyKernelIvEEvv:
	.zero		896


//--------------------- .nv.constant0._ZN6thrust24THRUST_300001_SM_1000_NS8cuda_cub4core6detail13_kernel_agentINS1_8__reduce11ReduceAgentIPN4cuda3std3__45tupleIJflEEESC_SB_lNS1_9__extrema9arg_max_fIflNS9_4lessIfEEEEEEJSC_SC_iSH_EEEvDpT0_ --------------------------
	.section	.nv.constant0._ZN6thrust24THRUST_300001_SM_1000_NS8cuda_cub4core6detail13_kernel_agentINS1_8__reduce11ReduceAgentIPN4cuda3std3__45tupleIJflEEESC_SB_lNS1_9__extrema9arg_max_fIflNS9_4lessIfEEEEEEJSC_SC_iSH_EEEvDpT0_,"a",@progbits
	.sectionflags	@""
	.align	4
.nv.constant0._ZN6thrust24THRUST_300001_SM_1000_NS8cuda_cub4core6detail13_kernel_agentINS1_8__reduce11ReduceAgentIPN4cuda3std3__45tupleIJflEEESC_SB_lNS1_9__extrema9arg_max_fIflNS9_4lessIfEEEEEEJSC_SC_iSH_EEEvDpT0_:
	.zero		917


//--------------------- .nv.constant0._ZN6thrust24THRUST_300001_SM_1000_NS8cuda_cub4core6detail13_kernel_agentINS1_8__reduce10DrainAgentIlEEJN3cub18CUB_300001_SM_10009GridQueueIyEElEEEvDpT0_ --------------------------
	.section	.nv.constant0._ZN6thrust24THRUST_300001_SM_1000_NS8cuda_cub4core6detail13_kernel_agentINS1_8__reduce10DrainAgentIlEEJN3cub18CUB_300001_SM_10009GridQueueIyEElEEEvDpT0_,"a",@progbits
	.sectionflags	@""
	.align	4
.nv.constant0._ZN6thrust24THRUST_300001_SM_1000_NS8cuda_cub4core6detail13_kernel_agentINS1_8__reduce10DrainAgentIlEEJN3cub18CUB_300001_SM_10009GridQueueIyEElEEEvDpT0_:
	.zero		912


//--------------------- .nv.constant0._ZN6thrust24THRUST_300001_SM_1000_NS8cuda_cub4core6detail13_kernel_agentINS1_8__reduce11ReduceAgentINS0_12zip_iteratorIN4cuda3std3__45tupleIJNS0_10device_ptrIfEENS0_17counting_iteratorIlNS0_11use_defaultESF_SF_EEEEEEEPNSB_IJflEEESJ_lNS1_9__extrema9arg_max_fIflNSA_4lessIfEEEEEEJSI_SK_lN3cub18CUB_300001_SM_100013GridEvenShareIlEENSS_9GridQueueIyEESP_EEEvDpT0_ --------------------------
	.section	.nv.constant0._ZN6thrust24THRUST_300001_SM_1000_NS8cuda_cub4core6detail13_kernel_agentINS1_8__reduce11ReduceAgentINS0_12zip_iteratorIN4cuda3std3__45tupleIJNS0_10device_ptrIfEENS0_17counting_iteratorIlNS0_11use_defaultESF_SF_EEEEEEEPNSB_IJflEEESJ_lNS1_9__extrema9arg_max_fIflNSA_4lessIfEEEEEEJSI_SK_lN3cub18CUB_300001_SM_100013GridEvenShareIlEENSS_9GridQueueIyEESP_EEEvDpT0_,"a",@progbits
	.sectionflags	@""
	.align	4
.nv.constant0._ZN6thrust24THRUST_300001_SM_1000_NS8cuda_cub4core6detail13_kernel_agentINS1_8__reduce11ReduceAgentINS0_12zip_iteratorIN4cuda3std3__45tupleIJNS0_10device_ptrIfEENS0_17counting_iteratorIlNS0_11use_defaultESF_SF_EEEEEEEPNSB_IJflEEESJ_lNS1_9__extrema9arg_max_fIflNSA_4lessIfEEEEEEJSI_SK_lN3cub18CUB_300001_SM_100013GridEvenShareIlEENSS_9GridQueueIyEESP_EEEvDpT0_:
	.zero		1009


//--------------------- .nv.constant0._ZN6thrust24THRUST_300001_SM_1000_NS8cuda_cub4core6detail13_kernel_agentINS1_8__reduce11ReduceAgentINS0_12zip_iteratorIN4cuda3std3__45tupleIJNS0_10device_ptrIfEENS0_17counting_iteratorIlNS0_11use_defaultESF_SF_EEEEEEEPNSB_IJflEEESJ_lNS1_9__extrema9arg_max_fIflNSA_4lessIfEEEEEEJSI_SK_lSP_EEEvDpT0_ --------------------------
	.section	.nv.constant0._ZN6thrust24THRUST_300001_SM_1000_NS8cuda_cub4core6detail13_kernel_agentINS1_8__reduce11ReduceAgentINS0_12zip_iteratorIN4cuda3std3__45tupleIJNS0_10device_ptrIfEENS0_17counting_iteratorIlNS0_11use_defaultESF_SF_EEEEEEEPNSB_IJflEEESJ_lNS1_9__extrema9arg_max_fIflNSA_4lessIfEEEEEEJSI_SK_lSP_EEEvDpT0_,"a",@progbits
	.sectionflags	@""
	.align	4
.nv.constant0._ZN6thrust24THRUST_300001_SM_1000_NS8cuda_cub4core6detail13_kernel_agentINS1_8__reduce11ReduceAgentINS0_12zip_iteratorIN4cuda3std3__45tupleIJNS0_10device_ptrIfEENS0_17counting_iteratorIlNS0_11use_defaultESF_SF_EEEEEEEPNSB_IJflEEESJ_lNS1_9__extrema9arg_max_fIflNSA_4lessIfEEEEEEJSI_SK_lSP_EEEvDpT0_:
	.zero		929


//--------------------- .nv.constant0._ZN6thrust24THRUST_300001_SM_1000_NS8cuda_cub4core6detail13_kernel_agentINS1_8__reduce11ReduceAgentIPN4cuda3std3__45tupleIJflEEESC_SB_iNS1_9__extrema9arg_max_fIflNS9_4lessIfEEEEEEJSC_SC_iSH_EEEvDpT0_ --------------------------
	.section	.nv.constant0._ZN6thrust24THRUST_300001_SM_1000_NS8cuda_cub4core6detail13_kernel_agentINS1_8__reduce11ReduceAgentIPN4cuda3std3__45tupleIJflEEESC_SB_iNS1_9__extrema9arg_max_fIflNS9_4lessIfEEEEEEJSC_SC_iSH_EEEvDpT0_,"a",@progbits
	.sectionflags	@""
	.align	4
.nv.constant0._ZN6thrust24THRUST_300001_SM_1000_NS8cuda_cub4core6detail13_kernel_agentINS1_8__reduce11ReduceAgentIPN4cuda3std3__45tupleIJflEEESC_SB_iNS1_9__extrema9arg_max_fIflNS9_4lessIfEEEEEEJSC_SC_iSH_EEEvDpT0_:
	.zero		917


//--------------------- .nv.constant0._ZN6thrust24THRUST_300001_SM_1000_NS8cuda_cub4core6detail13_kernel_agentINS1_8__reduce10DrainAgentIiEEJN3cub18CUB_300001_SM_10009GridQueueIjEEiEEEvDpT0_ --------------------------
	.section	.nv.constant0._ZN6thrust24THRUST_300001_SM_1000_NS8cuda_cub4core6detail13_kernel_agentINS1_8__reduce10DrainAgentIiEEJN3cub18CUB_300001_SM_10009GridQueueIjEEiEEEvDpT0_,"a",@progbits
	.sectionflags	@""
	.align	4
.nv.constant0._ZN6thrust24THRUST_300001_SM_1000_NS8cuda_cub4core6detail13_kernel_agentINS1_8__reduce10DrainAgentIiEEJN3cub18CUB_300001_SM_10009GridQueueIjEEiEEEvDpT0_:
	.zero		908


//--------------------- .nv.constant0._ZN6thrust24THRUST_300001_SM_1000_NS8cuda_cub4core6detail13_kernel_agentINS1_8__reduce11ReduceAgentINS0_12zip_iteratorIN4cuda3std3__45tupleIJNS0_10device_ptrIfEENS0_17counting_iteratorIlNS0_11use_defaultESF_SF_EEEEEEEPNSB_IJflEEESJ_iNS1_9__extrema9arg_max_fIflNSA_4lessIfEEEEEEJSI_SK_iN3cub18CUB_300001_SM_100013GridEvenShareIiEENSS_9GridQueueIjEESP_EEEvDpT0_ --------------------------
	.section	.nv.constant0._ZN6thrust24THRUST_300001_SM_1000_NS8cuda_cub4core6detail13_kernel_agentINS1_8__reduce11ReduceAgentINS0_12zip_iteratorIN4cuda3std3__45tupleIJNS0_10device_ptrIfEENS0_17counting_iteratorIlNS0_11use_defaultESF_SF_EEEEEEEPNSB_IJflEEESJ_iNS1_9__extrema9arg_max_fIflNSA_4lessIfEEEEEEJSI_SK_iN3cub18CUB_300001_SM_100013GridEvenShareIiEENSS_9GridQueueIjEESP_EEEvDpT0_,"a",@progbits
	.sectionflags	@""
	.align	4
.nv.constant0._ZN6thrust24THRUST_300001_SM_1000_NS8cuda_cub4core6detail13_kernel_agentINS1_8__reduce11ReduceAgentINS0_12zip_iteratorIN4cuda3std3__45tupleIJNS0_10device_ptrIfEENS0_17counting_iteratorIlNS0_11use_defaultESF_SF_EEEEEEEPNSB_IJflEEESJ_iNS1_9__extrema9arg_max_fIflNSA_4lessIfEEEEEEJSI_SK_iN3cub18CUB_300001_SM_100013GridEvenShareIiEENSS_9GridQueueIjEESP_EEEvDpT0_:
	.zero		977


//--------------------- .nv.constant0._ZN6thrust24THRUST_300001_SM_1000_NS8cuda_cub4core6detail13_kernel_agentINS1_8__reduce11ReduceAgentINS0_12zip_iteratorIN4cuda3std3__45tupleIJNS0_10device_ptrIfEENS0_17counting_iteratorIlNS0_11use_defaultESF_SF_EEEEEEEPNSB_IJflEEESJ_iNS1_9__extrema9arg_max_fIflNSA_4lessIfEEEEEEJSI_SK_iSP_EEEvDpT0_ --------------------------
	.section	.nv.constant0._ZN6thrust24THRUST_300001_SM_1000_NS8cuda_cub4core6detail13_kernel_agentINS1_8__reduce11ReduceAgentINS0_12zip_iteratorIN4cuda3std3__45tupleIJNS0_10device_ptrIfEENS0_17counting_iteratorIlNS0_11use_defaultESF_SF_EEEEEEEPNSB_IJflEEESJ_iNS1_9__extrema9arg_max_fIflNSA_4lessIfEEEEEEJSI_SK_iSP_EEEvDpT0_,"a",@progbits
	.sectionflags	@""
	.align	4
.nv.constant0._ZN6thrust24THRUST_300001_SM_1000_NS8cuda_cub4core6detail13_kernel_agentINS1_8__reduce11ReduceAgentINS0_12zip_iteratorIN4cuda3std3__45tupleIJNS0_10device_ptrIfEENS0_17counting_iteratorIlNS0_11use_defaultESF_SF_EEEEEEEPNSB_IJflEEESJ_iNS1_9__extrema9arg_max_fIflNSA_4lessIfEEEEEEJSI_SK_iSP_EEEvDpT0_:
	.zero		925


//--------------------- .nv.constant0._Z13putMaskKernelPK3rgbPKhPS_ii --------------------------
	.section	.nv.constant0._Z13putMaskKernelPK3rgbPKhPS_ii,"a",@progbits
	.sectionflags	@""
	.align	4
.nv.constant0._Z13putMaskKernelPK3rgbPKhPS_ii:
	.zero		928


//--------------------- .nv.constant0._Z28StrongEdgesPropagationKernelPKhPhPbii --------------------------
	.section	.nv.constant0._Z28StrongEdgesPropagationKernelPKhPhPbii,"a",@progbits
	.sectionflags	@""
	.align	4
.nv.constant0._Z28StrongEdgesPropagationKernelPKhPhPbii:
	.zero		928


//--------------------- .nv.constant0._Z25hysteresisThresholdKernelPKhPhPbiiii --------------------------
	.section	.nv.constant0._Z25hysteresisThresholdKernelPKhPhPbiiii,"a",@progbits
	.sectionflags	@""
	.align	4
.nv.constant0._Z25hysteresisThresholdKernelPKhPhPbiiii:
	.zero		936


//--------------------- .nv.constant0._Z12dilateKernelPKhPhiii --------------------------
	.section	.nv.constant0._Z12dilateKernelPKhPhiii,"a",@progbits
	.sectionflags	@""
	.align	4
.nv.constant0._Z12dilateKernelPKhPhiii:
	.zero		924


//--------------------- .nv.constant0._Z11erodeKernelPKhPhiii --------------------------
	.section	.nv.constant0._Z11erodeKernelPKhPhiii,"a",@progbits
	.sectionflags	@""
	.align	4
.nv.constant0._Z11erodeKernelPKhPhiii:
	.zero		924


//--------------------- .nv.constant0._Z23normalizeResidualKernelPKfPhfii --------------------------
	.section	.nv.constant0._Z23normalizeResidualKernelPKfPhfii,"a",@progbits
	.sectionflags	@""
	.align	4
.nv.constant0._Z23normalizeResidualKernelPKfPhfii:
	.zero		924


//--------------------- .nv.constant0._Z21ComputeResidualKernelPK3labS1_Pfii --------------------------
	.section	.nv.constant0._Z21ComputeResidualKernelPK3labS1_Pfii,"a",@progbits
	.sectionflags	@""
	.align	4
.nv.constant0._Z21ComputeResidualKernelPK3labS1_Pfii:
	.zero		928


//--------------------- .nv.constant0._Z14RgbToLabKernelPK3rgbP3labii --------------------------
	.section	.nv.constant0._Z14RgbToLabKernelPK3rgbP3labii,"a",@progbits
	.sectionflags	@""
	.align	4
.nv.constant0._Z14RgbToLabKernelPK3rgbP3labii:
	.zero		920


//--------------------- SYMBOLS --------------------------

	.type		.nv.reservedSmem.offset0,@object
	.size		.nv.reservedSmem.offset0,0x4
	.type		.nv.reservedSmem.cap,@object
	.size		.nv.reservedSmem.cap,0x4
